	.target	sm_90

	.elftype	@"ET_EXEC"


//--------------------- .note.nv.tkinfo           --------------------------
	.section	.note.nv.tkinfo,"",@"SHT_NOTE"
	.sectionflags	@"SHF_NOTE_NV_TKINFO"
	.tkinfo
        /*0018*/ 	.word	0x00000002
        /*0030*/ 	.string	""
        /*0030*/ 	.string	"ptxas"
        /*0030*/ 	.string	"Cuda compilation tools, release 13.0, V13.0.88"
        /*0030*/ 	.string	"Build cuda_13.0.r13.0/compiler.36424714_0"
        /*0030*/ 	.string	"-arch sm_90 -m 64 "



//--------------------- .note.nv.cuinfo           --------------------------
	.section	.note.nv.cuinfo,"",@"SHT_NOTE"
	.sectionflags	@"SHF_NOTE_NV_CUINFO"
        /*0018*/ 	.short	0x0002
        /*001a*/ 	.short	0x005a
        /*001c*/ 	.short	0x0082
	.zero		2


//--------------------- .nv.info                  --------------------------
	.section	.nv.info,"",@"SHT_CUDA_INFO"
	.align	4


	//----- nvinfo : EIATTR_REGCOUNT
	.align		4
        /*0000*/ 	.byte	0x04, 0x2f
        /*0002*/ 	.short	(.L_29 - .L_28)
	.align		4
.L_28:
        /*0004*/ 	.word	index@(_ZN2at6native46_GLOBAL__N__fbf0e309_13_WeightNorm_cu_b3893b6b32weight_norm_fwd_first_dim_kernelIddEEvPT_PT0_PKS3_S8_i)
        /*0008*/ 	.word	0x00000020


	//----- nvinfo : EIATTR_FRAME_SIZE
	.align		4
.L_29:
        /*000c*/ 	.byte	0x04, 0x11
        /*000e*/ 	.short	(.L_31 - .L_30)
	.align		4
.L_30:
        /*0010*/ 	.word	index@($__internal_3_$__cuda_sm20_dblrcp_rn_slowpath_v3)
        /*0014*/ 	.word	0x00000000


	//----- nvinfo : EIATTR_FRAME_SIZE
	.align		4
.L_31:
        /*0018*/ 	.byte	0x04, 0x11
        /*001a*/ 	.short	(.L_33 - .L_32)
	.align		4
.L_32:
        /*001c*/ 	.word	index@(_ZN2at6native46_GLOBAL__N__fbf0e309_13_WeightNorm_cu_b3893b6b32weight_norm_fwd_first_dim_kernelIddEEvPT_PT0_PKS3_S8_i)
        /*0020*/ 	.word	0x00000000


	//----- nvinfo : EIATTR_REGCOUNT
	.align		4
.L_33:
        /*0024*/ 	.byte	0x04, 0x2f
        /*0026*/ 	.short	(.L_35 - .L_34)
	.align		4
.L_34:
        /*0028*/ 	.word	index@(_ZN2at6native46_GLOBAL__N__fbf0e309_13_WeightNorm_cu_b3893b6b32weight_norm_fwd_first_dim_kernelIffEEvPT_PT0_PKS3_S8_i)
        /*002c*/ 	.word	0x00000020


	//----- nvinfo : EIATTR_FRAME_SIZE
	.align		4
.L_35:
        /*0030*/ 	.byte	0x04, 0x11
        /*0032*/ 	.short	(.L_37 - .L_36)
	.align		4
.L_36:
        /*0034*/ 	.word	index@(_ZN2at6native46_GLOBAL__N__fbf0e309_13_WeightNorm_cu_b3893b6b32weight_norm_fwd_first_dim_kernelIffEEvPT_PT0_PKS3_S8_i)
        /*0038*/ 	.word	0x00000000


	//----- nvinfo : EIATTR_REGCOUNT
	.align		4
.L_37:
        /*003c*/ 	.byte	0x04, 0x2f
        /*003e*/ 	.short	(.L_39 - .L_38)
	.align		4
.L_38:
        /*0040*/ 	.word	index@(_ZN2at6native46_GLOBAL__N__fbf0e309_13_WeightNorm_cu_b3893b6b32weight_norm_fwd_first_dim_kernelIN3c108BFloat16EfEEvPT_PT0_PKS5_SA_i)
        /*0044*/ 	.word	0x00000012


	//----- nvinfo : EIATTR_FRAME_SIZE
	.align		4
.L_39:
        /*0048*/ 	.byte	0x04, 0x11
        /*004a*/ 	.short	(.L_41 - .L_40)
	.align		4
.L_40:
        /*004c*/ 	.word	index@(_ZN2at6native46_GLOBAL__N__fbf0e309_13_WeightNorm_cu_b3893b6b32weight_norm_fwd_first_dim_kernelIN3c108BFloat16EfEEvPT_PT0_PKS5_SA_i)
        /*0050*/ 	.word	0x00000000


	//----- nvinfo : EIATTR_REGCOUNT
	.align		4
.L_41:
        /*0054*/ 	.byte	0x04, 0x2f
        /*0056*/ 	.short	(.L_43 - .L_42)
	.align		4
.L_42:
        /*0058*/ 	.word	index@(_ZN2at6native46_GLOBAL__N__fbf0e309_13_WeightNorm_cu_b3893b6b32weight_norm_fwd_first_dim_kernelIN3c104HalfEfEEvPT_PT0_PKS5_SA_i)
        /*005c*/ 	.word	0x00000012


	//----- nvinfo : EIATTR_FRAME_SIZE
	.align		4
.L_43:
        /*0060*/ 	.byte	0x04, 0x11
        /*0062*/ 	.short	(.L_45 - .L_44)
	.align		4
.L_44:
        /*0064*/ 	.word	index@(_ZN2at6native46_GLOBAL__N__fbf0e309_13_WeightNorm_cu_b3893b6b32weight_norm_fwd_first_dim_kernelIN3c104HalfEfEEvPT_PT0_PKS5_SA_i)
        /*0068*/ 	.word	0x00000000


	//----- nvinfo : EIATTR_REGCOUNT
	.align		4
.L_45:
        /*006c*/ 	.byte	0x04, 0x2f
        /*006e*/ 	.short	(.L_47 - .L_46)
	.align		4
.L_46:
        /*0070*/ 	.word	index@(_ZN2at6native46_GLOBAL__N__fbf0e309_13_WeightNorm_cu_b3893b6b31weight_norm_fwd_last_dim_kernelIddEEvPT_PT0_PKS3_S8_ii)
        /*0074*/ 	.word	0x00000014


	//----- nvinfo : EIATTR_FRAME_SIZE
	.align		4
.L_47:
        /*0078*/ 	.byte	0x04, 0x11
        /*007a*/ 	.short	(.L_49 - .L_48)
	.align		4
.L_48:
        /*007c*/ 	.word	index@($__internal_2_$__cuda_sm20_dblrcp_rn_slowpath_v3)
        /*0080*/ 	.word	0x00000000


	//----- nvinfo : EIATTR_FRAME_SIZE
	.align		4
.L_49:
        /*0084*/ 	.byte	0x04, 0x11
        /*0086*/ 	.short	(.L_51 - .L_50)
	.align		4
.L_50:
        /*0088*/ 	.word	index@(_ZN2at6native46_GLOBAL__N__fbf0e309_13_WeightNorm_cu_b3893b6b31weight_norm_fwd_last_dim_kernelIddEEvPT_PT0_PKS3_S8_ii)
        /*008c*/ 	.word	0x00000000


	//----- nvinfo : EIATTR_REGCOUNT
	.align		4
.L_51:
        /*0090*/ 	.byte	0x04, 0x2f
        /*0092*/ 	.short	(.L_53 - .L_52)
	.align		4
.L_52:
        /*0094*/ 	.word	index@(_ZN2at6native46_GLOBAL__N__fbf0e309_13_WeightNorm_cu_b3893b6b31weight_norm_fwd_last_dim_kernelIffEEvPT_PT0_PKS3_S8_ii)
        /*0098*/ 	.word	0x00000012


	//----- nvinfo : EIATTR_FRAME_SIZE
	.align		4
.L_53:
        /*009c*/ 	.byte	0x04, 0x11
        /*009e*/ 	.short	(.L_55 - .L_54)
	.align		4
.L_54:
        /*00a0*/ 	.word	index@(_ZN2at6native46_GLOBAL__N__fbf0e309_13_WeightNorm_cu_b3893b6b31weight_norm_fwd_last_dim_kernelIffEEvPT_PT0_PKS3_S8_ii)
        /*00a4*/ 	.word	0x00000000


	//----- nvinfo : EIATTR_REGCOUNT
	.align		4
.L_55:
        /*00a8*/ 	.byte	0x04, 0x2f
        /*00aa*/ 	.short	(.L_57 - .L_56)
	.align		4
.L_56:
        /*00ac*/ 	.word	index@(_ZN2at6native46_GLOBAL__N__fbf0e309_13_WeightNorm_cu_b3893b6b31weight_norm_fwd_last_dim_kernelIN3c108BFloat16EfEEvPT_PT0_PKS5_SA_ii)
        /*00b0*/ 	.word	0x00000012


	//----- nvinfo : EIATTR_FRAME_SIZE
	.align		4
.L_57:
        /*00b4*/ 	.byte	0x04, 0x11
        /*00b6*/ 	.short	(.L_59 - .L_58)
	.align		4
.L_58:
        /*00b8*/ 	.word	index@(_ZN2at6native46_GLOBAL__N__fbf0e309_13_WeightNorm_cu_b3893b6b31weight_norm_fwd_last_dim_kernelIN3c108BFloat16EfEEvPT_PT0_PKS5_SA_ii)
        /*00bc*/ 	.word	0x00000000


	//----- nvinfo : EIATTR_REGCOUNT
	.align		4
.L_59:
        /*00c0*/ 	.byte	0x04, 0x2f
        /*00c2*/ 	.short	(.L_61 - .L_60)
	.align		4
.L_60:
        /*00c4*/ 	.word	index@(_ZN2at6native46_GLOBAL__N__fbf0e309_13_WeightNorm_cu_b3893b6b31weight_norm_fwd_last_dim_kernelIN3c104HalfEfEEvPT_PT0_PKS5_SA_ii)
        /*00c8*/ 	.word	0x00000012


	//----- nvinfo : EIATTR_FRAME_SIZE
	.align		4
.L_61:
        /*00cc*/ 	.byte	0x04, 0x11
        /*00ce*/ 	.short	(.L_63 - .L_62)
	.align		4
.L_62:
        /*00d0*/ 	.word	index@(_ZN2at6native46_GLOBAL__N__fbf0e309_13_WeightNorm_cu_b3893b6b31weight_norm_fwd_last_dim_kernelIN3c104HalfEfEEvPT_PT0_PKS5_SA_ii)
        /*00d4*/ 	.word	0x00000000


	//----- nvinfo : EIATTR_REGCOUNT
	.align		4
.L_63:
        /*00d8*/ 	.byte	0x04, 0x2f
        /*00da*/ 	.short	(.L_65 - .L_64)
	.align		4
.L_64:
        /*00dc*/ 	.word	index@(_ZN2at6native46_GLOBAL__N__fbf0e309_13_WeightNorm_cu_b3893b6b32weight_norm_bwd_first_dim_kernelIddEEvPT_S4_PKS3_S6_S6_PKT0_i)
        /*00e0*/ 	.word	0x00000020


	//----- nvinfo : EIATTR_FRAME_SIZE
	.align		4
.L_65:
        /*00e4*/ 	.byte	0x04, 0x11
        /*00e6*/ 	.short	(.L_67 - .L_66)
	.align		4
.L_66:
        /*00e8*/ 	.word	index@($__internal_1_$__cuda_sm20_dblrcp_rn_slowpath_v3)
        /*00ec*/ 	.word	0x00000000


	//----- nvinfo : EIATTR_FRAME_SIZE
	.align		4
.L_67:
        /*00f0*/ 	.byte	0x04, 0x11
        /*00f2*/ 	.short	(.L_69 - .L_68)
	.align		4
.L_68:
        /*00f4*/ 	.word	index@(_ZN2at6native46_GLOBAL__N__fbf0e309_13_WeightNorm_cu_b3893b6b32weight_norm_bwd_first_dim_kernelIddEEvPT_S4_PKS3_S6_S6_PKT0_i)
        /*00f8*/ 	.word	0x00000000


	//----- nvinfo : EIATTR_REGCOUNT
	.align		4
.L_69:
        /*00fc*/ 	.byte	0x04, 0x2f
        /*00fe*/ 	.short	(.L_71 - .L_70)
	.align		4
.L_70:
        /*0100*/ 	.word	index@(_ZN2at6native46_GLOBAL__N__fbf0e309_13_WeightNorm_cu_b3893b6b32weight_norm_bwd_first_dim_kernelIffEEvPT_S4_PKS3_S6_S6_PKT0_i)
        /*0104*/ 	.word	0x00000020


	//----- nvinfo : EIATTR_FRAME_SIZE
	.align		4
.L_71:
        /*0108*/ 	.byte	0x04, 0x11
        /*010a*/ 	.short	(.L_73 - .L_72)
	.align		4
.L_72:
        /*010c*/ 	.word	index@(_ZN2at6native46_GLOBAL__N__fbf0e309_13_WeightNorm_cu_b3893b6b32weight_norm_bwd_first_dim_kernelIffEEvPT_S4_PKS3_S6_S6_PKT0_i)
        /*0110*/ 	.word	0x00000000


	//----- nvinfo : EIATTR_REGCOUNT
	.align		4
.L_73:
        /*0114*/ 	.byte	0x04, 0x2f
        /*0116*/ 	.short	(.L_75 - .L_74)
	.align		4
.L_74:
        /*0118*/ 	.word	index@(_ZN2at6native46_GLOBAL__N__fbf0e309_13_WeightNorm_cu_b3893b6b32weight_norm_bwd_first_dim_kernelIN3c108BFloat16EfEEvPT_S6_PKS5_S8_S8_PKT0_i)
        /*011c*/ 	.word	0x00000017


	//----- nvinfo : EIATTR_FRAME_SIZE
	.align		4
.L_75:
        /*0120*/ 	.byte	0x04, 0x11
        /*0122*/ 	.short	(.L_77 - .L_76)
	.align		4
.L_76:
        /*0124*/ 	.word	index@(_ZN2at6native46_GLOBAL__N__fbf0e309_13_WeightNorm_cu_b3893b6b32weight_norm_bwd_first_dim_kernelIN3c108BFloat16EfEEvPT_S6_PKS5_S8_S8_PKT0_i)
        /*0128*/ 	.word	0x00000000


	//----- nvinfo : EIATTR_REGCOUNT
	.align		4
.L_77:
        /*012c*/ 	.byte	0x04, 0x2f
        /*012e*/ 	.short	(.L_79 - .L_78)
	.align		4
.L_78:
        /*0130*/ 	.word	index@(_ZN2at6native46_GLOBAL__N__fbf0e309_13_WeightNorm_cu_b3893b6b32weight_norm_bwd_first_dim_kernelIN3c104HalfEfEEvPT_S6_PKS5_S8_S8_PKT0_i)
        /*0134*/ 	.word	0x00000017


	//----- nvinfo : EIATTR_FRAME_SIZE
	.align		4
.L_79:
        /*0138*/ 	.byte	0x04, 0x11
        /*013a*/ 	.short	(.L_81 - .L_80)
	.align		4
.L_80:
        /*013c*/ 	.word	index@(_ZN2at6native46_GLOBAL__N__fbf0e309_13_WeightNorm_cu_b3893b6b32weight_norm_bwd_first_dim_kernelIN3c104HalfEfEEvPT_S6_PKS5_S8_S8_PKT0_i)
        /*0140*/ 	.word	0x00000000


	//----- nvinfo : EIATTR_REGCOUNT
	.align		4
.L_81:
        /*0144*/ 	.byte	0x04, 0x2f
        /*0146*/ 	.short	(.L_83 - .L_82)
	.align		4
.L_82:
        /*0148*/ 	.word	index@(_ZN2at6native46_GLOBAL__N__fbf0e309_13_WeightNorm_cu_b3893b6b31weight_norm_bwd_last_dim_kernelIddEEvPT_S4_PKS3_S6_S6_PKT0_ii)
        /*014c*/ 	.word	0x0000001e


	//----- nvinfo : EIATTR_FRAME_SIZE
	.align		4
.L_83:
        /*0150*/ 	.byte	0x04, 0x11
        /*0152*/ 	.short	(.L_85 - .L_84)
	.align		4
.L_84:
        /*0154*/ 	.word	index@($__internal_0_$__cuda_sm20_dblrcp_rn_slowpath_v3)
        /*0158*/ 	.word	0x00000000


	//----- nvinfo : EIATTR_FRAME_SIZE
	.align		4
.L_85:
        /*015c*/ 	.byte	0x04, 0x11
        /*015e*/ 	.short	(.L_87 - .L_86)
	.align		4
.L_86:
        /*0160*/ 	.word	index@(_ZN2at6native46_GLOBAL__N__fbf0e309_13_WeightNorm_cu_b3893b6b31weight_norm_bwd_last_dim_kernelIddEEvPT_S4_PKS3_S6_S6_PKT0_ii)
        /*0164*/ 	.word	0x00000000


	//----- nvinfo : EIATTR_REGCOUNT
	.align		4
.L_87:
        /*0168*/ 	.byte	0x04, 0x2f
        /*016a*/ 	.short	(.L_89 - .L_88)
	.align		4
.L_88:
        /*016c*/ 	.word	index@(_ZN2at6native46_GLOBAL__N__fbf0e309_13_WeightNorm_cu_b3893b6b31weight_norm_bwd_last_dim_kernelIffEEvPT_S4_PKS3_S6_S6_PKT0_ii)
        /*0170*/ 	.word	0x00000018


	//----- nvinfo : EIATTR_FRAME_SIZE
	.align		4
.L_89:
        /*0174*/ 	.byte	0x04, 0x11
        /*0176*/ 	.short	(.L_91 - .L_90)
	.align		4
.L_90:
        /*0178*/ 	.word	index@(_ZN2at6native46_GLOBAL__N__fbf0e309_13_WeightNorm_cu_b3893b6b31weight_norm_bwd_last_dim_kernelIffEEvPT_S4_PKS3_S6_S6_PKT0_ii)
        /*017c*/ 	.word	0x00000000


	//----- nvinfo : EIATTR_REGCOUNT
	.align		4
.L_91:
        /*0180*/ 	.byte	0x04, 0x2f
        /*0182*/ 	.short	(.L_93 - .L_92)
	.align		4
.L_92:
        /*0184*/ 	.word	index@(_ZN2at6native46_GLOBAL__N__fbf0e309_13_WeightNorm_cu_b3893b6b31weight_norm_bwd_last_dim_kernelIN3c108BFloat16EfEEvPT_S6_PKS5_S8_S8_PKT0_ii)
        /*0188*/ 	.word	0x00000019


	//----- nvinfo : EIATTR_FRAME_SIZE
	.align		4
.L_93:
        /*018c*/ 	.byte	0x04, 0x11
        /*018e*/ 	.short	(.L_95 - .L_94)
	.align		4
.L_94:
        /*0190*/ 	.word	index@(_ZN2at6native46_GLOBAL__N__fbf0e309_13_WeightNorm_cu_b3893b6b31weight_norm_bwd_last_dim_kernelIN3c108BFloat16EfEEvPT_S6_PKS5_S8_S8_PKT0_ii)
        /*0194*/ 	.word	0x00000000


	//----- nvinfo : EIATTR_REGCOUNT
	.align		4
.L_95:
        /*0198*/ 	.byte	0x04, 0x2f
        /*019a*/ 	.short	(.L_97 - .L_96)
	.align		4
.L_96:
        /*019c*/ 	.word	index@(_ZN2at6native46_GLOBAL__N__fbf0e309_13_WeightNorm_cu_b3893b6b31weight_norm_bwd_last_dim_kernelIN3c104HalfEfEEvPT_S6_PKS5_S8_S8_PKT0_ii)
        /*01a0*/ 	.word	0x00000019


	//----- nvinfo : EIATTR_FRAME_SIZE
	.align		4
.L_97:
        /*01a4*/ 	.byte	0x04, 0x11
        /*01a6*/ 	.short	(.L_99 - .L_98)
	.align		4
.L_98:
        /*01a8*/ 	.word	index@(_ZN2at6native46_GLOBAL__N__fbf0e309_13_WeightNorm_cu_b3893b6b31weight_norm_bwd_last_dim_kernelIN3c104HalfEfEEvPT_S6_PKS5_S8_S8_PKT0_ii)
        /*01ac*/ 	.word	0x00000000


	//----- nvinfo : EIATTR_MIN_STACK_SIZE
	.align		4
.L_99:
        /*01b0*/ 	.byte	0x04, 0x12
        /*01b2*/ 	.short	(.L_101 - .L_100)
	.align		4
.L_100:
        /*01b4*/ 	.word	index@(_ZN2at6native46_GLOBAL__N__fbf0e309_13_WeightNorm_cu_b3893b6b31weight_norm_bwd_last_dim_kernelIN3c104HalfEfEEvPT_S6_PKS5_S8_S8_PKT0_ii)
        /*01b8*/ 	.word	0x00000000


	//----- nvinfo : EIATTR_MIN_STACK_SIZE
	.align		4
.L_101:
        /*01bc*/ 	.byte	0x04, 0x12
        /*01be*/ 	.short	(.L_103 - .L_102)
	.align		4
.L_102:
        /*01c0*/ 	.word	index@(_ZN2at6native46_GLOBAL__N__fbf0e309_13_WeightNorm_cu_b3893b6b31weight_norm_bwd_last_dim_kernelIN3c108BFloat16EfEEvPT_S6_PKS5_S8_S8_PKT0_ii)
        /*01c4*/ 	.word	0x00000000


	//----- nvinfo : EIATTR_MIN_STACK_SIZE
	.align		4
.L_103:
        /*01c8*/ 	.byte	0x04, 0x12
        /*01ca*/ 	.short	(.L_105 - .L_104)
	.align		4
.L_104:
        /*01cc*/ 	.word	index@(_ZN2at6native46_GLOBAL__N__fbf0e309_13_WeightNorm_cu_b3893b6b31weight_norm_bwd_last_dim_kernelIffEEvPT_S4_PKS3_S6_S6_PKT0_ii)
        /*01d0*/ 	.word	0x00000000


	//----- nvinfo : EIATTR_MIN_STACK_SIZE
	.align		4
.L_105:
        /*01d4*/ 	.byte	0x04, 0x12
        /*01d6*/ 	.short	(.L_107 - .L_106)
	.align		4
.L_106:
        /*01d8*/ 	.word	index@(_ZN2at6native46_GLOBAL__N__fbf0e309_13_WeightNorm_cu_b3893b6b31weight_norm_bwd_last_dim_kernelIddEEvPT_S4_PKS3_S6_S6_PKT0_ii)
        /*01dc*/ 	.word	0x00000000


	//----- nvinfo : EIATTR_MIN_STACK_SIZE
	.align		4
.L_107:
        /*01e0*/ 	.byte	0x04, 0x12
        /*01e2*/ 	.short	(.L_109 - .L_108)
	.align		4
.L_108:
        /*01e4*/ 	.word	index@(_ZN2at6native46_GLOBAL__N__fbf0e309_13_WeightNorm_cu_b3893b6b32weight_norm_bwd_first_dim_kernelIN3c104HalfEfEEvPT_S6_PKS5_S8_S8_PKT0_i)
        /*01e8*/ 	.word	0x00000000


	//----- nvinfo : EIATTR_MIN_STACK_SIZE
	.align		4
.L_109:
        /*01ec*/ 	.byte	0x04, 0x12
        /*01ee*/ 	.short	(.L_111 - .L_110)
	.align		4
.L_110:
        /*01f0*/ 	.word	index@(_ZN2at6native46_GLOBAL__N__fbf0e309_13_WeightNorm_cu_b3893b6b32weight_norm_bwd_first_dim_kernelIN3c108BFloat16EfEEvPT_S6_PKS5_S8_S8_PKT0_i)
        /*01f4*/ 	.word	0x00000000


	//----- nvinfo : EIATTR_MIN_STACK_SIZE
	.align		4
.L_111:
        /*01f8*/ 	.byte	0x04, 0x12
        /*01fa*/ 	.short	(.L_113 - .L_112)
	.align		4
.L_112:
        /*01fc*/ 	.word	index@(_ZN2at6native46_GLOBAL__N__fbf0e309_13_WeightNorm_cu_b3893b6b32weight_norm_bwd_first_dim_kernelIffEEvPT_S4_PKS3_S6_S6_PKT0_i)
        /*0200*/ 	.word	0x00000000


	//----- nvinfo : EIATTR_MIN_STACK_SIZE
	.align		4
.L_113:
        /*0204*/ 	.byte	0x04, 0x12
        /*0206*/ 	.short	(.L_115 - .L_114)
	.align		4
.L_114:
        /*0208*/ 	.word	index@(_ZN2at6native46_GLOBAL__N__fbf0e309_13_WeightNorm_cu_b3893b6b32weight_norm_bwd_first_dim_kernelIddEEvPT_S4_PKS3_S6_S6_PKT0_i)
        /*020c*/ 	.word	0x00000000


	//----- nvinfo : EIATTR_MIN_STACK_SIZE
	.align		4
.L_115:
        /*0210*/ 	.byte	0x04, 0x12
        /*0212*/ 	.short	(.L_117 - .L_116)
	.align		4
.L_116:
        /*0214*/ 	.word	index@(_ZN2at6native46_GLOBAL__N__fbf0e309_13_WeightNorm_cu_b3893b6b31weight_norm_fwd_last_dim_kernelIN3c104HalfEfEEvPT_PT0_PKS5_SA_ii)
        /*0218*/ 	.word	0x00000000


	//----- nvinfo : EIATTR_MIN_STACK_SIZE
	.align		4
.L_117:
        /*021c*/ 	.byte	0x04, 0x12
        /*021e*/ 	.short	(.L_119 - .L_118)
	.align		4
.L_118:
        /*0220*/ 	.word	index@(_ZN2at6native46_GLOBAL__N__fbf0e309_13_WeightNorm_cu_b3893b6b31weight_norm_fwd_last_dim_kernelIN3c108BFloat16EfEEvPT_PT0_PKS5_SA_ii)
        /*0224*/ 	.word	0x00000000


	//----- nvinfo : EIATTR_MIN_STACK_SIZE
	.align		4
.L_119:
        /*0228*/ 	.byte	0x04, 0x12
        /*022a*/ 	.short	(.L_121 - .L_120)
	.align		4
.L_120:
        /*022c*/ 	.word	index@(_ZN2at6native46_GLOBAL__N__fbf0e309_13_WeightNorm_cu_b3893b6b31weight_norm_fwd_last_dim_kernelIffEEvPT_PT0_PKS3_S8_ii)
        /*0230*/ 	.word	0x00000000


	//----- nvinfo : EIATTR_MIN_STACK_SIZE
	.align		4
.L_121:
        /*0234*/ 	.byte	0x04, 0x12
        /*0236*/ 	.short	(.L_123 - .L_122)
	.align		4
.L_122:
        /*0238*/ 	.word	index@(_ZN2at6native46_GLOBAL__N__fbf0e309_13_WeightNorm_cu_b3893b6b31weight_norm_fwd_last_dim_kernelIddEEvPT_PT0_PKS3_S8_ii)
        /*023c*/ 	.word	0x00000000


	//----- nvinfo : EIATTR_MIN_STACK_SIZE
	.align		4
.L_123:
        /*0240*/ 	.byte	0x04, 0x12
        /*0242*/ 	.short	(.L_125 - .L_124)
	.align		4
.L_124:
        /*0244*/ 	.word	index@(_ZN2at6native46_GLOBAL__N__fbf0e309_13_WeightNorm_cu_b3893b6b32weight_norm_fwd_first_dim_kernelIN3c104HalfEfEEvPT_PT0_PKS5_SA_i)
        /*0248*/ 	.word	0x00000000


	//----- nvinfo : EIATTR_MIN_STACK_SIZE
	.align		4
.L_125:
        /*024c*/ 	.byte	0x04, 0x12
        /*024e*/ 	.short	(.L_127 - .L_126)
	.align		4
.L_126:
        /*0250*/ 	.word	index@(_ZN2at6native46_GLOBAL__N__fbf0e309_13_WeightNorm_cu_b3893b6b32weight_norm_fwd_first_dim_kernelIN3c108BFloat16EfEEvPT_PT0_PKS5_SA_i)
        /*0254*/ 	.word	0x00000000


	//----- nvinfo : EIATTR_MIN_STACK_SIZE
	.align		4
.L_127:
        /*0258*/ 	.byte	0x04, 0x12
        /*025a*/ 	.short	(.L_129 - .L_128)
	.align		4
.L_128:
        /*025c*/ 	.word	index@(_ZN2at6native46_GLOBAL__N__fbf0e309_13_WeightNorm_cu_b3893b6b32weight_norm_fwd_first_dim_kernelIffEEvPT_PT0_PKS3_S8_i)
        /*0260*/ 	.word	0x00000000


	//----- nvinfo : EIATTR_MIN_STACK_SIZE
	.align		4
.L_129:
        /*0264*/ 	.byte	0x04, 0x12
        /*0266*/ 	.short	(.L_131 - .L_130)
	.align		4
.L_130:
        /*0268*/ 	.word	index@(_ZN2at6native46_GLOBAL__N__fbf0e309_13_WeightNorm_cu_b3893b6b32weight_norm_fwd_first_dim_kernelIddEEvPT_PT0_PKS3_S8_i)
        /*026c*/ 	.word	0x00000000
.L_131:


//--------------------- .nv.compat                --------------------------
	.section	.nv.compat,"",@"SHT_CUDA_COMPAT_INFO"
	.align	4
        /*0000*/ 	.byte	0x02, 0x09, 0x00, 0x00, 0x02, 0x02, 0x01, 0x00, 0x02, 0x05, 0x05, 0x00, 0x03, 0x07, 0x01, 0x01
        /*0010*/ 	.byte	0x02, 0x03, 0x00, 0x00, 0x02, 0x06, 0x01, 0x00, 0x04, 0x0b, 0x08, 0x00, 0x00, 0x00, 0x00, 0x00
        /*0020*/ 	.byte	0x00, 0x00, 0x00, 0x00


//--------------------- .nv.info._ZN2at6native46_GLOBAL__N__fbf0e309_13_WeightNorm_cu_b3893b6b31weight_norm_bwd_last_dim_kernelIN3c104HalfEfEEvPT_S6_PKS5_S8_S8_PKT0_ii --------------------------
	.section	.nv.info._ZN2at6native46_GLOBAL__N__fbf0e309_13_WeightNorm_cu_b3893b6b31weight_norm_bwd_last_dim_kernelIN3c104HalfEfEEvPT_S6_PKS5_S8_S8_PKT0_ii,"",@"SHT_CUDA_INFO"
	.sectionflags	@""
	.align	4


	//----- nvinfo : EIATTR_CUDA_API_VERSION
	.align		4
        /*0000*/ 	.byte	0x04, 0x37
        /*0002*/ 	.short	(.L_133 - .L_132)
.L_132:
        /*0004*/ 	.word	0x00000082


	//----- nvinfo : EIATTR_KPARAM_INFO
	.align		4
.L_133:
        /*0008*/ 	.byte	0x04, 0x17
        /*000a*/ 	.short	(.L_135 - .L_134)
.L_134:
        /*000c*/ 	.word	0x00000000
        /*0010*/ 	.short	0x0007
        /*0012*/ 	.short	0x0034
        /*0014*/ 	.byte	0x00, 0xf0, 0x11, 0x00


	//----- nvinfo : EIATTR_KPARAM_INFO
	.align		4
.L_135:
        /*0018*/ 	.byte	0x04, 0x17
        /*001a*/ 	.short	(.L_137 - .L_136)
.L_136:
        /*001c*/ 	.word	0x00000000
        /*0020*/ 	.short	0x0006
        /*0022*/ 	.short	0x0030
        /*0024*/ 	.byte	0x00, 0xf0, 0x11, 0x00


	//----- nvinfo : EIATTR_KPARAM_INFO
	.align		4
.L_137:
        /*0028*/ 	.byte	0x04, 0x17
        /*002a*/ 	.short	(.L_139 - .L_138)
.L_138:
        /*002c*/ 	.word	0x00000000
        /*0030*/ 	.short	0x0005
        /*0032*/ 	.short	0x0028
        /*0034*/ 	.byte	0x00, 0xf0, 0x21, 0x00


	//----- nvinfo : EIATTR_KPARAM_INFO
	.align		4
.L_139:
        /*0038*/ 	.byte	0x04, 0x17
        /*003a*/ 	.short	(.L_141 - .L_140)
.L_140:
        /*003c*/ 	.word	0x00000000
        /*0040*/ 	.short	0x0004
        /*0042*/ 	.short	0x0020
        /*0044*/ 	.byte	0x00, 0xf0, 0x21, 0x00


	//----- nvinfo : EIATTR_KPARAM_INFO
	.align		4
.L_141:
        /*0048*/ 	.byte	0x04, 0x17
        /*004a*/ 	.short	(.L_143 - .L_142)
.L_142:
        /*004c*/ 	.word	0x00000000
        /*0050*/ 	.short	0x0003
        /*0052*/ 	.short	0x0018
        /*0054*/ 	.byte	0x00, 0xf0, 0x21, 0x00


	//----- nvinfo : EIATTR_KPARAM_INFO
	.align		4
.L_143:
        /*0058*/ 	.byte	0x04, 0x17
        /*005a*/ 	.short	(.L_145 - .L_144)
.L_144:
        /*005c*/ 	.word	0x00000000
        /*0060*/ 	.short	0x0002
        /*0062*/ 	.short	0x0010
        /*0064*/ 	.byte	0x00, 0xf0, 0x21, 0x00


	//----- nvinfo : EIATTR_KPARAM_INFO
	.align		4
.L_145:
        /*0068*/ 	.byte	0x04, 0x17
        /*006a*/ 	.short	(.L_147 - .L_146)
.L_146:
        /*006c*/ 	.word	0x00000000
        /*0070*/ 	.short	0x0001
        /*0072*/ 	.short	0x0008
        /*0074*/ 	.byte	0x00, 0xf0, 0x21, 0x00


	//----- nvinfo : EIATTR_KPARAM_INFO
	.align		4
.L_147:
        /*0078*/ 	.byte	0x04, 0x17
        /*007a*/ 	.short	(.L_149 - .L_148)
.L_148:
        /*007c*/ 	.word	0x00000000
        /*0080*/ 	.short	0x0000
        /*0082*/ 	.short	0x0000
        /*0084*/ 	.byte	0x00, 0xf0, 0x21, 0x00


	//----- nvinfo : EIATTR_SPARSE_MMA_MASK
	.align		4
.L_149:
        /*0088*/ 	.byte	0x03, 0x50
        /*008a*/ 	.short	0x0000


	//----- nvinfo : EIATTR_MAXREG_COUNT
	.align		4
        /*008c*/ 	.byte	0x03, 0x1b
        /*008e*/ 	.short	0x00ff


	//----- nvinfo : EIATTR_NUM_BARRIERS
	.align		4
        /*0090*/ 	.byte	0x02, 0x4c
        /*0092*/ 	.byte	0x01
	.zero		1


	//----- nvinfo : EIATTR_MERCURY_ISA_VERSION
	.align		4
        /*0094*/ 	.byte	0x03, 0x5f
        /*0096*/ 	.short	0x0101


	//----- nvinfo : EIATTR_COOP_GROUP_MASK_REGIDS
	.align		4
        /*0098*/ 	.byte	0x04, 0x29
        /*009a*/ 	.short	(.L_151 - .L_150)


	//   ....[0]....
.L_150:
        /*009c*/ 	.word	0xffffffff


	//----- nvinfo : EIATTR_COOP_GROUP_INSTR_OFFSETS
	.align		4
.L_151:
        /*00a0*/ 	.byte	0x04, 0x28
        /*00a2*/ 	.short	(.L_153 - .L_152)


	//   ....[0]....
.L_152:
        /*00a4*/ 	.word	0x00000420


	//----- nvinfo : EIATTR_EXIT_INSTR_OFFSETS
	.align		4
.L_153:
        /*00a8*/ 	.byte	0x04, 0x1c
        /*00aa*/ 	.short	(.L_155 - .L_154)


	//   ....[0]....
.L_154:
        /*00ac*/ 	.word	0x000005c0


	//   ....[1]....
        /*00b0*/ 	.word	0x00000760


	//----- nvinfo : EIATTR_CRS_STACK_SIZE
	.align		4
.L_155:
        /*00b4*/ 	.byte	0x04, 0x1e
        /*00b6*/ 	.short	(.L_157 - .L_156)
.L_156:
        /*00b8*/ 	.word	0x00000000


	//----- nvinfo : EIATTR_CBANK_PARAM_SIZE
	.align		4
.L_157:
        /*00bc*/ 	.byte	0x03, 0x19
        /*00be*/ 	.short	0x0038


	//----- nvinfo : EIATTR_PARAM_CBANK
	.align		4
        /*00c0*/ 	.byte	0x04, 0x0a
        /*00c2*/ 	.short	(.L_159 - .L_158)
	.align		4
.L_158:
        /*00c4*/ 	.word	index@(.nv.constant0._ZN2at6native46_GLOBAL__N__fbf0e309_13_WeightNorm_cu_b3893b6b31weight_norm_bwd_last_dim_kernelIN3c104HalfEfEEvPT_S6_PKS5_S8_S8_PKT0_ii)
        /*00c8*/ 	.short	0x0210
        /*00ca*/ 	.short	0x0038


	//----- nvinfo : EIATTR_SW_WAR
	.align		4
.L_159:
        /*00cc*/ 	.byte	0x04, 0x36
        /*00ce*/ 	.short	(.L_161 - .L_160)
.L_160:
        /*00d0*/ 	.word	0x00000008
.L_161:


//--------------------- .nv.info._ZN2at6native46_GLOBAL__N__fbf0e309_13_WeightNorm_cu_b3893b6b31weight_norm_bwd_last_dim_kernelIN3c108BFloat16EfEEvPT_S6_PKS5_S8_S8_PKT0_ii --------------------------
	.section	.nv.info._ZN2at6native46_GLOBAL__N__fbf0e309_13_WeightNorm_cu_b3893b6b31weight_norm_bwd_last_dim_kernelIN3c108BFloat16EfEEvPT_S6_PKS5_S8_S8_PKT0_ii,"",@"SHT_CUDA_INFO"
	.sectionflags	@""
	.align	4


	//----- nvinfo : EIATTR_CUDA_API_VERSION
	.align		4
        /*0000*/ 	.byte	0x04, 0x37
        /*0002*/ 	.short	(.L_163 - .L_162)
.L_162:
        /*0004*/ 	.word	0x00000082


	//----- nvinfo : EIATTR_KPARAM_INFO
	.align		4
.L_163:
        /*0008*/ 	.byte	0x04, 0x17
        /*000a*/ 	.short	(.L_165 - .L_164)
.L_164:
        /*000c*/ 	.word	0x00000000
        /*0010*/ 	.short	0x0007
        /*0012*/ 	.short	0x0034
        /*0014*/ 	.byte	0x00, 0xf0, 0x11, 0x00


	//----- nvinfo : EIATTR_KPARAM_INFO
	.align		4
.L_165:
        /*0018*/ 	.byte	0x04, 0x17
        /*001a*/ 	.short	(.L_167 - .L_166)
.L_166:
        /*001c*/ 	.word	0x00000000
        /*0020*/ 	.short	0x0006
        /*0022*/ 	.short	0x0030
        /*0024*/ 	.byte	0x00, 0xf0, 0x11, 0x00


	//----- nvinfo : EIATTR_KPARAM_INFO
	.align		4
.L_167:
        /*0028*/ 	.byte	0x04, 0x17
        /*002a*/ 	.short	(.L_169 - .L_168)
.L_168:
        /*002c*/ 	.word	0x00000000
        /*0030*/ 	.short	0x0005
        /*0032*/ 	.short	0x0028
        /*0034*/ 	.byte	0x00, 0xf0, 0x21, 0x00


	//----- nvinfo : EIATTR_KPARAM_INFO
	.align		4
.L_169:
        /*0038*/ 	.byte	0x04, 0x17
        /*003a*/ 	.short	(.L_171 - .L_170)
.L_170:
        /*003c*/ 	.word	0x00000000
        /*0040*/ 	.short	0x0004
        /*0042*/ 	.short	0x0020
        /*0044*/ 	.byte	0x00, 0xf0, 0x21, 0x00


	//----- nvinfo : EIATTR_KPARAM_INFO
	.align		4
.L_171:
        /*0048*/ 	.byte	0x04, 0x17
        /*004a*/ 	.short	(.L_173 - .L_172)
.L_172:
        /*004c*/ 	.word	0x00000000
        /*0050*/ 	.short	0x0003
        /*0052*/ 	.short	0x0018
        /*0054*/ 	.byte	0x00, 0xf0, 0x21, 0x00


	//----- nvinfo : EIATTR_KPARAM_INFO
	.align		4
.L_173:
        /*0058*/ 	.byte	0x04, 0x17
        /*005a*/ 	.short	(.L_175 - .L_174)
.L_174:
        /*005c*/ 	.word	0x00000000
        /*0060*/ 	.short	0x0002
        /*0062*/ 	.short	0x0010
        /*0064*/ 	.byte	0x00, 0xf0, 0x21, 0x00


	//----- nvinfo : EIATTR_KPARAM_INFO
	.align		4
.L_175:
        /*0068*/ 	.byte	0x04, 0x17
        /*006a*/ 	.short	(.L_177 - .L_176)
.L_176:
        /*006c*/ 	.word	0x00000000
        /*0070*/ 	.short	0x0001
        /*0072*/ 	.short	0x0008
        /*0074*/ 	.byte	0x00, 0xf0, 0x21, 0x00


	//----- nvinfo : EIATTR_KPARAM_INFO
	.align		4
.L_177:
        /*0078*/ 	.byte	0x04, 0x17
        /*007a*/ 	.short	(.L_179 - .L_178)
.L_178:
        /*007c*/ 	.word	0x00000000
        /*0080*/ 	.short	0x0000
        /*0082*/ 	.short	0x0000
        /*0084*/ 	.byte	0x00, 0xf0, 0x21, 0x00


	//----- nvinfo : EIATTR_SPARSE_MMA_MASK
	.align		4
.L_179:
        /*0088*/ 	.byte	0x03, 0x50
        /*008a*/ 	.short	0x0000


	//----- nvinfo : EIATTR_MAXREG_COUNT
	.align		4
        /*008c*/ 	.byte	0x03, 0x1b
        /*008e*/ 	.short	0x00ff


	//----- nvinfo : EIATTR_NUM_BARRIERS
	.align		4
        /*0090*/ 	.byte	0x02, 0x4c
        /*0092*/ 	.byte	0x01
	.zero		1


	//----- nvinfo : EIATTR_MERCURY_ISA_VERSION
	.align		4
        /*0094*/ 	.byte	0x03, 0x5f
        /*0096*/ 	.short	0x0101


	//----- nvinfo : EIATTR_COOP_GROUP_MASK_REGIDS
	.align		4
        /*0098*/ 	.byte	0x04, 0x29
        /*009a*/ 	.short	(.L_181 - .L_180)


	//   ....[0]....
.L_180:
        /*009c*/ 	.word	0xffffffff


	//----- nvinfo : EIATTR_COOP_GROUP_INSTR_OFFSETS
	.align		4
.L_181:
        /*00a0*/ 	.byte	0x04, 0x28
        /*00a2*/ 	.short	(.L_183 - .L_182)


	//   ....[0]....
.L_182:
        /*00a4*/ 	.word	0x00000420


	//----- nvinfo : EIATTR_EXIT_INSTR_OFFSETS
	.align		4
.L_183:
        /*00a8*/ 	.byte	0x04, 0x1c
        /*00aa*/ 	.short	(.L_185 - .L_184)


	//   ....[0]....
.L_184:
        /*00ac*/ 	.word	0x000005c0


	//   ....[1]....
        /*00b0*/ 	.word	0x00000760


	//----- nvinfo : EIATTR_CRS_STACK_SIZE
	.align		4
.L_185:
        /*00b4*/ 	.byte	0x04, 0x1e
        /*00b6*/ 	.short	(.L_187 - .L_186)
.L_186:
        /*00b8*/ 	.word	0x00000000


	//----- nvinfo : EIATTR_CBANK_PARAM_SIZE
	.align		4
.L_187:
        /*00bc*/ 	.byte	0x03, 0x19
        /*00be*/ 	.short	0x0038


	//----- nvinfo : EIATTR_PARAM_CBANK
	.align		4
        /*00c0*/ 	.byte	0x04, 0x0a
        /*00c2*/ 	.short	(.L_189 - .L_188)
	.align		4
.L_188:
        /*00c4*/ 	.word	index@(.nv.constant0._ZN2at6native46_GLOBAL__N__fbf0e309_13_WeightNorm_cu_b3893b6b31weight_norm_bwd_last_dim_kernelIN3c108BFloat16EfEEvPT_S6_PKS5_S8_S8_PKT0_ii)
        /*00c8*/ 	.short	0x0210
        /*00ca*/ 	.short	0x0038


	//----- nvinfo : EIATTR_SW_WAR
	.align		4
.L_189:
        /*00cc*/ 	.byte	0x04, 0x36
        /*00ce*/ 	.short	(.L_191 - .L_190)
.L_190:
        /*00d0*/ 	.word	0x00000008
.L_191:


//--------------------- .nv.info._ZN2at6native46_GLOBAL__N__fbf0e309_13_WeightNorm_cu_b3893b6b31weight_norm_bwd_last_dim_kernelIffEEvPT_S4_PKS3_S6_S6_PKT0_ii --------------------------
	.section	.nv.info._ZN2at6native46_GLOBAL__N__fbf0e309_13_WeightNorm_cu_b3893b6b31weight_norm_bwd_last_dim_kernelIffEEvPT_S4_PKS3_S6_S6_PKT0_ii,"",@"SHT_CUDA_INFO"
	.sectionflags	@""
	.align	4


	//----- nvinfo : EIATTR_CUDA_API_VERSION
	.align		4
        /*0000*/ 	.byte	0x04, 0x37
        /*0002*/ 	.short	(.L_193 - .L_192)
.L_192:
        /*0004*/ 	.word	0x00000082


	//----- nvinfo : EIATTR_KPARAM_INFO
	.align		4
.L_193:
        /*0008*/ 	.byte	0x04, 0x17
        /*000a*/ 	.short	(.L_195 - .L_194)
.L_194:
        /*000c*/ 	.word	0x00000000
        /*0010*/ 	.short	0x0007
        /*0012*/ 	.short	0x0034
        /*0014*/ 	.byte	0x00, 0xf0, 0x11, 0x00


	//----- nvinfo : EIATTR_KPARAM_INFO
	.align		4
.L_195:
        /*0018*/ 	.byte	0x04, 0x17
        /*001a*/ 	.short	(.L_197 - .L_196)
.L_196:
        /*001c*/ 	.word	0x00000000
        /*0020*/ 	.short	0x0006
        /*0022*/ 	.short	0x0030
        /*0024*/ 	.byte	0x00, 0xf0, 0x11, 0x00


	//----- nvinfo : EIATTR_KPARAM_INFO
	.align		4
.L_197:
        /*0028*/ 	.byte	0x04, 0x17
        /*002a*/ 	.short	(.L_199 - .L_198)
.L_198:
        /*002c*/ 	.word	0x00000000
        /*0030*/ 	.short	0x0005
        /*0032*/ 	.short	0x0028
        /*0034*/ 	.byte	0x00, 0xf0, 0x21, 0x00


	//----- nvinfo : EIATTR_KPARAM_INFO
	.align		4
.L_199:
        /*0038*/ 	.byte	0x04, 0x17
        /*003a*/ 	.short	(.L_201 - .L_200)
.L_200:
        /*003c*/ 	.word	0x00000000
        /*0040*/ 	.short	0x0004
        /*0042*/ 	.short	0x0020
        /*0044*/ 	.byte	0x00, 0xf0, 0x21, 0x00


	//----- nvinfo : EIATTR_KPARAM_INFO
	.align		4
.L_201:
        /*0048*/ 	.byte	0x04, 0x17
        /*004a*/ 	.short	(.L_203 - .L_202)
.L_202:
        /*004c*/ 	.word	0x00000000
        /*0050*/ 	.short	0x0003
        /*0052*/ 	.short	0x0018
        /*0054*/ 	.byte	0x00, 0xf0, 0x21, 0x00


	//----- nvinfo : EIATTR_KPARAM_INFO
	.align		4
.L_203:
        /*0058*/ 	.byte	0x04, 0x17
        /*005a*/ 	.short	(.L_205 - .L_204)
.L_204:
        /*005c*/ 	.word	0x00000000
        /*0060*/ 	.short	0x0002
        /*0062*/ 	.short	0x0010
        /*0064*/ 	.byte	0x00, 0xf0, 0x21, 0x00


	//----- nvinfo : EIATTR_KPARAM_INFO
	.align		4
.L_205:
        /*0068*/ 	.byte	0x04, 0x17
        /*006a*/ 	.short	(.L_207 - .L_206)
.L_206:
        /*006c*/ 	.word	0x00000000
        /*0070*/ 	.short	0x0001
        /*0072*/ 	.short	0x0008
        /*0074*/ 	.byte	0x00, 0xf0, 0x21, 0x00


	//----- nvinfo : EIATTR_KPARAM_INFO
	.align		4
.L_207:
        /*0078*/ 	.byte	0x04, 0x17
        /*007a*/ 	.short	(.L_209 - .L_208)
.L_208:
        /*007c*/ 	.word	0x00000000
        /*0080*/ 	.short	0x0000
        /*0082*/ 	.short	0x0000
        /*0084*/ 	.byte	0x00, 0xf0, 0x21, 0x00


	//----- nvinfo : EIATTR_SPARSE_MMA_MASK
	.align		4
.L_209:
        /*0088*/ 	.byte	0x03, 0x50
        /*008a*/ 	.short	0x0000


	//----- nvinfo : EIATTR_MAXREG_COUNT
	.align		4
        /*008c*/ 	.byte	0x03, 0x1b
        /*008e*/ 	.short	0x00ff


	//----- nvinfo : EIATTR_NUM_BARRIERS
	.align		4
        /*0090*/ 	.byte	0x02, 0x4c
        /*0092*/ 	.byte	0x01
	.zero		1


	//----- nvinfo : EIATTR_MERCURY_ISA_VERSION
	.align		4
        /*0094*/ 	.byte	0x03, 0x5f
        /*0096*/ 	.short	0x0101


	//----- nvinfo : EIATTR_COOP_GROUP_MASK_REGIDS
	.align		4
        /*0098*/ 	.byte	0x04, 0x29
        /*009a*/ 	.short	(.L_211 - .L_210)


	//   ....[0]....
.L_210:
        /*009c*/ 	.word	0xffffffff


	//----- nvinfo : EIATTR_COOP_GROUP_INSTR_OFFSETS
	.align		4
.L_211:
        /*00a0*/ 	.byte	0x04, 0x28
        /*00a2*/ 	.short	(.L_213 - .L_212)


	//   ....[0]....
.L_212:
        /*00a4*/ 	.word	0x00000400


	//----- nvinfo : EIATTR_EXIT_INSTR_OFFSETS
	.align		4
.L_213:
        /*00a8*/ 	.byte	0x04, 0x1c
        /*00aa*/ 	.short	(.L_215 - .L_214)


	//   ....[0]....
.L_214:
        /*00ac*/ 	.word	0x00000560


	//   ....[1]....
        /*00b0*/ 	.word	0x000006f0


	//----- nvinfo : EIATTR_CRS_STACK_SIZE
	.align		4
.L_215:
        /*00b4*/ 	.byte	0x04, 0x1e
        /*00b6*/ 	.short	(.L_217 - .L_216)
.L_216:
        /*00b8*/ 	.word	0x00000000


	//----- nvinfo : EIATTR_CBANK_PARAM_SIZE
	.align		4
.L_217:
        /*00bc*/ 	.byte	0x03, 0x19
        /*00be*/ 	.short	0x0038


	//----- nvinfo : EIATTR_PARAM_CBANK
	.align		4
        /*00c0*/ 	.byte	0x04, 0x0a
        /*00c2*/ 	.short	(.L_219 - .L_218)
	.align		4
.L_218:
        /*00c4*/ 	.word	index@(.nv.constant0._ZN2at6native46_GLOBAL__N__fbf0e309_13_WeightNorm_cu_b3893b6b31weight_norm_bwd_last_dim_kernelIffEEvPT_S4_PKS3_S6_S6_PKT0_ii)
        /*00c8*/ 	.short	0x0210
        /*00ca*/ 	.short	0x0038


	//----- nvinfo : EIATTR_SW_WAR
	.align		4
.L_219:
        /*00cc*/ 	.byte	0x04, 0x36
        /*00ce*/ 	.short	(.L_221 - .L_220)
.L_220:
        /*00d0*/ 	.word	0x00000008
.L_221:


//--------------------- .nv.info._ZN2at6native46_GLOBAL__N__fbf0e309_13_WeightNorm_cu_b3893b6b31weight_norm_bwd_last_dim_kernelIddEEvPT_S4_PKS3_S6_S6_PKT0_ii --------------------------
	.section	.nv.info._ZN2at6native46_GLOBAL__N__fbf0e309_13_WeightNorm_cu_b3893b6b31weight_norm_bwd_last_dim_kernelIddEEvPT_S4_PKS3_S6_S6_PKT0_ii,"",@"SHT_CUDA_INFO"
	.sectionflags	@""
	.align	4


	//----- nvinfo : EIATTR_CUDA_API_VERSION
	.align		4
        /*0000*/ 	.byte	0x04, 0x37
        /*0002*/ 	.short	(.L_223 - .L_222)
.L_222:
        /*0004*/ 	.word	0x00000082


	//----- nvinfo : EIATTR_KPARAM_INFO
	.align		4
.L_223:
        /*0008*/ 	.byte	0x04, 0x17
        /*000a*/ 	.short	(.L_225 - .L_224)
.L_224:
        /*000c*/ 	.word	0x00000000
        /*0010*/ 	.short	0x0007
        /*0012*/ 	.short	0x0034
        /*0014*/ 	.byte	0x00, 0xf0, 0x11, 0x00


	//----- nvinfo : EIATTR_KPARAM_INFO
	.align		4
.L_225:
        /*0018*/ 	.byte	0x04, 0x17
        /*001a*/ 	.short	(.L_227 - .L_226)
.L_226:
        /*001c*/ 	.word	0x00000000
        /*0020*/ 	.short	0x0006
        /*0022*/ 	.short	0x0030
        /*0024*/ 	.byte	0x00, 0xf0, 0x11, 0x00


	//----- nvinfo : EIATTR_KPARAM_INFO
	.align		4
.L_227:
        /*0028*/ 	.byte	0x04, 0x17
        /*002a*/ 	.short	(.L_229 - .L_228)
.L_228:
        /*002c*/ 	.word	0x00000000
        /*0030*/ 	.short	0x0005
        /*0032*/ 	.short	0x0028
        /*0034*/ 	.byte	0x00, 0xf0, 0x21, 0x00


	//----- nvinfo : EIATTR_KPARAM_INFO
	.align		4
.L_229:
        /*0038*/ 	.byte	0x04, 0x17
        /*003a*/ 	.short	(.L_231 - .L_230)
.L_230:
        /*003c*/ 	.word	0x00000000
        /*0040*/ 	.short	0x0004
        /*0042*/ 	.short	0x0020
        /*0044*/ 	.byte	0x00, 0xf0, 0x21, 0x00


	//----- nvinfo : EIATTR_KPARAM_INFO
	.align		4
.L_231:
        /*0048*/ 	.byte	0x04, 0x17
        /*004a*/ 	.short	(.L_233 - .L_232)
.L_232:
        /*004c*/ 	.word	0x00000000
        /*0050*/ 	.short	0x0003
        /*0052*/ 	.short	0x0018
        /*0054*/ 	.byte	0x00, 0xf0, 0x21, 0x00


	//----- nvinfo : EIATTR_KPARAM_INFO
	.align		4
.L_233:
        /*0058*/ 	.byte	0x04, 0x17
        /*005a*/ 	.short	(.L_235 - .L_234)
.L_234:
        /*005c*/ 	.word	0x00000000
        /*0060*/ 	.short	0x0002
        /*0062*/ 	.short	0x0010
        /*0064*/ 	.byte	0x00, 0xf0, 0x21, 0x00


	//----- nvinfo : EIATTR_KPARAM_INFO
	.align		4
.L_235:
        /*0068*/ 	.byte	0x04, 0x17
        /*006a*/ 	.short	(.L_237 - .L_236)
.L_236:
        /*006c*/ 	.word	0x00000000
        /*0070*/ 	.short	0x0001
        /*0072*/ 	.short	0x0008
        /*0074*/ 	.byte	0x00, 0xf0, 0x21, 0x00


	//----- nvinfo : EIATTR_KPARAM_INFO
	.align		4
.L_237:
        /*0078*/ 	.byte	0x04, 0x17
        /*007a*/ 	.short	(.L_239 - .L_238)
.L_238:
        /*007c*/ 	.word	0x00000000
        /*0080*/ 	.short	0x0000
        /*0082*/ 	.short	0x0000
        /*0084*/ 	.byte	0x00, 0xf0, 0x21, 0x00


	//----- nvinfo : EIATTR_SPARSE_MMA_MASK
	.align		4
.L_239:
        /*0088*/ 	.byte	0x03, 0x50
        /*008a*/ 	.short	0x0000


	//----- nvinfo : EIATTR_MAXREG_COUNT
	.align		4
        /*008c*/ 	.byte	0x03, 0x1b
        /*008e*/ 	.short	0x00ff


	//----- nvinfo : EIATTR_NUM_BARRIERS
	.align		4
        /*0090*/ 	.byte	0x02, 0x4c
        /*0092*/ 	.byte	0x01
	.zero		1


	//----- nvinfo : EIATTR_MERCURY_ISA_VERSION
	.align		4
        /*0094*/ 	.byte	0x03, 0x5f
        /*0096*/ 	.short	0x0101


	//----- nvinfo : EIATTR_COOP_GROUP_MASK_REGIDS
	.align		4
        /*0098*/ 	.byte	0x04, 0x29
        /*009a*/ 	.short	(.L_241 - .L_240)


	//   ....[0]....
.L_240:
        /*009c*/ 	.word	0xffffffff


	//   ....[1]....
        /*00a0*/ 	.word	0xffffffff


	//   ....[2]....
        /*00a4*/ 	.word	0x05000006


	//   ....[3]....
        /*00a8*/ 	.word	0x05000006


	//----- nvinfo : EIATTR_COOP_GROUP_INSTR_OFFSETS
	.align		4
.L_241:
        /*00ac*/ 	.byte	0x04, 0x28
        /*00ae*/ 	.short	(.L_243 - .L_242)


	//   ....[0]....
.L_242:
        /*00b0*/ 	.word	0x00000400


	//   ....[1]....
        /*00b4*/ 	.word	0x00000410


	//   ....[2]....
        /*00b8*/ 	.word	0x00000870


	//   ....[3]....
        /*00bc*/ 	.word	0x000008f0


	//----- nvinfo : EIATTR_EXIT_INSTR_OFFSETS
	.align		4
.L_243:
        /*00c0*/ 	.byte	0x04, 0x1c
        /*00c2*/ 	.short	(.L_245 - .L_244)


	//   ....[0]....
.L_244:
        /*00c4*/ 	.word	0x00000680


	//   ....[1]....
        /*00c8*/ 	.word	0x00000810


	//----- nvinfo : EIATTR_CRS_STACK_SIZE
	.align		4
.L_245:
        /*00cc*/ 	.byte	0x04, 0x1e
        /*00ce*/ 	.short	(.L_247 - .L_246)
.L_246:
        /*00d0*/ 	.word	0x00000000


	//----- nvinfo : EIATTR_CBANK_PARAM_SIZE
	.align		4
.L_247:
        /*00d4*/ 	.byte	0x03, 0x19
        /*00d6*/ 	.short	0x0038


	//----- nvinfo : EIATTR_PARAM_CBANK
	.align		4
        /*00d8*/ 	.byte	0x04, 0x0a
        /*00da*/ 	.short	(.L_249 - .L_248)
	.align		4
.L_248:
        /*00dc*/ 	.word	index@(.nv.constant0._ZN2at6native46_GLOBAL__N__fbf0e309_13_WeightNorm_cu_b3893b6b31weight_norm_bwd_last_dim_kernelIddEEvPT_S4_PKS3_S6_S6_PKT0_ii)
        /*00e0*/ 	.short	0x0210
        /*00e2*/ 	.short	0x0038


	//----- nvinfo : EIATTR_SW_WAR
	.align		4
.L_249:
        /*00e4*/ 	.byte	0x04, 0x36
        /*00e6*/ 	.short	(.L_251 - .L_250)
.L_250:
        /*00e8*/ 	.word	0x00000008
.L_251:


//--------------------- .nv.info._ZN2at6native46_GLOBAL__N__fbf0e309_13_WeightNorm_cu_b3893b6b32weight_norm_bwd_first_dim_kernelIN3c104HalfEfEEvPT_S6_PKS5_S8_S8_PKT0_i --------------------------
	.section	.nv.info._ZN2at6native46_GLOBAL__N__fbf0e309_13_WeightNorm_cu_b3893b6b32weight_norm_bwd_first_dim_kernelIN3c104HalfEfEEvPT_S6_PKS5_S8_S8_PKT0_i,"",@"SHT_CUDA_INFO"
	.sectionflags	@""
	.align	4


	//----- nvinfo : EIATTR_CUDA_API_VERSION
	.align		4
        /*0000*/ 	.byte	0x04, 0x37
        /*0002*/ 	.short	(.L_253 - .L_252)
.L_252:
        /*0004*/ 	.word	0x00000082


	//----- nvinfo : EIATTR_KPARAM_INFO
	.align		4
.L_253:
        /*0008*/ 	.byte	0x04, 0x17
        /*000a*/ 	.short	(.L_255 - .L_254)
.L_254:
        /*000c*/ 	.word	0x00000000
        /*0010*/ 	.short	0x0006
        /*0012*/ 	.short	0x0030
        /*0014*/ 	.byte	0x00, 0xf0, 0x11, 0x00


	//----- nvinfo : EIATTR_KPARAM_INFO
	.align		4
.L_255:
        /*0018*/ 	.byte	0x04, 0x17
        /*001a*/ 	.short	(.L_257 - .L_256)
.L_256:
        /*001c*/ 	.word	0x00000000
        /*0020*/ 	.short	0x0005
        /*0022*/ 	.short	0x0028
        /*0024*/ 	.byte	0x00, 0xf0, 0x21, 0x00


	//----- nvinfo : EIATTR_KPARAM_INFO
	.align		4
.L_257:
        /*0028*/ 	.byte	0x04, 0x17
        /*002a*/ 	.short	(.L_259 - .L_258)
.L_258:
        /*002c*/ 	.word	0x00000000
        /*0030*/ 	.short	0x0004
        /*0032*/ 	.short	0x0020
        /*0034*/ 	.byte	0x00, 0xf0, 0x21, 0x00


	//----- nvinfo : EIATTR_KPARAM_INFO
	.align		4
.L_259:
        /*0038*/ 	.byte	0x04, 0x17
        /*003a*/ 	.short	(.L_261 - .L_260)
.L_260:
        /*003c*/ 	.word	0x00000000
        /*0040*/ 	.short	0x0003
        /*0042*/ 	.short	0x0018
        /*0044*/ 	.byte	0x00, 0xf0, 0x21, 0x00


	//----- nvinfo : EIATTR_KPARAM_INFO
	.align		4
.L_261:
        /*0048*/ 	.byte	0x04, 0x17
        /*004a*/ 	.short	(.L_263 - .L_262)
.L_262:
        /*004c*/ 	.word	0x00000000
        /*0050*/ 	.short	0x0002
        /*0052*/ 	.short	0x0010
        /*0054*/ 	.byte	0x00, 0xf0, 0x21, 0x00


	//----- nvinfo : EIATTR_KPARAM_INFO
	.align		4
.L_263:
        /*0058*/ 	.byte	0x04, 0x17
        /*005a*/ 	.short	(.L_265 - .L_264)
.L_264:
        /*005c*/ 	.word	0x00000000
        /*0060*/ 	.short	0x0001
        /*0062*/ 	.short	0x0008
        /*0064*/ 	.byte	0x00, 0xf0, 0x21, 0x00


	//----- nvinfo : EIATTR_KPARAM_INFO
	.align		4
.L_265:
        /*0068*/ 	.byte	0x04, 0x17
        /*006a*/ 	.short	(.L_267 - .L_266)
.L_266:
        /*006c*/ 	.word	0x00000000
        /*0070*/ 	.short	0x0000
        /*0072*/ 	.short	0x0000
        /*0074*/ 	.byte	0x00, 0xf0, 0x21, 0x00


	//----- nvinfo : EIATTR_SPARSE_MMA_MASK
	.align		4
.L_267:
        /*0078*/ 	.byte	0x03, 0x50
        /*007a*/ 	.short	0x0000


	//----- nvinfo : EIATTR_MAXREG_COUNT
	.align		4
        /*007c*/ 	.byte	0x03, 0x1b
        /*007e*/ 	.short	0x00ff


	//----- nvinfo : EIATTR_NUM_BARRIERS
	.align		4
        /*0080*/ 	.byte	0x02, 0x4c
        /*0082*/ 	.byte	0x01
	.zero		1


	//----- nvinfo : EIATTR_MERCURY_ISA_VERSION
	.align		4
        /*0084*/ 	.byte	0x03, 0x5f
        /*0086*/ 	.short	0x0101


	//----- nvinfo : EIATTR_COOP_GROUP_MASK_REGIDS
	.align		4
        /*0088*/ 	.byte	0x04, 0x29
        /*008a*/ 	.short	(.L_269 - .L_268)


	//   ....[0]....
.L_268:
        /*008c*/ 	.word	0xffffffff


	//   ....[1]....
        /*0090*/ 	.word	0xffffffff


	//   ....[2]....
        /*0094*/ 	.word	0xffffffff


	//   ....[3]....
        /*0098*/ 	.word	0xffffffff


	//   ....[4]....
        /*009c*/ 	.word	0xffffffff


	//   ....[5]....
        /*00a0*/ 	.word	0x0500000a


	//   ....[6]....
        /*00a4*/ 	.word	0x0500000a


	//   ....[7]....
        /*00a8*/ 	.word	0x0500000a


	//   ....[8]....
        /*00ac*/ 	.word	0x0500000a


	//   ....[9]....
        /*00b0*/ 	.word	0x0500000a


	//----- nvinfo : EIATTR_COOP_GROUP_INSTR_OFFSETS
	.align		4
.L_269:
        /*00b4*/ 	.byte	0x04, 0x28
        /*00b6*/ 	.short	(.L_271 - .L_270)


	//   ....[0]....
.L_270:
        /*00b8*/ 	.word	0x00000390


	//   ....[1]....
        /*00bc*/ 	.word	0x000003b0


	//   ....[2]....
        /*00c0*/ 	.word	0x000003d0


	//   ....[3]....
        /*00c4*/ 	.word	0x000003f0


	//   ....[4]....
        /*00c8*/ 	.word	0x00000410


	//   ....[5]....
        /*00cc*/ 	.word	0x00000790


	//   ....[6]....
        /*00d0*/ 	.word	0x00000800


	//   ....[7]....
        /*00d4*/ 	.word	0x00000870


	//   ....[8]....
        /*00d8*/ 	.word	0x000008e0


	//   ....[9]....
        /*00dc*/ 	.word	0x00000950


	//----- nvinfo : EIATTR_EXIT_INSTR_OFFSETS
	.align		4
.L_271:
        /*00e0*/ 	.byte	0x04, 0x1c
        /*00e2*/ 	.short	(.L_273 - .L_272)


	//   ....[0]....
.L_272:
        /*00e4*/ 	.word	0x000005a0


	//   ....[1]....
        /*00e8*/ 	.word	0x00000740


	//----- nvinfo : EIATTR_CRS_STACK_SIZE
	.align		4
.L_273:
        /*00ec*/ 	.byte	0x04, 0x1e
        /*00ee*/ 	.short	(.L_275 - .L_274)
.L_274:
        /*00f0*/ 	.word	0x00000000


	//----- nvinfo : EIATTR_CBANK_PARAM_SIZE
	.align		4
.L_275:
        /*00f4*/ 	.byte	0x03, 0x19
        /*00f6*/ 	.short	0x0034


	//----- nvinfo : EIATTR_PARAM_CBANK
	.align		4
        /*00f8*/ 	.byte	0x04, 0x0a
        /*00fa*/ 	.short	(.L_277 - .L_276)
	.align		4
.L_276:
        /*00fc*/ 	.word	index@(.nv.constant0._ZN2at6native46_GLOBAL__N__fbf0e309_13_WeightNorm_cu_b3893b6b32weight_norm_bwd_first_dim_kernelIN3c104HalfEfEEvPT_S6_PKS5_S8_S8_PKT0_i)
        /*0100*/ 	.short	0x0210
        /*0102*/ 	.short	0x0034


	//----- nvinfo : EIATTR_SW_WAR
	.align		4
.L_277:
        /*0104*/ 	.byte	0x04, 0x36
        /*0106*/ 	.short	(.L_279 - .L_278)
.L_278:
        /*0108*/ 	.word	0x00000008
.L_279:


//--------------------- .nv.info._ZN2at6native46_GLOBAL__N__fbf0e309_13_WeightNorm_cu_b3893b6b32weight_norm_bwd_first_dim_kernelIN3c108BFloat16EfEEvPT_S6_PKS5_S8_S8_PKT0_i --------------------------
	.section	.nv.info._ZN2at6native46_GLOBAL__N__fbf0e309_13_WeightNorm_cu_b3893b6b32weight_norm_bwd_first_dim_kernelIN3c108BFloat16EfEEvPT_S6_PKS5_S8_S8_PKT0_i,"",@"SHT_CUDA_INFO"
	.sectionflags	@""
	.align	4


	//----- nvinfo : EIATTR_CUDA_API_VERSION
	.align		4
        /*0000*/ 	.byte	0x04, 0x37
        /*0002*/ 	.short	(.L_281 - .L_280)
.L_280:
        /*0004*/ 	.word	0x00000082


	//----- nvinfo : EIATTR_KPARAM_INFO
	.align		4
.L_281:
        /*0008*/ 	.byte	0x04, 0x17
        /*000a*/ 	.short	(.L_283 - .L_282)
.L_282:
        /*000c*/ 	.word	0x00000000
        /*0010*/ 	.short	0x0006
        /*0012*/ 	.short	0x0030
        /*0014*/ 	.byte	0x00, 0xf0, 0x11, 0x00


	//----- nvinfo : EIATTR_KPARAM_INFO
	.align		4
.L_283:
        /*0018*/ 	.byte	0x04, 0x17
        /*001a*/ 	.short	(.L_285 - .L_284)
.L_284:
        /*001c*/ 	.word	0x00000000
        /*0020*/ 	.short	0x0005
        /*0022*/ 	.short	0x0028
        /*0024*/ 	.byte	0x00, 0xf0, 0x21, 0x00


	//----- nvinfo : EIATTR_KPARAM_INFO
	.align		4
.L_285:
        /*0028*/ 	.byte	0x04, 0x17
        /*002a*/ 	.short	(.L_287 - .L_286)
.L_286:
        /*002c*/ 	.word	0x00000000
        /*0030*/ 	.short	0x0004
        /*0032*/ 	.short	0x0020
        /*0034*/ 	.byte	0x00, 0xf0, 0x21, 0x00


	//----- nvinfo : EIATTR_KPARAM_INFO
	.align		4
.L_287:
        /*0038*/ 	.byte	0x04, 0x17
        /*003a*/ 	.short	(.L_289 - .L_288)
.L_288:
        /*003c*/ 	.word	0x00000000
        /*0040*/ 	.short	0x0003
        /*0042*/ 	.short	0x0018
        /*0044*/ 	.byte	0x00, 0xf0, 0x21, 0x00


	//----- nvinfo : EIATTR_KPARAM_INFO
	.align		4
.L_289:
        /*0048*/ 	.byte	0x04, 0x17
        /*004a*/ 	.short	(.L_291 - .L_290)
.L_290:
        /*004c*/ 	.word	0x00000000
        /*0050*/ 	.short	0x0002
        /*0052*/ 	.short	0x0010
        /*0054*/ 	.byte	0x00, 0xf0, 0x21, 0x00


	//----- nvinfo : EIATTR_KPARAM_INFO
	.align		4
.L_291:
        /*0058*/ 	.byte	0x04, 0x17
        /*005a*/ 	.short	(.L_293 - .L_292)
.L_292:
        /*005c*/ 	.word	0x00000000
        /*0060*/ 	.short	0x0001
        /*0062*/ 	.short	0x0008
        /*0064*/ 	.byte	0x00, 0xf0, 0x21, 0x00


	//----- nvinfo : EIATTR_KPARAM_INFO
	.align		4
.L_293:
        /*0068*/ 	.byte	0x04, 0x17
        /*006a*/ 	.short	(.L_295 - .L_294)
.L_294:
        /*006c*/ 	.word	0x00000000
        /*0070*/ 	.short	0x0000
        /*0072*/ 	.short	0x0000
        /*0074*/ 	.byte	0x00, 0xf0, 0x21, 0x00


	//----- nvinfo : EIATTR_SPARSE_MMA_MASK
	.align		4
.L_295:
        /*0078*/ 	.byte	0x03, 0x50
        /*007a*/ 	.short	0x0000


	//----- nvinfo : EIATTR_MAXREG_COUNT
	.align		4
        /*007c*/ 	.byte	0x03, 0x1b
        /*007e*/ 	.short	0x00ff


	//----- nvinfo : EIATTR_NUM_BARRIERS
	.align		4
        /*0080*/ 	.byte	0x02, 0x4c
        /*0082*/ 	.byte	0x01
	.zero		1


	//----- nvinfo : EIATTR_MERCURY_ISA_VERSION
	.align		4
        /*0084*/ 	.byte	0x03, 0x5f
        /*0086*/ 	.short	0x0101


	//----- nvinfo : EIATTR_COOP_GROUP_MASK_REGIDS
	.align		4
        /*0088*/ 	.byte	0x04, 0x29
        /*008a*/ 	.short	(.L_297 - .L_296)


	//   ....[0]....
.L_296:
        /*008c*/ 	.word	0xffffffff


	//   ....[1]....
        /*0090*/ 	.word	0xffffffff


	//   ....[2]....
        /*0094*/ 	.word	0xffffffff


	//   ....[3]....
        /*0098*/ 	.word	0xffffffff


	//   ....[4]....
        /*009c*/ 	.word	0xffffffff


	//   ....[5]....
        /*00a0*/ 	.word	0x0500000a


	//   ....[6]....
        /*00a4*/ 	.word	0x0500000a


	//   ....[7]....
        /*00a8*/ 	.word	0x0500000a


	//   ....[8]....
        /*00ac*/ 	.word	0x0500000a


	//   ....[9]....
        /*00b0*/ 	.word	0x0500000a


	//----- nvinfo : EIATTR_COOP_GROUP_INSTR_OFFSETS
	.align		4
.L_297:
        /*00b4*/ 	.byte	0x04, 0x28
        /*00b6*/ 	.short	(.L_299 - .L_298)


	//   ....[0]....
.L_298:
        /*00b8*/ 	.word	0x00000390


	//   ....[1]....
        /*00bc*/ 	.word	0x000003b0


	//   ....[2]....
        /*00c0*/ 	.word	0x000003d0


	//   ....[3]....
        /*00c4*/ 	.word	0x000003f0


	//   ....[4]....
        /*00c8*/ 	.word	0x00000410


	//   ....[5]....
        /*00cc*/ 	.word	0x00000790


	//   ....[6]....
        /*00d0*/ 	.word	0x00000800


	//   ....[7]....
        /*00d4*/ 	.word	0x00000870


	//   ....[8]....
        /*00d8*/ 	.word	0x000008e0


	//   ....[9]....
        /*00dc*/ 	.word	0x00000950


	//----- nvinfo : EIATTR_EXIT_INSTR_OFFSETS
	.align		4
.L_299:
        /*00e0*/ 	.byte	0x04, 0x1c
        /*00e2*/ 	.short	(.L_301 - .L_300)


	//   ....[0]....
.L_300:
        /*00e4*/ 	.word	0x000005a0


	//   ....[1]....
        /*00e8*/ 	.word	0x00000740


	//----- nvinfo : EIATTR_CRS_STACK_SIZE
	.align		4
.L_301:
        /*00ec*/ 	.byte	0x04, 0x1e
        /*00ee*/ 	.short	(.L_303 - .L_302)
.L_302:
        /*00f0*/ 	.word	0x00000000


	//----- nvinfo : EIATTR_CBANK_PARAM_SIZE
	.align		4
.L_303:
        /*00f4*/ 	.byte	0x03, 0x19
        /*00f6*/ 	.short	0x0034


	//----- nvinfo : EIATTR_PARAM_CBANK
	.align		4
        /*00f8*/ 	.byte	0x04, 0x0a
        /*00fa*/ 	.short	(.L_305 - .L_304)
	.align		4
.L_304:
        /*00fc*/ 	.word	index@(.nv.constant0._ZN2at6native46_GLOBAL__N__fbf0e309_13_WeightNorm_cu_b3893b6b32weight_norm_bwd_first_dim_kernelIN3c108BFloat16EfEEvPT_S6_PKS5_S8_S8_PKT0_i)
        /*0100*/ 	.short	0x0210
        /*0102*/ 	.short	0x0034


	//----- nvinfo : EIATTR_SW_WAR
	.align		4
.L_305:
        /*0104*/ 	.byte	0x04, 0x36
        /*0106*/ 	.short	(.L_307 - .L_306)
.L_306:
        /*0108*/ 	.word	0x00000008
.L_307:


//--------------------- .nv.info._ZN2at6native46_GLOBAL__N__fbf0e309_13_WeightNorm_cu_b3893b6b32weight_norm_bwd_first_dim_kernelIffEEvPT_S4_PKS3_S6_S6_PKT0_i --------------------------
	.section	.nv.info._ZN2at6native46_GLOBAL__N__fbf0e309_13_WeightNorm_cu_b3893b6b32weight_norm_bwd_first_dim_kernelIffEEvPT_S4_PKS3_S6_S6_PKT0_i,"",@"SHT_CUDA_INFO"
	.sectionflags	@""
	.align	4


	//----- nvinfo : EIATTR_CUDA_API_VERSION
	.align		4
        /*0000*/ 	.byte	0x04, 0x37
        /*0002*/ 	.short	(.L_309 - .L_308)
.L_308:
        /*0004*/ 	.word	0x00000082


	//----- nvinfo : EIATTR_KPARAM_INFO
	.align		4
.L_309:
        /*0008*/ 	.byte	0x04, 0x17
        /*000a*/ 	.short	(.L_311 - .L_310)
.L_310:
        /*000c*/ 	.word	0x00000000
        /*0010*/ 	.short	0x0006
        /*0012*/ 	.short	0x0030
        /*0014*/ 	.byte	0x00, 0xf0, 0x11, 0x00


	//----- nvinfo : EIATTR_KPARAM_INFO
	.align		4
.L_311:
        /*0018*/ 	.byte	0x04, 0x17
        /*001a*/ 	.short	(.L_313 - .L_312)
.L_312:
        /*001c*/ 	.word	0x00000000
        /*0020*/ 	.short	0x0005
        /*0022*/ 	.short	0x0028
        /*0024*/ 	.byte	0x00, 0xf0, 0x21, 0x00


	//----- nvinfo : EIATTR_KPARAM_INFO
	.align		4
.L_313:
        /*0028*/ 	.byte	0x04, 0x17
        /*002a*/ 	.short	(.L_315 - .L_314)
.L_314:
        /*002c*/ 	.word	0x00000000
        /*0030*/ 	.short	0x0004
        /*0032*/ 	.short	0x0020
        /*0034*/ 	.byte	0x00, 0xf0, 0x21, 0x00


	//----- nvinfo : EIATTR_KPARAM_INFO
	.align		4
.L_315:
        /*0038*/ 	.byte	0x04, 0x17
        /*003a*/ 	.short	(.L_317 - .L_316)
.L_316:
        /*003c*/ 	.word	0x00000000
        /*0040*/ 	.short	0x0003
        /*0042*/ 	.short	0x0018
        /*0044*/ 	.byte	0x00, 0xf0, 0x21, 0x00


	//----- nvinfo : EIATTR_KPARAM_INFO
	.align		4
.L_317:
        /*0048*/ 	.byte	0x04, 0x17
        /*004a*/ 	.short	(.L_319 - .L_318)
.L_318:
        /*004c*/ 	.word	0x00000000
        /*0050*/ 	.short	0x0002
        /*0052*/ 	.short	0x0010
        /*0054*/ 	.byte	0x00, 0xf0, 0x21, 0x00


	//----- nvinfo : EIATTR_KPARAM_INFO
	.align		4
.L_319:
        /*0058*/ 	.byte	0x04, 0x17
        /*005a*/ 	.short	(.L_321 - .L_320)
.L_320:
        /*005c*/ 	.word	0x00000000
        /*0060*/ 	.short	0x0001
        /*0062*/ 	.short	0x0008
        /*0064*/ 	.byte	0x00, 0xf0, 0x21, 0x00


	//----- nvinfo : EIATTR_KPARAM_INFO
	.align		4
.L_321:
        /*0068*/ 	.byte	0x04, 0x17
        /*006a*/ 	.short	(.L_323 - .L_322)
.L_322:
        /*006c*/ 	.word	0x00000000
        /*0070*/ 	.short	0x0000
        /*0072*/ 	.short	0x0000
        /*0074*/ 	.byte	0x00, 0xf0, 0x21, 0x00


	//----- nvinfo : EIATTR_SPARSE_MMA_MASK
	.align		4
.L_323:
        /*0078*/ 	.byte	0x03, 0x50
        /*007a*/ 	.short	0x0000


	//----- nvinfo : EIATTR_MAXREG_COUNT
	.align		4
        /*007c*/ 	.byte	0x03, 0x1b
        /*007e*/ 	.short	0x00ff


	//----- nvinfo : EIATTR_NUM_BARRIERS
	.align		4
        /*0080*/ 	.byte	0x02, 0x4c
        /*0082*/ 	.byte	0x01
	.zero		1


	//----- nvinfo : EIATTR_MERCURY_ISA_VERSION
	.align		4
        /*0084*/ 	.byte	0x03, 0x5f
        /*0086*/ 	.short	0x0101


	//----- nvinfo : EIATTR_COOP_GROUP_MASK_REGIDS
	.align		4
        /*0088*/ 	.byte	0x04, 0x29
        /*008a*/ 	.short	(.L_325 - .L_324)


	//   ....[0]....
.L_324:
        /*008c*/ 	.word	0xffffffff


	//   ....[1]....
        /*0090*/ 	.word	0xffffffff


	//   ....[2]....
        /*0094*/ 	.word	0xffffffff


	//   ....[3]....
        /*0098*/ 	.word	0xffffffff


	//   ....[4]....
        /*009c*/ 	.word	0xffffffff


	//   ....[5]....
        /*00a0*/ 	.word	0x0500000a


	//   ....[6]....
        /*00a4*/ 	.word	0x0500000a


	//   ....[7]....
        /*00a8*/ 	.word	0x0500000a


	//   ....[8]....
        /*00ac*/ 	.word	0x0500000a


	//   ....[9]....
        /*00b0*/ 	.word	0x0500000a


	//----- nvinfo : EIATTR_COOP_GROUP_INSTR_OFFSETS
	.align		4
.L_325:
        /*00b4*/ 	.byte	0x04, 0x28
        /*00b6*/ 	.short	(.L_327 - .L_326)


	//   ....[0]....
.L_326:
        /*00b8*/ 	.word	0x00000720


	//   ....[1]....
        /*00bc*/ 	.word	0x00000740


	//   ....[2]....
        /*00c0*/ 	.word	0x00000760


	//   ....[3]....
        /*00c4*/ 	.word	0x00000780


	//   ....[4]....
        /*00c8*/ 	.word	0x000007a0


	//   ....[5]....
        /*00cc*/ 	.word	0x00000fc0


	//   ....[6]....
        /*00d0*/ 	.word	0x00001030


	//   ....[7]....
        /*00d4*/ 	.word	0x000010a0


	//   ....[8]....
        /*00d8*/ 	.word	0x00001110


	//   ....[9]....
        /*00dc*/ 	.word	0x00001180


	//----- nvinfo : EIATTR_EXIT_INSTR_OFFSETS
	.align		4
.L_327:
        /*00e0*/ 	.byte	0x04, 0x1c
        /*00e2*/ 	.short	(.L_329 - .L_328)


	//   ....[0]....
.L_328:
        /*00e4*/ 	.word	0x00000920


	//   ....[1]....
        /*00e8*/ 	.word	0x00000c90


	//   ....[2]....
        /*00ec*/ 	.word	0x00000f70


	//----- nvinfo : EIATTR_CRS_STACK_SIZE
	.align		4
.L_329:
        /*00f0*/ 	.byte	0x04, 0x1e
        /*00f2*/ 	.short	(.L_331 - .L_330)
.L_330:
        /*00f4*/ 	.word	0x00000000


	//----- nvinfo : EIATTR_CBANK_PARAM_SIZE
	.align		4
.L_331:
        /*00f8*/ 	.byte	0x03, 0x19
        /*00fa*/ 	.short	0x0034


	//----- nvinfo : EIATTR_PARAM_CBANK
	.align		4
        /*00fc*/ 	.byte	0x04, 0x0a
        /*00fe*/ 	.short	(.L_333 - .L_332)
	.align		4
.L_332:
        /*0100*/ 	.word	index@(.nv.constant0._ZN2at6native46_GLOBAL__N__fbf0e309_13_WeightNorm_cu_b3893b6b32weight_norm_bwd_first_dim_kernelIffEEvPT_S4_PKS3_S6_S6_PKT0_i)
        /*0104*/ 	.short	0x0210
        /*0106*/ 	.short	0x0034


	//----- nvinfo : EIATTR_SW_WAR
	.align		4
.L_333:
        /*0108*/ 	.byte	0x04, 0x36
        /*010a*/ 	.short	(.L_335 - .L_334)
.L_334:
        /*010c*/ 	.word	0x00000008
.L_335:


//--------------------- .nv.info._ZN2at6native46_GLOBAL__N__fbf0e309_13_WeightNorm_cu_b3893b6b32weight_norm_bwd_first_dim_kernelIddEEvPT_S4_PKS3_S6_S6_PKT0_i --------------------------
	.section	.nv.info._ZN2at6native46_GLOBAL__N__fbf0e309_13_WeightNorm_cu_b3893b6b32weight_norm_bwd_first_dim_kernelIddEEvPT_S4_PKS3_S6_S6_PKT0_i,"",@"SHT_CUDA_INFO"
	.sectionflags	@""
	.align	4


	//----- nvinfo : EIATTR_CUDA_API_VERSION
	.align		4
        /*0000*/ 	.byte	0x04, 0x37
        /*0002*/ 	.short	(.L_337 - .L_336)
.L_336:
        /*0004*/ 	.word	0x00000082


	//----- nvinfo : EIATTR_KPARAM_INFO
	.align		4
.L_337:
        /*0008*/ 	.byte	0x04, 0x17
        /*000a*/ 	.short	(.L_339 - .L_338)
.L_338:
        /*000c*/ 	.word	0x00000000
        /*0010*/ 	.short	0x0006
        /*0012*/ 	.short	0x0030
        /*0014*/ 	.byte	0x00, 0xf0, 0x11, 0x00


	//----- nvinfo : EIATTR_KPARAM_INFO
	.align		4
.L_339:
        /*0018*/ 	.byte	0x04, 0x17
        /*001a*/ 	.short	(.L_341 - .L_340)
.L_340:
        /*001c*/ 	.word	0x00000000
        /*0020*/ 	.short	0x0005
        /*0022*/ 	.short	0x0028
        /*0024*/ 	.byte	0x00, 0xf0, 0x21, 0x00


	//----- nvinfo : EIATTR_KPARAM_INFO
	.align		4
.L_341:
        /*0028*/ 	.byte	0x04, 0x17
        /*002a*/ 	.short	(.L_343 - .L_342)
.L_342:
        /*002c*/ 	.word	0x00000000
        /*0030*/ 	.short	0x0004
        /*0032*/ 	.short	0x0020
        /*0034*/ 	.byte	0x00, 0xf0, 0x21, 0x00


	//----- nvinfo : EIATTR_KPARAM_INFO
	.align		4
.L_343:
        /*0038*/ 	.byte	0x04, 0x17
        /*003a*/ 	.short	(.L_345 - .L_344)
.L_344:
        /*003c*/ 	.word	0x00000000
        /*0040*/ 	.short	0x0003
        /*0042*/ 	.short	0x0018
        /*0044*/ 	.byte	0x00, 0xf0, 0x21, 0x00


	//----- nvinfo : EIATTR_KPARAM_INFO
	.align		4
.L_345:
        /*0048*/ 	.byte	0x04, 0x17
        /*004a*/ 	.short	(.L_347 - .L_346)
.L_346:
        /*004c*/ 	.word	0x00000000
        /*0050*/ 	.short	0x0002
        /*0052*/ 	.short	0x0010
        /*0054*/ 	.byte	0x00, 0xf0, 0x21, 0x00


	//----- nvinfo : EIATTR_KPARAM_INFO
	.align		4
.L_347:
        /*0058*/ 	.byte	0x04, 0x17
        /*005a*/ 	.short	(.L_349 - .L_348)
.L_348:
        /*005c*/ 	.word	0x00000000
        /*0060*/ 	.short	0x0001
        /*0062*/ 	.short	0x0008
        /*0064*/ 	.byte	0x00, 0xf0, 0x21, 0x00


	//----- nvinfo : EIATTR_KPARAM_INFO
	.align		4
.L_349:
        /*0068*/ 	.byte	0x04, 0x17
        /*006a*/ 	.short	(.L_351 - .L_350)
.L_350:
        /*006c*/ 	.word	0x00000000
        /*0070*/ 	.short	0x0000
        /*0072*/ 	.short	0x0000
        /*0074*/ 	.byte	0x00, 0xf0, 0x21, 0x00


	//----- nvinfo : EIATTR_SPARSE_MMA_MASK
	.align		4
.L_351:
        /*0078*/ 	.byte	0x03, 0x50
        /*007a*/ 	.short	0x0000


	//----- nvinfo : EIATTR_MAXREG_COUNT
	.align		4
        /*007c*/ 	.byte	0x03, 0x1b
        /*007e*/ 	.short	0x00ff


	//----- nvinfo : EIATTR_NUM_BARRIERS
	.align		4
        /*0080*/ 	.byte	0x02, 0x4c
        /*0082*/ 	.byte	0x01
	.zero		1


	//----- nvinfo : EIATTR_MERCURY_ISA_VERSION
	.align		4
        /*0084*/ 	.byte	0x03, 0x5f
        /*0086*/ 	.short	0x0101


	//----- nvinfo : EIATTR_COOP_GROUP_MASK_REGIDS
	.align		4
        /*0088*/ 	.byte	0x04, 0x29
        /*008a*/ 	.short	(.L_353 - .L_352)


	//   ....[0]....
.L_352:
        /*008c*/ 	.word	0xffffffff


	//   ....[1]....
        /*0090*/ 	.word	0xffffffff


	//   ....[2]....
        /*0094*/ 	.word	0xffffffff


	//   ....[3]....
        /*0098*/ 	.word	0xffffffff


	//   ....[4]....
        /*009c*/ 	.word	0xffffffff


	//   ....[5]....
        /*00a0*/ 	.word	0xffffffff


	//   ....[6]....
        /*00a4*/ 	.word	0xffffffff


	//   ....[7]....
        /*00a8*/ 	.word	0xffffffff


	//   ....[8]....
        /*00ac*/ 	.word	0xffffffff


	//   ....[9]....
        /*00b0*/ 	.word	0xffffffff


	//   ....[10]....
        /*00b4*/ 	.word	0x0500000e


	//   ....[11]....
        /*00b8*/ 	.word	0x0500000e


	//   ....[12]....
        /*00bc*/ 	.word	0x0500000e


	//   ....[13]....
        /*00c0*/ 	.word	0x0500000e


	//   ....[14]....
        /*00c4*/ 	.word	0x0500000e


	//   ....[15]....
        /*00c8*/ 	.word	0x0500000e


	//   ....[16]....
        /*00cc*/ 	.word	0x0500000e


	//   ....[17]....
        /*00d0*/ 	.word	0x0500000e


	//   ....[18]....
        /*00d4*/ 	.word	0x0500000e


	//   ....[19]....
        /*00d8*/ 	.word	0x0500000e


	//----- nvinfo : EIATTR_COOP_GROUP_INSTR_OFFSETS
	.align		4
.L_353:
        /*00dc*/ 	.byte	0x04, 0x28
        /*00de*/ 	.short	(.L_355 - .L_354)


	//   ....[0]....
.L_354:
        /*00e0*/ 	.word	0x00000720


	//   ....[1]....
        /*00e4*/ 	.word	0x00000730


	//   ....[2]....
        /*00e8*/ 	.word	0x00000750


	//   ....[3]....
        /*00ec*/ 	.word	0x00000760


	//   ....[4]....
        /*00f0*/ 	.word	0x00000780


	//   ....[5]....
        /*00f4*/ 	.word	0x00000790


	//   ....[6]....
        /*00f8*/ 	.word	0x000007b0


	//   ....[7]....
        /*00fc*/ 	.word	0x000007c0


	//   ....[8]....
        /*0100*/ 	.word	0x000007e0


	//   ....[9]....
        /*0104*/ 	.word	0x000007f0


	//   ....[10]....
        /*0108*/ 	.word	0x000010e0


	//   ....[11]....
        /*010c*/ 	.word	0x00001130


	//   ....[12]....
        /*0110*/ 	.word	0x000011a0


	//   ....[13]....
        /*0114*/ 	.word	0x000011f0


	//   ....[14]....
        /*0118*/ 	.word	0x00001260


	//   ....[15]....
        /*011c*/ 	.word	0x000012b0


	//   ....[16]....
        /*0120*/ 	.word	0x00001320


	//   ....[17]....
        /*0124*/ 	.word	0x00001370


	//   ....[18]....
        /*0128*/ 	.word	0x000013e0


	//   ....[19]....
        /*012c*/ 	.word	0x00001430


	//----- nvinfo : EIATTR_EXIT_INSTR_OFFSETS
	.align		4
.L_355:
        /*0130*/ 	.byte	0x04, 0x1c
        /*0132*/ 	.short	(.L_357 - .L_356)


	//   ....[0]....
.L_356:
        /*0134*/ 	.word	0x00000a30


	//   ....[1]....
        /*0138*/ 	.word	0x00000d90


	//   ....[2]....
        /*013c*/ 	.word	0x00001080


	//----- nvinfo : EIATTR_CRS_STACK_SIZE
	.align		4
.L_357:
        /*0140*/ 	.byte	0x04, 0x1e
        /*0142*/ 	.short	(.L_359 - .L_358)
.L_358:
        /*0144*/ 	.word	0x00000000


	//----- nvinfo : EIATTR_CBANK_PARAM_SIZE
	.align		4
.L_359:
        /*0148*/ 	.byte	0x03, 0x19
        /*014a*/ 	.short	0x0034


	//----- nvinfo : EIATTR_PARAM_CBANK
	.align		4
        /*014c*/ 	.byte	0x04, 0x0a
        /*014e*/ 	.short	(.L_361 - .L_360)
	.align		4
.L_360:
        /*0150*/ 	.word	index@(.nv.constant0._ZN2at6native46_GLOBAL__N__fbf0e309_13_WeightNorm_cu_b3893b6b32weight_norm_bwd_first_dim_kernelIddEEvPT_S4_PKS3_S6_S6_PKT0_i)
        /*0154*/ 	.short	0x0210
        /*0156*/ 	.short	0x0034


	//----- nvinfo : EIATTR_SW_WAR
	.align		4
.L_361:
        /*0158*/ 	.byte	0x04, 0x36
        /*015a*/ 	.short	(.L_363 - .L_362)
.L_362:
        /*015c*/ 	.word	0x00000008
.L_363:


//--------------------- .nv.info._ZN2at6native46_GLOBAL__N__fbf0e309_13_WeightNorm_cu_b3893b6b31weight_norm_fwd_last_dim_kernelIN3c104HalfEfEEvPT_PT0_PKS5_SA_ii --------------------------
	.section	.nv.info._ZN2at6native46_GLOBAL__N__fbf0e309_13_WeightNorm_cu_b3893b6b31weight_norm_fwd_last_dim_kernelIN3c104HalfEfEEvPT_PT0_PKS5_SA_ii,"",@"SHT_CUDA_INFO"
	.sectionflags	@""
	.align	4


	//----- nvinfo : EIATTR_CUDA_API_VERSION
	.align		4
        /*0000*/ 	.byte	0x04, 0x37
        /*0002*/ 	.short	(.L_365 - .L_364)
.L_364:
        /*0004*/ 	.word	0x00000082


	//----- nvinfo : EIATTR_KPARAM_INFO
	.align		4
.L_365:
        /*0008*/ 	.byte	0x04, 0x17
        /*000a*/ 	.short	(.L_367 - .L_366)
.L_366:
        /*000c*/ 	.word	0x00000000
        /*0010*/ 	.short	0x0005
        /*0012*/ 	.short	0x0024
        /*0014*/ 	.byte	0x00, 0xf0, 0x11, 0x00


	//----- nvinfo : EIATTR_KPARAM_INFO
	.align		4
.L_367:
        /*0018*/ 	.byte	0x04, 0x17
        /*001a*/ 	.short	(.L_369 - .L_368)
.L_368:
        /*001c*/ 	.word	0x00000000
        /*0020*/ 	.short	0x0004
        /*0022*/ 	.short	0x0020
        /*0024*/ 	.byte	0x00, 0xf0, 0x11, 0x00


	//----- nvinfo : EIATTR_KPARAM_INFO
	.align		4
.L_369:
        /*0028*/ 	.byte	0x04, 0x17
        /*002a*/ 	.short	(.L_371 - .L_370)
.L_370:
        /*002c*/ 	.word	0x00000000
        /*0030*/ 	.short	0x0003
        /*0032*/ 	.short	0x0018
        /*0034*/ 	.byte	0x00, 0xf0, 0x21, 0x00


	//----- nvinfo : EIATTR_KPARAM_INFO
	.align		4
.L_371:
        /*0038*/ 	.byte	0x04, 0x17
        /*003a*/ 	.short	(.L_373 - .L_372)
.L_372:
        /*003c*/ 	.word	0x00000000
        /*0040*/ 	.short	0x0002
        /*0042*/ 	.short	0x0010
        /*0044*/ 	.byte	0x00, 0xf0, 0x21, 0x00


	//----- nvinfo : EIATTR_KPARAM_INFO
	.align		4
.L_373:
        /*0048*/ 	.byte	0x04, 0x17
        /*004a*/ 	.short	(.L_375 - .L_374)
.L_374:
        /*004c*/ 	.word	0x00000000
        /*0050*/ 	.short	0x0001
        /*0052*/ 	.short	0x0008
        /*0054*/ 	.byte	0x00, 0xf0, 0x21, 0x00


	//----- nvinfo : EIATTR_KPARAM_INFO
	.align		4
.L_375:
        /*0058*/ 	.byte	0x04, 0x17
        /*005a*/ 	.short	(.L_377 - .L_376)
.L_376:
        /*005c*/ 	.word	0x00000000
        /*0060*/ 	.short	0x0000
        /*0062*/ 	.short	0x0000
        /*0064*/ 	.byte	0x00, 0xf0, 0x21, 0x00


	//----- nvinfo : EIATTR_SPARSE_MMA_MASK
	.align		4
.L_377:
        /*0068*/ 	.byte	0x03, 0x50
        /*006a*/ 	.short	0x0000


	//----- nvinfo : EIATTR_MAXREG_COUNT
	.align		4
        /*006c*/ 	.byte	0x03, 0x1b
        /*006e*/ 	.short	0x00ff


	//----- nvinfo : EIATTR_NUM_BARRIERS
	.align		4
        /*0070*/ 	.byte	0x02, 0x4c
        /*0072*/ 	.byte	0x01
	.zero		1


	//----- nvinfo : EIATTR_MERCURY_ISA_VERSION
	.align		4
        /*0074*/ 	.byte	0x03, 0x5f
        /*0076*/ 	.short	0x0101


	//----- nvinfo : EIATTR_COOP_GROUP_MASK_REGIDS
	.align		4
        /*0078*/ 	.byte	0x04, 0x29
        /*007a*/ 	.short	(.L_379 - .L_378)


	//   ....[0]....
.L_378:
        /*007c*/ 	.word	0xffffffff


	//----- nvinfo : EIATTR_COOP_GROUP_INSTR_OFFSETS
	.align		4
.L_379:
        /*0080*/ 	.byte	0x04, 0x28
        /*0082*/ 	.short	(.L_381 - .L_380)


	//   ....[0]....
.L_380:
        /*0084*/ 	.word	0x000003d0


	//----- nvinfo : EIATTR_EXIT_INSTR_OFFSETS
	.align		4
.L_381:
        /*0088*/ 	.byte	0x04, 0x1c
        /*008a*/ 	.short	(.L_383 - .L_382)


	//   ....[0]....
.L_382:
        /*008c*/ 	.word	0x00000560


	//   ....[1]....
        /*0090*/ 	.word	0x00000690


	//----- nvinfo : EIATTR_CRS_STACK_SIZE
	.align		4
.L_383:
        /*0094*/ 	.byte	0x04, 0x1e
        /*0096*/ 	.short	(.L_385 - .L_384)
.L_384:
        /*0098*/ 	.word	0x00000000


	//----- nvinfo : EIATTR_CBANK_PARAM_SIZE
	.align		4
.L_385:
        /*009c*/ 	.byte	0x03, 0x19
        /*009e*/ 	.short	0x0028


	//----- nvinfo : EIATTR_PARAM_CBANK
	.align		4
        /*00a0*/ 	.byte	0x04, 0x0a
        /*00a2*/ 	.short	(.L_387 - .L_386)
	.align		4
.L_386:
        /*00a4*/ 	.word	index@(.nv.constant0._ZN2at6native46_GLOBAL__N__fbf0e309_13_WeightNorm_cu_b3893b6b31weight_norm_fwd_last_dim_kernelIN3c104HalfEfEEvPT_PT0_PKS5_SA_ii)
        /*00a8*/ 	.short	0x0210
        /*00aa*/ 	.short	0x0028


	//----- nvinfo : EIATTR_SW_WAR
	.align		4
.L_387:
        /*00ac*/ 	.byte	0x04, 0x36
        /*00ae*/ 	.short	(.L_389 - .L_388)
.L_388:
        /*00b0*/ 	.word	0x00000008
.L_389:


//--------------------- .nv.info._ZN2at6native46_GLOBAL__N__fbf0e309_13_WeightNorm_cu_b3893b6b31weight_norm_fwd_last_dim_kernelIN3c108BFloat16EfEEvPT_PT0_PKS5_SA_ii --------------------------
	.section	.nv.info._ZN2at6native46_GLOBAL__N__fbf0e309_13_WeightNorm_cu_b3893b6b31weight_norm_fwd_last_dim_kernelIN3c108BFloat16EfEEvPT_PT0_PKS5_SA_ii,"",@"SHT_CUDA_INFO"
	.sectionflags	@""
	.align	4


	//----- nvinfo : EIATTR_CUDA_API_VERSION
	.align		4
        /*0000*/ 	.byte	0x04, 0x37
        /*0002*/ 	.short	(.L_391 - .L_390)
.L_390:
        /*0004*/ 	.word	0x00000082


	//----- nvinfo : EIATTR_KPARAM_INFO
	.align		4
.L_391:
        /*0008*/ 	.byte	0x04, 0x17
        /*000a*/ 	.short	(.L_393 - .L_392)
.L_392:
        /*000c*/ 	.word	0x00000000
        /*0010*/ 	.short	0x0005
        /*0012*/ 	.short	0x0024
        /*0014*/ 	.byte	0x00, 0xf0, 0x11, 0x00


	//----- nvinfo : EIATTR_KPARAM_INFO
	.align		4
.L_393:
        /*0018*/ 	.byte	0x04, 0x17
        /*001a*/ 	.short	(.L_395 - .L_394)
.L_394:
        /*001c*/ 	.word	0x00000000
        /*0020*/ 	.short	0x0004
        /*0022*/ 	.short	0x0020
        /*0024*/ 	.byte	0x00, 0xf0, 0x11, 0x00


	//----- nvinfo : EIATTR_KPARAM_INFO
	.align		4
.L_395:
        /*0028*/ 	.byte	0x04, 0x17
        /*002a*/ 	.short	(.L_397 - .L_396)
.L_396:
        /*002c*/ 	.word	0x00000000
        /*0030*/ 	.short	0x0003
        /*0032*/ 	.short	0x0018
        /*0034*/ 	.byte	0x00, 0xf0, 0x21, 0x00


	//----- nvinfo : EIATTR_KPARAM_INFO
	.align		4
.L_397:
        /*0038*/ 	.byte	0x04, 0x17
        /*003a*/ 	.short	(.L_399 - .L_398)
.L_398:
        /*003c*/ 	.word	0x00000000
        /*0040*/ 	.short	0x0002
        /*0042*/ 	.short	0x0010
        /*0044*/ 	.byte	0x00, 0xf0, 0x21, 0x00


	//----- nvinfo : EIATTR_KPARAM_INFO
	.align		4
.L_399:
        /*0048*/ 	.byte	0x04, 0x17
        /*004a*/ 	.short	(.L_401 - .L_400)
.L_400:
        /*004c*/ 	.word	0x00000000
        /*0050*/ 	.short	0x0001
        /*0052*/ 	.short	0x0008
        /*0054*/ 	.byte	0x00, 0xf0, 0x21, 0x00


	//----- nvinfo : EIATTR_KPARAM_INFO
	.align		4
.L_401:
        /*0058*/ 	.byte	0x04, 0x17
        /*005a*/ 	.short	(.L_403 - .L_402)
.L_402:
        /*005c*/ 	.word	0x00000000
        /*0060*/ 	.short	0x0000
        /*0062*/ 	.short	0x0000
        /*0064*/ 	.byte	0x00, 0xf0, 0x21, 0x00


	//----- nvinfo : EIATTR_SPARSE_MMA_MASK
	.align		4
.L_403:
        /*0068*/ 	.byte	0x03, 0x50
        /*006a*/ 	.short	0x0000


	//----- nvinfo : EIATTR_MAXREG_COUNT
	.align		4
        /*006c*/ 	.byte	0x03, 0x1b
        /*006e*/ 	.short	0x00ff


	//----- nvinfo : EIATTR_NUM_BARRIERS
	.align		4
        /*0070*/ 	.byte	0x02, 0x4c
        /*0072*/ 	.byte	0x01
	.zero		1


	//----- nvinfo : EIATTR_MERCURY_ISA_VERSION
	.align		4
        /*0074*/ 	.byte	0x03, 0x5f
        /*0076*/ 	.short	0x0101


	//----- nvinfo : EIATTR_COOP_GROUP_MASK_REGIDS
	.align		4
        /*0078*/ 	.byte	0x04, 0x29
        /*007a*/ 	.short	(.L_405 - .L_404)


	//   ....[0]....
.L_404:
        /*007c*/ 	.word	0xffffffff


	//----- nvinfo : EIATTR_COOP_GROUP_INSTR_OFFSETS
	.align		4
.L_405:
        /*0080*/ 	.byte	0x04, 0x28
        /*0082*/ 	.short	(.L_407 - .L_406)


	//   ....[0]....
.L_406:
        /*0084*/ 	.word	0x000003d0


	//----- nvinfo : EIATTR_EXIT_INSTR_OFFSETS
	.align		4
.L_407:
        /*0088*/ 	.byte	0x04, 0x1c
        /*008a*/ 	.short	(.L_409 - .L_408)


	//   ....[0]....
.L_408:
        /*008c*/ 	.word	0x00000560


	//   ....[1]....
        /*0090*/ 	.word	0x00000690


	//----- nvinfo : EIATTR_CRS_STACK_SIZE
	.align		4
.L_409:
        /*0094*/ 	.byte	0x04, 0x1e
        /*0096*/ 	.short	(.L_411 - .L_410)
.L_410:
        /*0098*/ 	.word	0x00000000


	//----- nvinfo : EIATTR_CBANK_PARAM_SIZE
	.align		4
.L_411:
        /*009c*/ 	.byte	0x03, 0x19
        /*009e*/ 	.short	0x0028


	//----- nvinfo : EIATTR_PARAM_CBANK
	.align		4
        /*00a0*/ 	.byte	0x04, 0x0a
        /*00a2*/ 	.short	(.L_413 - .L_412)
	.align		4
.L_412:
        /*00a4*/ 	.word	index@(.nv.constant0._ZN2at6native46_GLOBAL__N__fbf0e309_13_WeightNorm_cu_b3893b6b31weight_norm_fwd_last_dim_kernelIN3c108BFloat16EfEEvPT_PT0_PKS5_SA_ii)
        /*00a8*/ 	.short	0x0210
        /*00aa*/ 	.short	0x0028


	//----- nvinfo : EIATTR_SW_WAR
	.align		4
.L_413:
        /*00ac*/ 	.byte	0x04, 0x36
        /*00ae*/ 	.short	(.L_415 - .L_414)
.L_414:
        /*00b0*/ 	.word	0x00000008
.L_415:


//--------------------- .nv.info._ZN2at6native46_GLOBAL__N__fbf0e309_13_WeightNorm_cu_b3893b6b31weight_norm_fwd_last_dim_kernelIffEEvPT_PT0_PKS3_S8_ii --------------------------
	.section	.nv.info._ZN2at6native46_GLOBAL__N__fbf0e309_13_WeightNorm_cu_b3893b6b31weight_norm_fwd_last_dim_kernelIffEEvPT_PT0_PKS3_S8_ii,"",@"SHT_CUDA_INFO"
	.sectionflags	@""
	.align	4


	//----- nvinfo : EIATTR_CUDA_API_VERSION
	.align		4
        /*0000*/ 	.byte	0x04, 0x37
        /*0002*/ 	.short	(.L_417 - .L_416)
.L_416:
        /*0004*/ 	.word	0x00000082


	//----- nvinfo : EIATTR_KPARAM_INFO
	.align		4
.L_417:
        /*0008*/ 	.byte	0x04, 0x17
        /*000a*/ 	.short	(.L_419 - .L_418)
.L_418:
        /*000c*/ 	.word	0x00000000
        /*0010*/ 	.short	0x0005
        /*0012*/ 	.short	0x0024
        /*0014*/ 	.byte	0x00, 0xf0, 0x11, 0x00


	//----- nvinfo : EIATTR_KPARAM_INFO
	.align		4
.L_419:
        /*0018*/ 	.byte	0x04, 0x17
        /*001a*/ 	.short	(.L_421 - .L_420)
.L_420:
        /*001c*/ 	.word	0x00000000
        /*0020*/ 	.short	0x0004
        /*0022*/ 	.short	0x0020
        /*0024*/ 	.byte	0x00, 0xf0, 0x11, 0x00


	//----- nvinfo : EIATTR_KPARAM_INFO
	.align		4
.L_421:
        /*0028*/ 	.byte	0x04, 0x17
        /*002a*/ 	.short	(.L_423 - .L_422)
.L_422:
        /*002c*/ 	.word	0x00000000
        /*0030*/ 	.short	0x0003
        /*0032*/ 	.short	0x0018
        /*0034*/ 	.byte	0x00, 0xf0, 0x21, 0x00


	//----- nvinfo : EIATTR_KPARAM_INFO
	.align		4
.L_423:
        /*0038*/ 	.byte	0x04, 0x17
        /*003a*/ 	.short	(.L_425 - .L_424)
.L_424:
        /*003c*/ 	.word	0x00000000
        /*0040*/ 	.short	0x0002
        /*0042*/ 	.short	0x0010
        /*0044*/ 	.byte	0x00, 0xf0, 0x21, 0x00


	//----- nvinfo : EIATTR_KPARAM_INFO
	.align		4
.L_425:
        /*0048*/ 	.byte	0x04, 0x17
        /*004a*/ 	.short	(.L_427 - .L_426)
.L_426:
        /*004c*/ 	.word	0x00000000
        /*0050*/ 	.short	0x0001
        /*0052*/ 	.short	0x0008
        /*0054*/ 	.byte	0x00, 0xf0, 0x21, 0x00


	//----- nvinfo : EIATTR_KPARAM_INFO
	.align		4
.L_427:
        /*0058*/ 	.byte	0x04, 0x17
        /*005a*/ 	.short	(.L_429 - .L_428)
.L_428:
        /*005c*/ 	.word	0x00000000
        /*0060*/ 	.short	0x0000
        /*0062*/ 	.short	0x0000
        /*0064*/ 	.byte	0x00, 0xf0, 0x21, 0x00


	//----- nvinfo : EIATTR_SPARSE_MMA_MASK
	.align		4
.L_429:
        /*0068*/ 	.byte	0x03, 0x50
        /*006a*/ 	.short	0x0000


	//----- nvinfo : EIATTR_MAXREG_COUNT
	.align		4
        /*006c*/ 	.byte	0x03, 0x1b
        /*006e*/ 	.short	0x00ff


	//----- nvinfo : EIATTR_NUM_BARRIERS
	.align		4
        /*0070*/ 	.byte	0x02, 0x4c
        /*0072*/ 	.byte	0x01
	.zero		1


	//----- nvinfo : EIATTR_MERCURY_ISA_VERSION
	.align		4
        /*0074*/ 	.byte	0x03, 0x5f
        /*0076*/ 	.short	0x0101


	//----- nvinfo : EIATTR_COOP_GROUP_MASK_REGIDS
	.align		4
        /*0078*/ 	.byte	0x04, 0x29
        /*007a*/ 	.short	(.L_431 - .L_430)


	//   ....[0]....
.L_430:
        /*007c*/ 	.word	0xffffffff


	//----- nvinfo : EIATTR_COOP_GROUP_INSTR_OFFSETS
	.align		4
.L_431:
        /*0080*/ 	.byte	0x04, 0x28
        /*0082*/ 	.short	(.L_433 - .L_432)


	//   ....[0]....
.L_432:
        /*0084*/ 	.word	0x000003c0


	//----- nvinfo : EIATTR_EXIT_INSTR_OFFSETS
	.align		4
.L_433:
        /*0088*/ 	.byte	0x04, 0x1c
        /*008a*/ 	.short	(.L_435 - .L_434)


	//   ....[0]....
.L_434:
        /*008c*/ 	.word	0x00000530


	//   ....[1]....
        /*0090*/ 	.word	0x00000650


	//----- nvinfo : EIATTR_CRS_STACK_SIZE
	.align		4
.L_435:
        /*0094*/ 	.byte	0x04, 0x1e
        /*0096*/ 	.short	(.L_437 - .L_436)
.L_436:
        /*0098*/ 	.word	0x00000000


	//----- nvinfo : EIATTR_CBANK_PARAM_SIZE
	.align		4
.L_437:
        /*009c*/ 	.byte	0x03, 0x19
        /*009e*/ 	.short	0x0028


	//----- nvinfo : EIATTR_PARAM_CBANK
	.align		4
        /*00a0*/ 	.byte	0x04, 0x0a
        /*00a2*/ 	.short	(.L_439 - .L_438)
	.align		4
.L_438:
        /*00a4*/ 	.word	index@(.nv.constant0._ZN2at6native46_GLOBAL__N__fbf0e309_13_WeightNorm_cu_b3893b6b31weight_norm_fwd_last_dim_kernelIffEEvPT_PT0_PKS3_S8_ii)
        /*00a8*/ 	.short	0x0210
        /*00aa*/ 	.short	0x0028


	//----- nvinfo : EIATTR_SW_WAR
	.align		4
.L_439:
        /*00ac*/ 	.byte	0x04, 0x36
        /*00ae*/ 	.short	(.L_441 - .L_440)
.L_440:
        /*00b0*/ 	.word	0x00000008
.L_441:


//--------------------- .nv.info._ZN2at6native46_GLOBAL__N__fbf0e309_13_WeightNorm_cu_b3893b6b31weight_norm_fwd_last_dim_kernelIddEEvPT_PT0_PKS3_S8_ii --------------------------
	.section	.nv.info._ZN2at6native46_GLOBAL__N__fbf0e309_13_WeightNorm_cu_b3893b6b31weight_norm_fwd_last_dim_kernelIddEEvPT_PT0_PKS3_S8_ii,"",@"SHT_CUDA_INFO"
	.sectionflags	@""
	.align	4


	//----- nvinfo : EIATTR_CUDA_API_VERSION
	.align		4
        /*0000*/ 	.byte	0x04, 0x37
        /*0002*/ 	.short	(.L_443 - .L_442)
.L_442:
        /*0004*/ 	.word	0x00000082


	//----- nvinfo : EIATTR_KPARAM_INFO
	.align		4
.L_443:
        /*0008*/ 	.byte	0x04, 0x17
        /*000a*/ 	.short	(.L_445 - .L_444)
.L_444:
        /*000c*/ 	.word	0x00000000
        /*0010*/ 	.short	0x0005
        /*0012*/ 	.short	0x0024
        /*0014*/ 	.byte	0x00, 0xf0, 0x11, 0x00


	//----- nvinfo : EIATTR_KPARAM_INFO
	.align		4
.L_445:
        /*0018*/ 	.byte	0x04, 0x17
        /*001a*/ 	.short	(.L_447 - .L_446)
.L_446:
        /*001c*/ 	.word	0x00000000
        /*0020*/ 	.short	0x0004
        /*0022*/ 	.short	0x0020
        /*0024*/ 	.byte	0x00, 0xf0, 0x11, 0x00


	//----- nvinfo : EIATTR_KPARAM_INFO
	.align		4
.L_447:
        /*0028*/ 	.byte	0x04, 0x17
        /*002a*/ 	.short	(.L_449 - .L_448)
.L_448:
        /*002c*/ 	.word	0x00000000
        /*0030*/ 	.short	0x0003
        /*0032*/ 	.short	0x0018
        /*0034*/ 	.byte	0x00, 0xf0, 0x21, 0x00


	//----- nvinfo : EIATTR_KPARAM_INFO
	.align		4
.L_449:
        /*0038*/ 	.byte	0x04, 0x17
        /*003a*/ 	.short	(.L_451 - .L_450)
.L_450:
        /*003c*/ 	.word	0x00000000
        /*0040*/ 	.short	0x0002
        /*0042*/ 	.short	0x0010
        /*0044*/ 	.byte	0x00, 0xf0, 0x21, 0x00


	//----- nvinfo : EIATTR_KPARAM_INFO
	.align		4
.L_451:
        /*0048*/ 	.byte	0x04, 0x17
        /*004a*/ 	.short	(.L_453 - .L_452)
.L_452:
        /*004c*/ 	.word	0x00000000
        /*0050*/ 	.short	0x0001
        /*0052*/ 	.short	0x0008
        /*0054*/ 	.byte	0x00, 0xf0, 0x21, 0x00


	//----- nvinfo : EIATTR_KPARAM_INFO
	.align		4
.L_453:
        /*0058*/ 	.byte	0x04, 0x17
        /*005a*/ 	.short	(.L_455 - .L_454)
.L_454:
        /*005c*/ 	.word	0x00000000
        /*0060*/ 	.short	0x0000
        /*0062*/ 	.short	0x0000
        /*0064*/ 	.byte	0x00, 0xf0, 0x21, 0x00


	//----- nvinfo : EIATTR_SPARSE_MMA_MASK
	.align		4
.L_455:
        /*0068*/ 	.byte	0x03, 0x50
        /*006a*/ 	.short	0x0000


	//----- nvinfo : EIATTR_MAXREG_COUNT
	.align		4
        /*006c*/ 	.byte	0x03, 0x1b
        /*006e*/ 	.short	0x00ff


	//----- nvinfo : EIATTR_NUM_BARRIERS
	.align		4
        /*0070*/ 	.byte	0x02, 0x4c
        /*0072*/ 	.byte	0x01
	.zero		1


	//----- nvinfo : EIATTR_MERCURY_ISA_VERSION
	.align		4
        /*0074*/ 	.byte	0x03, 0x5f
        /*0076*/ 	.short	0x0101


	//----- nvinfo : EIATTR_COOP_GROUP_MASK_REGIDS
	.align		4
        /*0078*/ 	.byte	0x04, 0x29
        /*007a*/ 	.short	(.L_457 - .L_456)


	//   ....[0]....
.L_456:
        /*007c*/ 	.word	0xffffffff


	//   ....[1]....
        /*0080*/ 	.word	0xffffffff


	//   ....[2]....
        /*0084*/ 	.word	0x0500000a


	//   ....[3]....
        /*0088*/ 	.word	0x0500000a


	//----- nvinfo : EIATTR_COOP_GROUP_INSTR_OFFSETS
	.align		4
.L_457:
        /*008c*/ 	.byte	0x04, 0x28
        /*008e*/ 	.short	(.L_459 - .L_458)


	//   ....[0]....
.L_458:
        /*0090*/ 	.word	0x000003c0


	//   ....[1]....
        /*0094*/ 	.word	0x000003d0


	//   ....[2]....
        /*0098*/ 	.word	0x00000850


	//   ....[3]....
        /*009c*/ 	.word	0x000008d0


	//----- nvinfo : EIATTR_EXIT_INSTR_OFFSETS
	.align		4
.L_459:
        /*00a0*/ 	.byte	0x04, 0x1c
        /*00a2*/ 	.short	(.L_461 - .L_460)


	//   ....[0]....
.L_460:
        /*00a4*/ 	.word	0x000006d0


	//   ....[1]....
        /*00a8*/ 	.word	0x000007f0


	//----- nvinfo : EIATTR_CRS_STACK_SIZE
	.align		4
.L_461:
        /*00ac*/ 	.byte	0x04, 0x1e
        /*00ae*/ 	.short	(.L_463 - .L_462)
.L_462:
        /*00b0*/ 	.word	0x00000000


	//----- nvinfo : EIATTR_CBANK_PARAM_SIZE
	.align		4
.L_463:
        /*00b4*/ 	.byte	0x03, 0x19
        /*00b6*/ 	.short	0x0028


	//----- nvinfo : EIATTR_PARAM_CBANK
	.align		4
        /*00b8*/ 	.byte	0x04, 0x0a
        /*00ba*/ 	.short	(.L_465 - .L_464)
	.align		4
.L_464:
        /*00bc*/ 	.word	index@(.nv.constant0._ZN2at6native46_GLOBAL__N__fbf0e309_13_WeightNorm_cu_b3893b6b31weight_norm_fwd_last_dim_kernelIddEEvPT_PT0_PKS3_S8_ii)
        /*00c0*/ 	.short	0x0210
        /*00c2*/ 	.short	0x0028


	//----- nvinfo : EIATTR_SW_WAR
	.align		4
.L_465:
        /*00c4*/ 	.byte	0x04, 0x36
        /*00c6*/ 	.short	(.L_467 - .L_466)
.L_466:
        /*00c8*/ 	.word	0x00000008
.L_467:


//--------------------- .nv.info._ZN2at6native46_GLOBAL__N__fbf0e309_13_WeightNorm_cu_b3893b6b32weight_norm_fwd_first_dim_kernelIN3c104HalfEfEEvPT_PT0_PKS5_SA_i --------------------------
	.section	.nv.info._ZN2at6native46_GLOBAL__N__fbf0e309_13_WeightNorm_cu_b3893b6b32weight_norm_fwd_first_dim_kernelIN3c104HalfEfEEvPT_PT0_PKS5_SA_i,"",@"SHT_CUDA_INFO"
	.sectionflags	@""
	.align	4


	//----- nvinfo : EIATTR_CUDA_API_VERSION
	.align		4
        /*0000*/ 	.byte	0x04, 0x37
        /*0002*/ 	.short	(.L_469 - .L_468)
.L_468:
        /*0004*/ 	.word	0x00000082


	//----- nvinfo : EIATTR_KPARAM_INFO
	.align		4
.L_469:
        /*0008*/ 	.byte	0x04, 0x17
        /*000a*/ 	.short	(.L_471 - .L_470)
.L_470:
        /*000c*/ 	.word	0x00000000
        /*0010*/ 	.short	0x0004
        /*0012*/ 	.short	0x0020
        /*0014*/ 	.byte	0x00, 0xf0, 0x11, 0x00


	//----- nvinfo : EIATTR_KPARAM_INFO
	.align		4
.L_471:
        /*0018*/ 	.byte	0x04, 0x17
        /*001a*/ 	.short	(.L_473 - .L_472)
.L_472:
        /*001c*/ 	.word	0x00000000
        /*0020*/ 	.short	0x0003
        /*0022*/ 	.short	0x0018
        /*0024*/ 	.byte	0x00, 0xf0, 0x21, 0x00


	//----- nvinfo : EIATTR_KPARAM_INFO
	.align		4
.L_473:
        /*0028*/ 	.byte	0x04, 0x17
        /*002a*/ 	.short	(.L_475 - .L_474)
.L_474:
        /*002c*/ 	.word	0x00000000
        /*0030*/ 	.short	0x0002
        /*0032*/ 	.short	0x0010
        /*0034*/ 	.byte	0x00, 0xf0, 0x21, 0x00


	//----- nvinfo : EIATTR_KPARAM_INFO
	.align		4
.L_475:
        /*0038*/ 	.byte	0x04, 0x17
        /*003a*/ 	.short	(.L_477 - .L_476)
.L_476:
        /*003c*/ 	.word	0x00000000
        /*0040*/ 	.short	0x0001
        /*0042*/ 	.short	0x0008
        /*0044*/ 	.byte	0x00, 0xf0, 0x21, 0x00


	//----- nvinfo : EIATTR_KPARAM_INFO
	.align		4
.L_477:
        /*0048*/ 	.byte	0x04, 0x17
        /*004a*/ 	.short	(.L_479 - .L_478)
.L_478:
        /*004c*/ 	.word	0x00000000
        /*0050*/ 	.short	0x0000
        /*0052*/ 	.short	0x0000
        /*0054*/ 	.byte	0x00, 0xf0, 0x21, 0x00


	//----- nvinfo : EIATTR_SPARSE_MMA_MASK
	.align		4
.L_479:
        /*0058*/ 	.byte	0x03, 0x50
        /*005a*/ 	.short	0x0000


	//----- nvinfo : EIATTR_MAXREG_COUNT
	.align		4
        /*005c*/ 	.byte	0x03, 0x1b
        /*005e*/ 	.short	0x00ff


	//----- nvinfo : EIATTR_NUM_BARRIERS
	.align		4
        /*0060*/ 	.byte	0x02, 0x4c
        /*0062*/ 	.byte	0x01
	.zero		1


	//----- nvinfo : EIATTR_MERCURY_ISA_VERSION
	.align		4
        /*0064*/ 	.byte	0x03, 0x5f
        /*0066*/ 	.short	0x0101


	//----- nvinfo : EIATTR_COOP_GROUP_MASK_REGIDS
	.align		4
        /*0068*/ 	.byte	0x04, 0x29
        /*006a*/ 	.short	(.L_481 - .L_480)


	//   ....[0]....
.L_480:
        /*006c*/ 	.word	0xffffffff


	//   ....[1]....
        /*0070*/ 	.word	0xffffffff


	//   ....[2]....
        /*0074*/ 	.word	0xffffffff


	//   ....[3]....
        /*0078*/ 	.word	0xffffffff


	//   ....[4]....
        /*007c*/ 	.word	0xffffffff


	//   ....[5]....
        /*0080*/ 	.word	0x0500000a


	//   ....[6]....
        /*0084*/ 	.word	0x0500000a


	//   ....[7]....
        /*0088*/ 	.word	0x0500000a


	//   ....[8]....
        /*008c*/ 	.word	0x0500000a


	//   ....[9]....
        /*0090*/ 	.word	0x0500000a


	//----- nvinfo : EIATTR_COOP_GROUP_INSTR_OFFSETS
	.align		4
.L_481:
        /*0094*/ 	.byte	0x04, 0x28
        /*0096*/ 	.short	(.L_483 - .L_482)


	//   ....[0]....
.L_482:
        /*0098*/ 	.word	0x00000350


	//   ....[1]....
        /*009c*/ 	.word	0x00000370


	//   ....[2]....
        /*00a0*/ 	.word	0x00000390


	//   ....[3]....
        /*00a4*/ 	.word	0x000003b0


	//   ....[4]....
        /*00a8*/ 	.word	0x000003d0


	//   ....[5]....
        /*00ac*/ 	.word	0x00000660


	//   ....[6]....
        /*00b0*/ 	.word	0x000006d0


	//   ....[7]....
        /*00b4*/ 	.word	0x00000740


	//   ....[8]....
        /*00b8*/ 	.word	0x000007b0


	//   ....[9]....
        /*00bc*/ 	.word	0x00000820


	//----- nvinfo : EIATTR_EXIT_INSTR_OFFSETS
	.align		4
.L_483:
        /*00c0*/ 	.byte	0x04, 0x1c
        /*00c2*/ 	.short	(.L_485 - .L_484)


	//   ....[0]....
.L_484:
        /*00c4*/ 	.word	0x000004c0


	//   ....[1]....
        /*00c8*/ 	.word	0x00000610


	//----- nvinfo : EIATTR_CRS_STACK_SIZE
	.align		4
.L_485:
        /*00cc*/ 	.byte	0x04, 0x1e
        /*00ce*/ 	.short	(.L_487 - .L_486)
.L_486:
        /*00d0*/ 	.word	0x00000000


	//----- nvinfo : EIATTR_CBANK_PARAM_SIZE
	.align		4
.L_487:
        /*00d4*/ 	.byte	0x03, 0x19
        /*00d6*/ 	.short	0x0024


	//----- nvinfo : EIATTR_PARAM_CBANK
	.align		4
        /*00d8*/ 	.byte	0x04, 0x0a
        /*00da*/ 	.short	(.L_489 - .L_488)
	.align		4
.L_488:
        /*00dc*/ 	.word	index@(.nv.constant0._ZN2at6native46_GLOBAL__N__fbf0e309_13_WeightNorm_cu_b3893b6b32weight_norm_fwd_first_dim_kernelIN3c104HalfEfEEvPT_PT0_PKS5_SA_i)
        /*00e0*/ 	.short	0x0210
        /*00e2*/ 	.short	0x0024


	//----- nvinfo : EIATTR_SW_WAR
	.align		4
.L_489:
        /*00e4*/ 	.byte	0x04, 0x36
        /*00e6*/ 	.short	(.L_491 - .L_490)
.L_490:
        /*00e8*/ 	.word	0x00000008
.L_491:


//--------------------- .nv.info._ZN2at6native46_GLOBAL__N__fbf0e309_13_WeightNorm_cu_b3893b6b32weight_norm_fwd_first_dim_kernelIN3c108BFloat16EfEEvPT_PT0_PKS5_SA_i --------------------------
	.section	.nv.info._ZN2at6native46_GLOBAL__N__fbf0e309_13_WeightNorm_cu_b3893b6b32weight_norm_fwd_first_dim_kernelIN3c108BFloat16EfEEvPT_PT0_PKS5_SA_i,"",@"SHT_CUDA_INFO"
	.sectionflags	@""
	.align	4


	//----- nvinfo : EIATTR_CUDA_API_VERSION
	.align		4
        /*0000*/ 	.byte	0x04, 0x37
        /*0002*/ 	.short	(.L_493 - .L_492)
.L_492:
        /*0004*/ 	.word	0x00000082


	//----- nvinfo : EIATTR_KPARAM_INFO
	.align		4
.L_493:
        /*0008*/ 	.byte	0x04, 0x17
        /*000a*/ 	.short	(.L_495 - .L_494)
.L_494:
        /*000c*/ 	.word	0x00000000
        /*0010*/ 	.short	0x0004
        /*0012*/ 	.short	0x0020
        /*0014*/ 	.byte	0x00, 0xf0, 0x11, 0x00


	//----- nvinfo : EIATTR_KPARAM_INFO
	.align		4
.L_495:
        /*0018*/ 	.byte	0x04, 0x17
        /*001a*/ 	.short	(.L_497 - .L_496)
.L_496:
        /*001c*/ 	.word	0x00000000
        /*0020*/ 	.short	0x0003
        /*0022*/ 	.short	0x0018
        /*0024*/ 	.byte	0x00, 0xf0, 0x21, 0x00


	//----- nvinfo : EIATTR_KPARAM_INFO
	.align		4
.L_497:
        /*0028*/ 	.byte	0x04, 0x17
        /*002a*/ 	.short	(.L_499 - .L_498)
.L_498:
        /*002c*/ 	.word	0x00000000
        /*0030*/ 	.short	0x0002
        /*0032*/ 	.short	0x0010
        /*0034*/ 	.byte	0x00, 0xf0, 0x21, 0x00


	//----- nvinfo : EIATTR_KPARAM_INFO
	.align		4
.L_499:
        /*0038*/ 	.byte	0x04, 0x17
        /*003a*/ 	.short	(.L_501 - .L_500)
.L_500:
        /*003c*/ 	.word	0x00000000
        /*0040*/ 	.short	0x0001
        /*0042*/ 	.short	0x0008
        /*0044*/ 	.byte	0x00, 0xf0, 0x21, 0x00


	//----- nvinfo : EIATTR_KPARAM_INFO
	.align		4
.L_501:
        /*0048*/ 	.byte	0x04, 0x17
        /*004a*/ 	.short	(.L_503 - .L_502)
.L_502:
        /*004c*/ 	.word	0x00000000
        /*0050*/ 	.short	0x0000
        /*0052*/ 	.short	0x0000
        /*0054*/ 	.byte	0x00, 0xf0, 0x21, 0x00


	//----- nvinfo : EIATTR_SPARSE_MMA_MASK
	.align		4
.L_503:
        /*0058*/ 	.byte	0x03, 0x50
        /*005a*/ 	.short	0x0000


	//----- nvinfo : EIATTR_MAXREG_COUNT
	.align		4
        /*005c*/ 	.byte	0x03, 0x1b
        /*005e*/ 	.short	0x00ff


	//----- nvinfo : EIATTR_NUM_BARRIERS
	.align		4
        /*0060*/ 	.byte	0x02, 0x4c
        /*0062*/ 	.byte	0x01
	.zero		1


	//----- nvinfo : EIATTR_MERCURY_ISA_VERSION
	.align		4
        /*0064*/ 	.byte	0x03, 0x5f
        /*0066*/ 	.short	0x0101


	//----- nvinfo : EIATTR_COOP_GROUP_MASK_REGIDS
	.align		4
        /*0068*/ 	.byte	0x04, 0x29
        /*006a*/ 	.short	(.L_505 - .L_504)


	//   ....[0]....
.L_504:
        /*006c*/ 	.word	0xffffffff


	//   ....[1]....
        /*0070*/ 	.word	0xffffffff


	//   ....[2]....
        /*0074*/ 	.word	0xffffffff


	//   ....[3]....
        /*0078*/ 	.word	0xffffffff


	//   ....[4]....
        /*007c*/ 	.word	0xffffffff


	//   ....[5]....
        /*0080*/ 	.word	0x0500000a


	//   ....[6]....
        /*0084*/ 	.word	0x0500000a


	//   ....[7]....
        /*0088*/ 	.word	0x0500000a


	//   ....[8]....
        /*008c*/ 	.word	0x0500000a


	//   ....[9]....
        /*0090*/ 	.word	0x0500000a


	//----- nvinfo : EIATTR_COOP_GROUP_INSTR_OFFSETS
	.align		4
.L_505:
        /*0094*/ 	.byte	0x04, 0x28
        /*0096*/ 	.short	(.L_507 - .L_506)


	//   ....[0]....
.L_506:
        /*0098*/ 	.word	0x00000350


	//   ....[1]....
        /*009c*/ 	.word	0x00000370


	//   ....[2]....
        /*00a0*/ 	.word	0x00000390


	//   ....[3]....
        /*00a4*/ 	.word	0x000003b0


	//   ....[4]....
        /*00a8*/ 	.word	0x000003d0


	//   ....[5]....
        /*00ac*/ 	.word	0x00000660


	//   ....[6]....
        /*00b0*/ 	.word	0x000006d0


	//   ....[7]....
        /*00b4*/ 	.word	0x00000740


	//   ....[8]....
        /*00b8*/ 	.word	0x000007b0


	//   ....[9]....
        /*00bc*/ 	.word	0x00000820


	//----- nvinfo : EIATTR_EXIT_INSTR_OFFSETS
	.align		4
.L_507:
        /*00c0*/ 	.byte	0x04, 0x1c
        /*00c2*/ 	.short	(.L_509 - .L_508)


	//   ....[0]....
.L_508:
        /*00c4*/ 	.word	0x000004c0


	//   ....[1]....
        /*00c8*/ 	.word	0x00000610


	//----- nvinfo : EIATTR_CRS_STACK_SIZE
	.align		4
.L_509:
        /*00cc*/ 	.byte	0x04, 0x1e
        /*00ce*/ 	.short	(.L_511 - .L_510)
.L_510:
        /*00d0*/ 	.word	0x00000000


	//----- nvinfo : EIATTR_CBANK_PARAM_SIZE
	.align		4
.L_511:
        /*00d4*/ 	.byte	0x03, 0x19
        /*00d6*/ 	.short	0x0024


	//----- nvinfo : EIATTR_PARAM_CBANK
	.align		4
        /*00d8*/ 	.byte	0x04, 0x0a
        /*00da*/ 	.short	(.L_513 - .L_512)
	.align		4
.L_512:
        /*00dc*/ 	.word	index@(.nv.constant0._ZN2at6native46_GLOBAL__N__fbf0e309_13_WeightNorm_cu_b3893b6b32weight_norm_fwd_first_dim_kernelIN3c108BFloat16EfEEvPT_PT0_PKS5_SA_i)
        /*00e0*/ 	.short	0x0210
        /*00e2*/ 	.short	0x0024


	//----- nvinfo : EIATTR_SW_WAR
	.align		4
.L_513:
        /*00e4*/ 	.byte	0x04, 0x36
        /*00e6*/ 	.short	(.L_515 - .L_514)
.L_514:
        /*00e8*/ 	.word	0x00000008
.L_515:


//--------------------- .nv.info._ZN2at6native46_GLOBAL__N__fbf0e309_13_WeightNorm_cu_b3893b6b32weight_norm_fwd_first_dim_kernelIffEEvPT_PT0_PKS3_S8_i --------------------------
	.section	.nv.info._ZN2at6native46_GLOBAL__N__fbf0e309_13_WeightNorm_cu_b3893b6b32weight_norm_fwd_first_dim_kernelIffEEvPT_PT0_PKS3_S8_i,"",@"SHT_CUDA_INFO"
	.sectionflags	@""
	.align	4


	//----- nvinfo : EIATTR_CUDA_API_VERSION
	.align		4
        /*0000*/ 	.byte	0x04, 0x37
        /*0002*/ 	.short	(.L_517 - .L_516)
.L_516:
        /*0004*/ 	.word	0x00000082


	//----- nvinfo : EIATTR_KPARAM_INFO
	.align		4
.L_517:
        /*0008*/ 	.byte	0x04, 0x17
        /*000a*/ 	.short	(.L_519 - .L_518)
.L_518:
        /*000c*/ 	.word	0x00000000
        /*0010*/ 	.short	0x0004
        /*0012*/ 	.short	0x0020
        /*0014*/ 	.byte	0x00, 0xf0, 0x11, 0x00


	//----- nvinfo : EIATTR_KPARAM_INFO
	.align		4
.L_519:
        /*0018*/ 	.byte	0x04, 0x17
        /*001a*/ 	.short	(.L_521 - .L_520)
.L_520:
        /*001c*/ 	.word	0x00000000
        /*0020*/ 	.short	0x0003
        /*0022*/ 	.short	0x0018
        /*0024*/ 	.byte	0x00, 0xf0, 0x21, 0x00


	//----- nvinfo : EIATTR_KPARAM_INFO
	.align		4
.L_521:
        /*0028*/ 	.byte	0x04, 0x17
        /*002a*/ 	.short	(.L_523 - .L_522)
.L_522:
        /*002c*/ 	.word	0x00000000
        /*0030*/ 	.short	0x0002
        /*0032*/ 	.short	0x0010
        /*0034*/ 	.byte	0x00, 0xf0, 0x21, 0x00


	//----- nvinfo : EIATTR_KPARAM_INFO
	.align		4
.L_523:
        /*0038*/ 	.byte	0x04, 0x17
        /*003a*/ 	.short	(.L_525 - .L_524)
.L_524:
        /*003c*/ 	.word	0x00000000
        /*0040*/ 	.short	0x0001
        /*0042*/ 	.short	0x0008
        /*0044*/ 	.byte	0x00, 0xf0, 0x21, 0x00


	//----- nvinfo : EIATTR_KPARAM_INFO
	.align		4
.L_525:
        /*0048*/ 	.byte	0x04, 0x17
        /*004a*/ 	.short	(.L_527 - .L_526)
.L_526:
        /*004c*/ 	.word	0x00000000
        /*0050*/ 	.short	0x0000
        /*0052*/ 	.short	0x0000
        /*0054*/ 	.byte	0x00, 0xf0, 0x21, 0x00


	//----- nvinfo : EIATTR_SPARSE_MMA_MASK
	.align		4
.L_527:
        /*0058*/ 	.byte	0x03, 0x50
        /*005a*/ 	.short	0x0000


	//----- nvinfo : EIATTR_MAXREG_COUNT
	.align		4
        /*005c*/ 	.byte	0x03, 0x1b
        /*005e*/ 	.short	0x00ff


	//----- nvinfo : EIATTR_NUM_BARRIERS
	.align		4
        /*0060*/ 	.byte	0x02, 0x4c
        /*0062*/ 	.byte	0x01
	.zero		1


	//----- nvinfo : EIATTR_MERCURY_ISA_VERSION
	.align		4
        /*0064*/ 	.byte	0x03, 0x5f
        /*0066*/ 	.short	0x0101


	//----- nvinfo : EIATTR_COOP_GROUP_MASK_REGIDS
	.align		4
        /*0068*/ 	.byte	0x04, 0x29
        /*006a*/ 	.short	(.L_529 - .L_528)


	//   ....[0]....
.L_528:
        /*006c*/ 	.word	0xffffffff


	//   ....[1]....
        /*0070*/ 	.word	0xffffffff


	//   ....[2]....
        /*0074*/ 	.word	0xffffffff


	//   ....[3]....
        /*0078*/ 	.word	0xffffffff


	//   ....[4]....
        /*007c*/ 	.word	0xffffffff


	//   ....[5]....
        /*0080*/ 	.word	0x0500000a


	//   ....[6]....
        /*0084*/ 	.word	0x0500000a


	//   ....[7]....
        /*0088*/ 	.word	0x0500000a


	//   ....[8]....
        /*008c*/ 	.word	0x0500000a


	//   ....[9]....
        /*0090*/ 	.word	0x0500000a


	//----- nvinfo : EIATTR_COOP_GROUP_INSTR_OFFSETS
	.align		4
.L_529:
        /*0094*/ 	.byte	0x04, 0x28
        /*0096*/ 	.short	(.L_531 - .L_530)


	//   ....[0]....
.L_530:
        /*0098*/ 	.word	0x00000650


	//   ....[1]....
        /*009c*/ 	.word	0x00000670


	//   ....[2]....
        /*00a0*/ 	.word	0x00000690


	//   ....[3]....
        /*00a4*/ 	.word	0x000006b0


	//   ....[4]....
        /*00a8*/ 	.word	0x000006d0


	//   ....[5]....
        /*00ac*/ 	.word	0x00000d00


	//   ....[6]....
        /*00b0*/ 	.word	0x00000d70


	//   ....[7]....
        /*00b4*/ 	.word	0x00000de0


	//   ....[8]....
        /*00b8*/ 	.word	0x00000e50


	//   ....[9]....
        /*00bc*/ 	.word	0x00000ec0


	//----- nvinfo : EIATTR_EXIT_INSTR_OFFSETS
	.align		4
.L_531:
        /*00c0*/ 	.byte	0x04, 0x1c
        /*00c2*/ 	.short	(.L_533 - .L_532)


	//   ....[0]....
.L_532:
        /*00c4*/ 	.word	0x000007c0


	//   ....[1]....
        /*00c8*/ 	.word	0x00000ad0


	//   ....[2]....
        /*00cc*/ 	.word	0x00000cb0


	//----- nvinfo : EIATTR_CRS_STACK_SIZE
	.align		4
.L_533:
        /*00d0*/ 	.byte	0x04, 0x1e
        /*00d2*/ 	.short	(.L_535 - .L_534)
.L_534:
        /*00d4*/ 	.word	0x00000000


	//----- nvinfo : EIATTR_CBANK_PARAM_SIZE
	.align		4
.L_535:
        /*00d8*/ 	.byte	0x03, 0x19
        /*00da*/ 	.short	0x0024


	//----- nvinfo : EIATTR_PARAM_CBANK
	.align		4
        /*00dc*/ 	.byte	0x04, 0x0a
        /*00de*/ 	.short	(.L_537 - .L_536)
	.align		4
.L_536:
        /*00e0*/ 	.word	index@(.nv.constant0._ZN2at6native46_GLOBAL__N__fbf0e309_13_WeightNorm_cu_b3893b6b32weight_norm_fwd_first_dim_kernelIffEEvPT_PT0_PKS3_S8_i)
        /*00e4*/ 	.short	0x0210
        /*00e6*/ 	.short	0x0024


	//----- nvinfo : EIATTR_SW_WAR
	.align		4
.L_537:
        /*00e8*/ 	.byte	0x04, 0x36
        /*00ea*/ 	.short	(.L_539 - .L_538)
.L_538:
        /*00ec*/ 	.word	0x00000008
.L_539:


//--------------------- .nv.info._ZN2at6native46_GLOBAL__N__fbf0e309_13_WeightNorm_cu_b3893b6b32weight_norm_fwd_first_dim_kernelIddEEvPT_PT0_PKS3_S8_i --------------------------
	.section	.nv.info._ZN2at6native46_GLOBAL__N__fbf0e309_13_WeightNorm_cu_b3893b6b32weight_norm_fwd_first_dim_kernelIddEEvPT_PT0_PKS3_S8_i,"",@"SHT_CUDA_INFO"
	.sectionflags	@""
	.align	4


	//----- nvinfo : EIATTR_CUDA_API_VERSION
	.align		4
        /*0000*/ 	.byte	0x04, 0x37
        /*0002*/ 	.short	(.L_541 - .L_540)
.L_540:
        /*0004*/ 	.word	0x00000082


	//----- nvinfo : EIATTR_KPARAM_INFO
	.align		4
.L_541:
        /*0008*/ 	.byte	0x04, 0x17
        /*000a*/ 	.short	(.L_543 - .L_542)
.L_542:
        /*000c*/ 	.word	0x00000000
        /*0010*/ 	.short	0x0004
        /*0012*/ 	.short	0x0020
        /*0014*/ 	.byte	0x00, 0xf0, 0x11, 0x00


	//----- nvinfo : EIATTR_KPARAM_INFO
	.align		4
.L_543:
        /*0018*/ 	.byte	0x04, 0x17
        /*001a*/ 	.short	(.L_545 - .L_544)
.L_544:
        /*001c*/ 	.word	0x00000000
        /*0020*/ 	.short	0x0003
        /*0022*/ 	.short	0x0018
        /*0024*/ 	.byte	0x00, 0xf0, 0x21, 0x00


	//----- nvinfo : EIATTR_KPARAM_INFO
	.align		4
.L_545:
        /*0028*/ 	.byte	0x04, 0x17
        /*002a*/ 	.short	(.L_547 - .L_546)
.L_546:
        /*002c*/ 	.word	0x00000000
        /*0030*/ 	.short	0x0002
        /*0032*/ 	.short	0x0010
        /*0034*/ 	.byte	0x00, 0xf0, 0x21, 0x00


	//----- nvinfo : EIATTR_KPARAM_INFO
	.align		4
.L_547:
        /*0038*/ 	.byte	0x04, 0x17
        /*003a*/ 	.short	(.L_549 - .L_548)
.L_548:
        /*003c*/ 	.word	0x00000000
        /*0040*/ 	.short	0x0001
        /*0042*/ 	.short	0x0008
        /*0044*/ 	.byte	0x00, 0xf0, 0x21, 0x00


	//----- nvinfo : EIATTR_KPARAM_INFO
	.align		4
.L_549:
        /*0048*/ 	.byte	0x04, 0x17
        /*004a*/ 	.short	(.L_551 - .L_550)
.L_550:
        /*004c*/ 	.word	0x00000000
        /*0050*/ 	.short	0x0000
        /*0052*/ 	.short	0x0000
        /*0054*/ 	.byte	0x00, 0xf0, 0x21, 0x00


	//----- nvinfo : EIATTR_SPARSE_MMA_MASK
	.align		4
.L_551:
        /*0058*/ 	.byte	0x03, 0x50
        /*005a*/ 	.short	0x0000


	//----- nvinfo : EIATTR_MAXREG_COUNT
	.align		4
        /*005c*/ 	.byte	0x03, 0x1b
        /*005e*/ 	.short	0x00ff


	//----- nvinfo : EIATTR_NUM_BARRIERS
	.align		4
        /*0060*/ 	.byte	0x02, 0x4c
        /*0062*/ 	.byte	0x01
	.zero		1


	//----- nvinfo : EIATTR_MERCURY_ISA_VERSION
	.align		4
        /*0064*/ 	.byte	0x03, 0x5f
        /*0066*/ 	.short	0x0101


	//----- nvinfo : EIATTR_COOP_GROUP_MASK_REGIDS
	.align		4
        /*0068*/ 	.byte	0x04, 0x29
        /*006a*/ 	.short	(.L_553 - .L_552)


	//   ....[0]....
.L_552:
        /*006c*/ 	.word	0xffffffff


	//   ....[1]....
        /*0070*/ 	.word	0xffffffff


	//   ....[2]....
        /*0074*/ 	.word	0xffffffff


	//   ....[3]....
        /*0078*/ 	.word	0xffffffff


	//   ....[4]....
        /*007c*/ 	.word	0xffffffff


	//   ....[5]....
        /*0080*/ 	.word	0xffffffff


	//   ....[6]....
        /*0084*/ 	.word	0xffffffff


	//   ....[7]....
        /*0088*/ 	.word	0xffffffff


	//   ....[8]....
        /*008c*/ 	.word	0xffffffff


	//   ....[9]....
        /*0090*/ 	.word	0xffffffff


	//   ....[10]....
        /*0094*/ 	.word	0x0500000c


	//   ....[11]....
        /*0098*/ 	.word	0x0500000c


	//   ....[12]....
        /*009c*/ 	.word	0x0500000c


	//   ....[13]....
        /*00a0*/ 	.word	0x0500000c


	//   ....[14]....
        /*00a4*/ 	.word	0x0500000c


	//   ....[15]....
        /*00a8*/ 	.word	0x0500000c


	//   ....[16]....
        /*00ac*/ 	.word	0x0500000c


	//   ....[17]....
        /*00b0*/ 	.word	0x0500000c


	//   ....[18]....
        /*00b4*/ 	.word	0x0500000c


	//   ....[19]....
        /*00b8*/ 	.word	0x0500000c


	//----- nvinfo : EIATTR_COOP_GROUP_INSTR_OFFSETS
	.align		4
.L_553:
        /*00bc*/ 	.byte	0x04, 0x28
        /*00be*/ 	.short	(.L_555 - .L_554)


	//   ....[0]....
.L_554:
        /*00c0*/ 	.word	0x00000650


	//   ....[1]....
        /*00c4*/ 	.word	0x00000660


	//   ....[2]....
        /*00c8*/ 	.word	0x00000680


	//   ....[3]....
        /*00cc*/ 	.word	0x00000690


	//   ....[4]....
        /*00d0*/ 	.word	0x000006b0


	//   ....[5]....
        /*00d4*/ 	.word	0x000006c0


	//   ....[6]....
        /*00d8*/ 	.word	0x000006e0


	//   ....[7]....
        /*00dc*/ 	.word	0x000006f0


	//   ....[8]....
        /*00e0*/ 	.word	0x00000710


	//   ....[9]....
        /*00e4*/ 	.word	0x00000720


	//   ....[10]....
        /*00e8*/ 	.word	0x00000ec0


	//   ....[11]....
        /*00ec*/ 	.word	0x00000f10


	//   ....[12]....
        /*00f0*/ 	.word	0x00000f80


	//   ....[13]....
        /*00f4*/ 	.word	0x00000fd0


	//   ....[14]....
        /*00f8*/ 	.word	0x00001040


	//   ....[15]....
        /*00fc*/ 	.word	0x00001090


	//   ....[16]....
        /*0100*/ 	.word	0x00001100


	//   ....[17]....
        /*0104*/ 	.word	0x00001150


	//   ....[18]....
        /*0108*/ 	.word	0x000011c0


	//   ....[19]....
        /*010c*/ 	.word	0x00001210


	//----- nvinfo : EIATTR_EXIT_INSTR_OFFSETS
	.align		4
.L_555:
        /*0110*/ 	.byte	0x04, 0x1c
        /*0112*/ 	.short	(.L_557 - .L_556)


	//   ....[0]....
.L_556:
        /*0114*/ 	.word	0x000009a0


	//   ....[1]....
        /*0118*/ 	.word	0x00000c80


	//   ....[2]....
        /*011c*/ 	.word	0x00000e60


	//----- nvinfo : EIATTR_CRS_STACK_SIZE
	.align		4
.L_557:
        /*0120*/ 	.byte	0x04, 0x1e
        /*0122*/ 	.short	(.L_559 - .L_558)
.L_558:
        /*0124*/ 	.word	0x00000000


	//----- nvinfo : EIATTR_CBANK_PARAM_SIZE
	.align		4
.L_559:
        /*0128*/ 	.byte	0x03, 0x19
        /*012a*/ 	.short	0x0024


	//----- nvinfo : EIATTR_PARAM_CBANK
	.align		4
        /*012c*/ 	.byte	0x04, 0x0a
        /*012e*/ 	.short	(.L_561 - .L_560)
	.align		4
.L_560:
        /*0130*/ 	.word	index@(.nv.constant0._ZN2at6native46_GLOBAL__N__fbf0e309_13_WeightNorm_cu_b3893b6b32weight_norm_fwd_first_dim_kernelIddEEvPT_PT0_PKS3_S8_i)
        /*0134*/ 	.short	0x0210
        /*0136*/ 	.short	0x0024


	//----- nvinfo : EIATTR_SW_WAR
	.align		4
.L_561:
        /*0138*/ 	.byte	0x04, 0x36
        /*013a*/ 	.short	(.L_563 - .L_562)
.L_562:
        /*013c*/ 	.word	0x00000008
.L_563:


//--------------------- .nv.callgraph             --------------------------
	.section	.nv.callgraph,"",@"SHT_CUDA_CALLGRAPH"
	.align	4
	.sectionentsize	8
	.align		4
        /*0000*/ 	.word	0x00000000
	.align		4
        /*0004*/ 	.word	0xffffffff
	.align		4
        /*0008*/ 	.word	0x00000000
	.align		4
        /*000c*/ 	.word	0xfffffffe
	.align		4
        /*0010*/ 	.word	0x00000000
	.align		4
        /*0014*/ 	.word	0xfffffffd
	.align		4
        /*0018*/ 	.word	0x00000000
	.align		4
        /*001c*/ 	.word	0xfffffffc


//--------------------- .nv.constant4             --------------------------
	.section	.nv.constant4,"a",@progbits
	.align	8
	.align		8
.nv.constant4:
        /*0000*/ 	.dword	_ZN44_INTERNAL_fbf0e309_13_WeightNorm_cu_b3893b6b4cuda3std3__45__cpo5beginE
	.align		8
        /*0008*/ 	.dword	_ZN44_INTERNAL_fbf0e309_13_WeightNorm_cu_b3893b6b4cuda3std3__45__cpo3endE
	.align		8
        /*0010*/ 	.dword	_ZN44_INTERNAL_fbf0e309_13_WeightNorm_cu_b3893b6b4cuda3std3__45__cpo6cbeginE
	.align		8
        /*0018*/ 	.dword	_ZN44_INTERNAL_fbf0e309_13_WeightNorm_cu_b3893b6b4cuda3std3__45__cpo4cendE
	.align		8
        /*0020*/ 	.dword	_ZN44_INTERNAL_fbf0e309_13_WeightNorm_cu_b3893b6b4cuda3std3__45__cpo6rbeginE
	.align		8
        /*0028*/ 	.dword	_ZN44_INTERNAL_fbf0e309_13_WeightNorm_cu_b3893b6b4cuda3std3__45__cpo4rendE
	.align		8
        /*0030*/ 	.dword	_ZN44_INTERNAL_fbf0e309_13_WeightNorm_cu_b3893b6b4cuda3std3__45__cpo7crbeginE
	.align		8
        /*0038*/ 	.dword	_ZN44_INTERNAL_fbf0e309_13_WeightNorm_cu_b3893b6b4cuda3std3__45__cpo5crendE
	.align		8
        /*0040*/ 	.dword	_ZN44_INTERNAL_fbf0e309_13_WeightNorm_cu_b3893b6b4cuda3std3__446_GLOBAL__N__fbf0e309_13_WeightNorm_cu_b3893b6b6ignoreE
	.align		8
        /*0048*/ 	.dword	_ZN44_INTERNAL_fbf0e309_13_WeightNorm_cu_b3893b6b4cuda3std3__419piecewise_constructE
	.align		8
        /*0050*/ 	.dword	_ZN44_INTERNAL_fbf0e309_13_WeightNorm_cu_b3893b6b4cuda3std3__48in_placeE
	.align		8
        /*0058*/ 	.dword	_ZN44_INTERNAL_fbf0e309_13_WeightNorm_cu_b3893b6b4cuda3std3__420unreachable_sentinelE
	.align		8
        /*0060*/ 	.dword	_ZN44_INTERNAL_fbf0e309_13_WeightNorm_cu_b3893b6b4cuda3std6ranges3__45__cpo4swapE
	.align		8
        /*0068*/ 	.dword	_ZN44_INTERNAL_fbf0e309_13_WeightNorm_cu_b3893b6b4cuda3std6ranges3__45__cpo9iter_moveE
	.align		8
        /*0070*/ 	.dword	_ZN44_INTERNAL_fbf0e309_13_WeightNorm_cu_b3893b6b4cuda3std6ranges3__45__cpo5beginE
	.align		8
        /*0078*/ 	.dword	_ZN44_INTERNAL_fbf0e309_13_WeightNorm_cu_b3893b6b4cuda3std6ranges3__45__cpo3endE
	.align		8
        /*0080*/ 	.dword	_ZN44_INTERNAL_fbf0e309_13_WeightNorm_cu_b3893b6b4cuda3std6ranges3__45__cpo6cbeginE
	.align		8
        /*0088*/ 	.dword	_ZN44_INTERNAL_fbf0e309_13_WeightNorm_cu_b3893b6b4cuda3std6ranges3__45__cpo4cendE
	.align		8
        /*0090*/ 	.dword	_ZN44_INTERNAL_fbf0e309_13_WeightNorm_cu_b3893b6b4cuda3std6ranges3__45__cpo7advanceE
	.align		8
        /*0098*/ 	.dword	_ZN44_INTERNAL_fbf0e309_13_WeightNorm_cu_b3893b6b4cuda3std6ranges3__45__cpo9iter_swapE
	.align		8
        /*00a0*/ 	.dword	_ZN44_INTERNAL_fbf0e309_13_WeightNorm_cu_b3893b6b4cuda3std6ranges3__45__cpo4nextE
	.align		8
        /*00a8*/ 	.dword	_ZN44_INTERNAL_fbf0e309_13_WeightNorm_cu_b3893b6b4cuda3std6ranges3__45__cpo4prevE
	.align		8
        /*00b0*/ 	.dword	_ZN44_INTERNAL_fbf0e309_13_WeightNorm_cu_b3893b6b4cuda3std6ranges3__45__cpo4dataE
	.align		8
        /*00b8*/ 	.dword	_ZN44_INTERNAL_fbf0e309_13_WeightNorm_cu_b3893b6b4cuda3std6ranges3__45__cpo5cdataE
	.align		8
        /*00c0*/ 	.dword	_ZN44_INTERNAL_fbf0e309_13_WeightNorm_cu_b3893b6b4cuda3std6ranges3__45__cpo4sizeE
	.align		8
        /*00c8*/ 	.dword	_ZN44_INTERNAL_fbf0e309_13_WeightNorm_cu_b3893b6b4cuda3std6ranges3__45__cpo5ssizeE
	.align		8
        /*00d0*/ 	.dword	_ZN44_INTERNAL_fbf0e309_13_WeightNorm_cu_b3893b6b4cuda3std6ranges3__45__cpo8distanceE
	.align		8
        /*00d8*/ 	.dword	_ZN44_INTERNAL_fbf0e309_13_WeightNorm_cu_b3893b6b6thrust23THRUST_300001_SM_900_NS6system6detail10sequential3seqE


//--------------------- .text._ZN2at6native46_GLOBAL__N__fbf0e309_13_WeightNorm_cu_b3893b6b31weight_norm_bwd_last_dim_kernelIN3c104HalfEfEEvPT_S6_PKS5_S8_S8_PKT0_ii --------------------------
	.section	.text._ZN2at6native46_GLOBAL__N__fbf0e309_13_WeightNorm_cu_b3893b6b31weight_norm_bwd_last_dim_kernelIN3c104HalfEfEEvPT_S6_PKS5_S8_S8_PKT0_ii,"ax",@progbits
	.align	128
.text._ZN2at6native46_GLOBAL__N__fbf0e309_13_WeightNorm_cu_b3893b6b31weight_norm_bwd_last_dim_kernelIN3c104HalfEfEEvPT_S6_PKS5_S8_S8_PKT0_ii:
        .type           _ZN2at6native46_GLOBAL__N__fbf0e309_13_WeightNorm_cu_b3893b6b31weight_norm_bwd_last_dim_kernelIN3c104HalfEfEEvPT_S6_PKS5_S8_S8_PKT0_ii,@function
        .size           _ZN2at6native46_GLOBAL__N__fbf0e309_13_WeightNorm_cu_b3893b6b31weight_norm_bwd_last_dim_kernelIN3c104HalfEfEEvPT_S6_PKS5_S8_S8_PKT0_ii,(.L_x_270 - _ZN2at6native46_GLOBAL__N__fbf0e309_13_WeightNorm_cu_b3893b6b31weight_norm_bwd_last_dim_kernelIN3c104HalfEfEEvPT_S6_PKS5_S8_S8_PKT0_ii)
        .other          _ZN2at6native46_GLOBAL__N__fbf0e309_13_WeightNorm_cu_b3893b6b31weight_norm_bwd_last_dim_kernelIN3c104HalfEfEEvPT_S6_PKS5_S8_S8_PKT0_ii,@"STO_CUDA_ENTRY STV_DEFAULT"
_ZN2at6native46_GLOBAL__N__fbf0e309_13_WeightNorm_cu_b3893b6b31weight_norm_bwd_last_dim_kernelIN3c104HalfEfEEvPT_S6_PKS5_S8_S8_PKT0_ii:
[----:B------:R-:W-:Y:S01]  /*0000*/  LDC R1, c[0x0][0x28] ;  /* 0x00000a00ff017b82 */ /* 0x000fe20000000800 */
[----:B------:R-:W0:Y:S07]  /*0010*/  S2R R11, SR_TID.X ;  /* 0x00000000000b7919 */ /* 0x000e2e0000002100 */
[----:B------:R-:W0:Y:S01]  /*0020*/  S2UR UR4, SR_CTAID.X ;  /* 0x00000000000479c3 */ /* 0x000e220000002500 */
[----:B------:R-:W-:Y:S01]  /*0030*/  ULDC.64 UR8, c[0x0][0x240] ;  /* 0x0000900000087ab9 */ /* 0x000fe20000000a00 */
[----:B------:R-:W-:Y:S01]  /*0040*/  ULDC.64 UR6, c[0x0][0x208] ;  /* 0x0000820000067ab9 */ /* 0x000fe20000000a00 */
[----:B------:R-:W1:Y:S01]  /*0050*/  S2R R0, SR_TID.Y ;  /* 0x0000000000007919 */ /* 0x000e620000002200 */
[----:B------:R-:W-:Y:S04]  /*0060*/  BSSY B0, `(.L_x_0) ;  /* 0x0000019000007945 */ /* 0x000fe80003800000 */
[----:B------:R-:W0:Y:S02]  /*0070*/  LDC R8, c[0x0][RZ] ;  /* 0x00000000ff087b82 */ /* 0x000e240000000800 */
[----:B0-----:R-:W-:Y:S01]  /*0080*/  IMAD R9, R8, UR4, R11 ;  /* 0x0000000408097c24 */ /* 0x001fe2000f8e020b */
[----:B-1----:R-:W-:-:S03]  /*0090*/  ISETP.GE.AND P0, PT, R0, UR9, PT ;  /* 0x0000000900007c0c */ /* 0x002fc6000bf06270 */
[----:B------:R-:W-:Y:S01]  /*00a0*/  IMAD R3, R0, UR8, R9 ;  /* 0x0000000800037c24 */ /* 0x000fe2000f8e0209 */
[----:B------:R-:W-:-:S13]  /*00b0*/  ISETP.LT.AND P0, PT, R9, UR8, !P0 ;  /* 0x0000000809007c0c */ /* 0x000fda000c701270 */
[----:B------:R-:W-:Y:S01]  /*00c0*/  @!P0 MOV R2, RZ ;  /* 0x000000ff00028202 */ /* 0x000fe20000000f00 */
[----:B------:R-:W-:Y:S06]  /*00d0*/  @!P0 BRA `(.L_x_1) ;  /* 0x0000000000448947 */ /* 0x000fec0003800000 */
[----:B------:R-:W0:Y:S01]  /*00e0*/  LDC R18, c[0x0][0x4] ;  /* 0x00000100ff127b82 */ /* 0x000e220000000800 */
[----:B------:R-:W-:Y:S01]  /*00f0*/  HFMA2.MMA R2, -RZ, RZ, 0, 0 ;  /* 0x00000000ff027435 */ /* 0x000fe200000001ff */
[----:B------:R-:W-:Y:S01]  /*0100*/  MOV R17, R3 ;  /* 0x0000000300117202 */ /* 0x000fe20000000f00 */
[----:B------:R-:W-:-:S05]  /*0110*/  IMAD.MOV.U32 R10, RZ, RZ, R0 ;  /* 0x000000ffff0a7224 */ /* 0x000fca00078e0000 */
[----:B------:R-:W1:Y:S08]  /*0120*/  LDC.64 R4, c[0x0][0x220] ;  /* 0x00008800ff047b82 */ /* 0x000e700000000a00 */
[----:B------:R-:W2:Y:S02]  /*0130*/  LDC.64 R6, c[0x0][0x228] ;  /* 0x00008a00ff067b82 */ /* 0x000ea40000000a00 */
.L_x_2:
[----:B-1----:R-:W-:-:S04]  /*0140*/  IMAD.WIDE R12, R17, 0x2, R4 ;  /* 0x00000002110c7825 */ /* 0x002fc800078e0204 */
[----:B--2---:R-:W-:Y:S02]  /*0150*/  IMAD.WIDE R14, R17, 0x2, R6 ;  /* 0x00000002110e7825 */ /* 0x004fe400078e0206 */
[----:B------:R-:W2:Y:S04]  /*0160*/  LDG.E.U16.CONSTANT R12, desc[UR6][R12.64] ;  /* 0x000000060c0c7981 */ /* 0x000ea8000c1e9500 */
[----:B------:R-:W3:Y:S01]  /*0170*/  LDG.E.U16.CONSTANT R14, desc[UR6][R14.64] ;  /* 0x000000060e0e7981 */ /* 0x000ee2000c1e9500 */
[C---:B0-----:R-:W-:Y:S01]  /*0180*/  IADD3 R10, R18.reuse, R10, RZ ;  /* 0x0000000a120a7210 */ /* 0x041fe20007ffe0ff */
[----:B------:R-:W-:-:S03]  /*0190*/  IMAD R17, R18, UR8, R17 ;  /* 0x0000000812117c24 */ /* 0x000fc6000f8e0211 */
[----:B------:R-:W-:Y:S01]  /*01a0*/  ISETP.GE.AND P1, PT, R10, UR9, PT ;  /* 0x000000090a007c0c */ /* 0x000fe2000bf26270 */
[----:B--2---:R-:W-:Y:S02]  /*01b0*/  HADD2.F32 R19, -RZ, R12.H0_H0 ;  /* 0x2000000cff137230 */ /* 0x004fe40000004100 */
[----:B---3--:R-:W-:-:S05]  /*01c0*/  HADD2.F32 R16, -RZ, R14.H0_H0 ;  /* 0x2000000eff107230 */ /* 0x008fca0000004100 */
[----:B------:R-:W-:-:S05]  /*01d0*/  FFMA.FTZ R2, R19, R16, R2 ;  /* 0x0000001013027223 */ /* 0x000fca0000010002 */
[----:B------:R-:W-:Y:S05]  /*01e0*/  @!P1 BRA `(.L_x_2) ;  /* 0xfffffffc00d49947 */ /* 0x000fea000383ffff */
.L_x_1:
[----:B------:R-:W-:Y:S05]  /*01f0*/  BSYNC B0 ;  /* 0x0000000000007941 */ /* 0x000fea0003800000 */
.L_x_0:
[----:B------:R-:W0:Y:S01]  /*0200*/  S2UR UR5, SR_CgaCtaId ;  /* 0x00000000000579c3 */ /* 0x000e220000008800 */
[----:B------:R-:W-:Y:S01]  /*0210*/  ULDC UR8, c[0x0][0x4] ;  /* 0x0000010000087ab9 */ /* 0x000fe20000000800 */
[----:B------:R-:W-:Y:S01]  /*0220*/  UMOV UR4, 0x400 ;  /* 0x0000040000047882 */ /* 0x000fe20000000000 */
[----:B------:R-:W-:Y:S02]  /*0230*/  IMAD R4, R8, UR8, RZ ;  /* 0x0000000808047c24 */ /* 0x000fe4000f8e02ff */
[----:B------:R-:W-:-:S03]  /*0240*/  IMAD R7, R0, R8, R11 ;  /* 0x0000000800077224 */ /* 0x000fc600078e020b */
[C---:B------:R-:W-:Y:S02]  /*0250*/  ISETP.GE.AND P1, PT, R4.reuse, 0x40, PT ;  /* 0x000000400400780c */ /* 0x040fe40003f26270 */
[----:B------:R-:W-:Y:S02]  /*0260*/  ISETP.GE.AND P3, PT, R4, 0x80, PT ;  /* 0x000000800400780c */ /* 0x000fe40003f66270 */
[----:B------:R-:W-:Y:S01]  /*0270*/  ISETP.GT.AND P2, PT, R7, 0x1f, PT ;  /* 0x0000001f0700780c */ /* 0x000fe20003f44270 */
[----:B0-----:R-:W-:-:S06]  /*0280*/  ULEA UR4, UR5, UR4, 0x18 ;  /* 0x0000000405047291 */ /* 0x001fcc000f8ec03f */
[----:B------:R-:W-:-:S05]  /*0290*/  LEA R13, R7, UR4, 0x2 ;  /* 0x00000004070d7c11 */ /* 0x000fca000f8e10ff */
[----:B------:R0:W-:Y:S01]  /*02a0*/  @P1 STS [R13], R2 ;  /* 0x000000020d001388 */ /* 0x0001e20000000800 */
[----:B------:R-:W-:Y:S06]  /*02b0*/  @P1 BAR.SYNC.DEFER_BLOCKING 0x0 ;  /* 0x0000000000001b1d */ /* 0x000fec0000010000 */
[----:B------:R-:W-:Y:S05]  /*02c0*/  @!P3 BRA `(.L_x_3) ;  /* 0x00000000002cb947 */ /* 0x000fea0003800000 */
.L_x_4:
[----:B------:R-:W-:-:S04]  /*02d0*/  SHF.R.S32.HI R10, RZ, 0x1, R4 ;  /* 0x00000001ff0a7819 */ /* 0x000fc80000011404 */
[----:B------:R-:W-:-:S13]  /*02e0*/  ISETP.GE.AND P3, PT, R7, R10, PT ;  /* 0x0000000a0700720c */ /* 0x000fda0003f66270 */
[----:B------:R-:W-:Y:S01]  /*02f0*/  @!P3 LEA R6, R10, R13, 0x2 ;  /* 0x0000000d0a06b211 */ /* 0x000fe200078e10ff */
[----:B------:R-:W-:Y:S05]  /*0300*/  @!P3 LDS R5, [R13] ;  /* 0x000000000d05b984 */ /* 0x000fea0000000800 */
[----:B------:R-:W1:Y:S02]  /*0310*/  @!P3 LDS R6, [R6] ;  /* 0x000000000606b984 */ /* 0x000e640000000800 */
[----:B-1----:R-:W-:-:S05]  /*0320*/  @!P3 FADD.FTZ R5, R5, R6 ;  /* 0x000000060505b221 */ /* 0x002fca0000010000 */
[----:B------:R1:W-:Y:S01]  /*0330*/  @!P3 STS [R13], R5 ;  /* 0x000000050d00b388 */ /* 0x0003e20000000800 */
[----:B------:R-:W-:Y:S01]  /*0340*/  BAR.SYNC.DEFER_BLOCKING 0x0 ;  /* 0x0000000000007b1d */ /* 0x000fe20000010000 */
[----:B------:R-:W-:Y:S01]  /*0350*/  ISETP.GT.AND P3, PT, R4, 0xff, PT ;  /* 0x000000ff0400780c */ /* 0x000fe20003f64270 */
[----:B------:R-:W-:-:S12]  /*0360*/  IMAD.MOV.U32 R4, RZ, RZ, R10 ;  /* 0x000000ffff047224 */ /* 0x000fd800078e000a */
[----:B-1----:R-:W-:Y:S05]  /*0370*/  @P3 BRA `(.L_x_4) ;  /* 0xfffffffc00d43947 */ /* 0x002fea000383ffff */
.L_x_3:
[----:B------:R-:W-:Y:S04]  /*0380*/  BSSY B0, `(.L_x_5) ;  /* 0x0000010000007945 */ /* 0x000fe80003800000 */
[----:B------:R-:W-:Y:S05]  /*0390*/  @P2 BRA `(.L_x_6) ;  /* 0x0000000000382947 */ /* 0x000fea0003800000 */
[----:B------:R-:W-:Y:S01]  /*03a0*/  @P1 LDS R4, [R13] ;  /* 0x000000000d041984 */ /* 0x000fe20000000800 */
[----:B------:R-:W-:Y:S02]  /*03b0*/  ISETP.GT.AND P3, PT, R8, 0x10, PT ;  /* 0x000000100800780c */ /* 0x000fe40003f64270 */
[----:B------:R-:W-:Y:S01]  /*03c0*/  ISETP.GE.AND P2, PT, R7, R8, PT ;  /* 0x000000080700720c */ /* 0x000fe20003f46270 */
[----:B------:R-:W0:Y:S02]  /*03d0*/  @P1 LDS R5, [R13+0x80] ;  /* 0x000080000d051984 */ /* 0x000e240000000800 */
[----:B0-----:R-:W-:-:S08]  /*03e0*/  @P1 FADD.FTZ R2, R4, R5 ;  /* 0x0000000504021221 */ /* 0x001fd00000010000 */
[----:B------:R-:W-:Y:S05]  /*03f0*/  @P3 BRA `(.L_x_7) ;  /* 0x00000000001c3947 */ /* 0x000fea0003800000 */
[----:B------:R-:W-:-:S11]  /*0400*/  HFMA2.MMA R5, -RZ, RZ, 0, 9.5367431640625e-07 ;  /* 0x00000010ff057435 */ /* 0x000fd600000001ff */
.L_x_8:
[----:B------:R-:W-:Y:S05]  /*0410*/  WARPSYNC.ALL ;  /* 0x0000000000007948 */ /* 0x000fea0003800000 */
[----:B------:R0:W1:Y:S02]  /*0420*/  SHFL.DOWN PT, R7, R2, R5, 0x1f ;  /* 0x08001f0502077589 */ /* 0x00006400000e0000 */
[----:B0-----:R-:W-:-:S04]  /*0430*/  SHF.R.S32.HI R5, RZ, 0x1, R5 ;  /* 0x00000001ff057819 */ /* 0x001fc80000011405 */
[----:B------:R-:W-:Y:S01]  /*0440*/  ISETP.GE.AND P1, PT, R5, R8, PT ;  /* 0x000000080500720c */ /* 0x000fe20003f26270 */
[----:B-1----:R-:W-:-:S12]  /*0450*/  FADD.FTZ R2, R7, R2 ;  /* 0x0000000207027221 */ /* 0x002fd80000010000 */
[----:B------:R-:W-:Y:S05]  /*0460*/  @P1 BRA `(.L_x_8) ;  /* 0xfffffffc00e81947 */ /* 0x000fea000383ffff */
.L_x_7:
[----:B------:R1:W-:Y:S02]  /*0470*/  @!P2 STS [R13], R2 ;  /* 0x000000020d00a388 */ /* 0x0003e40000000800 */
.L_x_6:
[----:B------:R-:W-:Y:S05]  /*0480*/  BSYNC B0 ;  /* 0x0000000000007941 */ /* 0x000fea0003800000 */
.L_x_5:
[----:B------:R-:W2:Y:S02]  /*0490*/  LDC.64 R4, c[0x0][0x238] ;  /* 0x00008e00ff047b82 */ /* 0x000ea40000000a00 */
[----:B--2---:R-:W-:-:S05]  /*04a0*/  IMAD.WIDE R4, R9, 0x4, R4 ;  /* 0x0000000409047825 */ /* 0x004fca00078e0204 */
[----:B01----:R0:W2:Y:S01]  /*04b0*/  LDG.E.CONSTANT R13, desc[UR6][R4.64] ;  /* 0x00000006040d7981 */ /* 0x0030a2000c1e9900 */
[----:B------:R-:W-:Y:S05]  /*04c0*/  WARPSYNC.ALL ;  /* 0x0000000000007948 */ /* 0x000fea0003800000 */
[----:B------:R-:W-:Y:S01]  /*04d0*/  LEA R2, R11, UR4, 0x2 ;  /* 0x000000040b027c11 */ /* 0x000fe2000f8e10ff */
[----:B------:R-:W-:Y:S01]  /*04e0*/  BAR.SYNC.DEFER_BLOCKING 0x0 ;  /* 0x0000000000007b1d */ /* 0x000fe20000010000 */
[----:B------:R-:W-:Y:S02]  /*04f0*/  ISETP.NE.AND P1, PT, R0, RZ, PT ;  /* 0x000000ff0000720c */ /* 0x000fe40003f25270 */
[----:B------:R-:W-:-:S03]  /*0500*/  SHF.R.S32.HI R8, RZ, 0x1f, R9 ;  /* 0x0000001fff087819 */ /* 0x000fc60000011409 */
[----:B------:R-:W-:Y:S02]  /*0510*/  ULDC.64 UR10, c[0x0][0x230] ;  /* 0x00008c00000a7ab9 */ /* 0x000fe40000000a00 */
[----:B------:R-:W-:-:S04]  /*0520*/  LEA R16, P3, R9, UR10, 0x1 ;  /* 0x0000000a09107c11 */ /* 0x000fc8000f8608ff */
[C---:B------:R-:W-:Y:S02]  /*0530*/  LEA.HI.X R17, R9.reuse, UR11, R8, 0x1, P3 ;  /* 0x0000000b09117c11 */ /* 0x040fe400098f0c08 */
[----:B------:R-:W0:Y:S01]  /*0540*/  @!P1 LDC.64 R10, c[0x0][0x218] ;  /* 0x00008600ff0a9b82 */ /* 0x000e220000000a00 */
[----:B------:R-:W1:Y:S01]  /*0550*/  LDS R2, [R2] ;  /* 0x0000000002027984 */ /* 0x000e620000000800 */
[----:B0-----:R-:W-:-:S04]  /*0560*/  @!P1 LEA R4, P2, R9, R10, 0x1 ;  /* 0x0000000a09049211 */ /* 0x001fc800078408ff */
[----:B------:R-:W-:Y:S01]  /*0570*/  @!P1 LEA.HI.X R5, R9, R11, R8, 0x1, P2 ;  /* 0x0000000b09059211 */ /* 0x000fe200010f0c08 */
[----:B--2---:R-:W1:Y:S02]  /*0580*/  MUFU.RCP R13, R13 ;  /* 0x0000000d000d7308 */ /* 0x004e640000001000 */
[----:B-1----:R-:W-:-:S05]  /*0590*/  @!P1 FMUL.FTZ R6, R2, R13 ;  /* 0x0000000d02069220 */ /* 0x002fca0000410000 */
[----:B------:R-:W-:-:S05]  /*05a0*/  @!P1 F2FP.F16.F32.PACK_AB R6, RZ, R6 ;  /* 0x00000006ff06923e */ /* 0x000fca00000000ff */
[----:B------:R0:W-:Y:S01]  /*05b0*/  @!P1 STG.E.U16 desc[UR6][R4.64], R6 ;  /* 0x0000000604009986 */ /* 0x0001e2000c101506 */
[----:B------:R-:W-:Y:S05]  /*05c0*/  @!P0 EXIT ;  /* 0x000000000000894d */ /* 0x000fea0003800000 */
[----:B------:R-:W2:Y:S01]  /*05d0*/  LDG.E.U16.CONSTANT R14, desc[UR6][R16.64] ;  /* 0x00000006100e7981 */ /* 0x000ea2000c1e9500 */
[----:B0-----:R-:W0:Y:S01]  /*05e0*/  LDC.64 R4, c[0x0][0x220] ;  /* 0x00008800ff047b82 */ /* 0x001e220000000a00 */
[----:B------:R-:W-:-:S04]  /*05f0*/  FMUL.FTZ R12, R13, R13 ;  /* 0x0000000d0d0c7220 */ /* 0x000fc80000410000 */
[----:B------:R-:W-:-:S03]  /*0600*/  FMUL.FTZ R12, R13, R12 ;  /* 0x0000000c0d0c7220 */ /* 0x000fc60000410000 */
[----:B------:R-:W1:Y:S08]  /*0610*/  LDC.64 R6, c[0x0][0x228] ;  /* 0x00008a00ff067b82 */ /* 0x000e700000000a00 */
[----:B------:R-:W3:Y:S08]  /*0620*/  LDC.64 R8, c[0x0][0x210] ;  /* 0x00008400ff087b82 */ /* 0x000ef00000000a00 */
[----:B------:R-:W4:Y:S02]  /*0630*/  LDC.64 R10, c[0x0][0x240] ;  /* 0x00009000ff0a7b82 */ /* 0x000f240000000a00 */
[----:B01234-:R-:W-:-:S07]  /*0640*/  HADD2.F32 R14, -RZ, R14.H0_H0 ;  /* 0x2000000eff0e7230 */ /* 0x01ffce0000004100 */
.L_x_9:
[----:B------:R-:W-:-:S04]  /*0650*/  IMAD.WIDE R18, R3, 0x2, R6 ;  /* 0x0000000203127825 */ /* 0x000fc800078e0206 */
[----:B------:R-:W-:Y:S02]  /*0660*/  IMAD.WIDE R16, R3, 0x2, R4 ;  /* 0x0000000203107825 */ /* 0x000fe400078e0204 */
[----:B------:R-:W2:Y:S04]  /*0670*/  LDG.E.U16.CONSTANT R18, desc[UR6][R18.64] ;  /* 0x0000000612127981 */ /* 0x000ea8000c1e9500 */
[----:B------:R-:W3:Y:S01]  /*0680*/  LDG.E.U16.CONSTANT R16, desc[UR6][R16.64] ;  /* 0x0000000610107981 */ /* 0x000ee2000c1e9500 */
[----:B------:R-:W-:-:S04]  /*0690*/  IADD3 R0, R0, UR8, RZ ;  /* 0x0000000800007c10 */ /* 0x000fc8000fffe0ff */
[----:B------:R-:W-:Y:S01]  /*06a0*/  ISETP.GE.AND P0, PT, R0, R11, PT ;  /* 0x0000000b0000720c */ /* 0x000fe20003f06270 */
[----:B0-2---:R-:W-:Y:S02]  /*06b0*/  HADD2.F32 R15, -RZ, R18.H0_H0 ;  /* 0x20000012ff0f7230 */ /* 0x005fe40000004100 */
[----:B---3--:R-:W-:-:S03]  /*06c0*/  HADD2.F32 R20, -RZ, R16.H0_H0 ;  /* 0x20000010ff147230 */ /* 0x008fc60000004100 */
[----:B------:R-:W-:-:S04]  /*06d0*/  FMUL.FTZ R15, R12, R15 ;  /* 0x0000000f0c0f7220 */ /* 0x000fc80000410000 */
[----:B------:R-:W-:-:S04]  /*06e0*/  FMUL.FTZ R22, R2, R15 ;  /* 0x0000000f02167220 */ /* 0x000fc80000410000 */
[----:B------:R-:W-:Y:S01]  /*06f0*/  FFMA.FTZ R15, R13, R20, -R22 ;  /* 0x000000140d0f7223 */ /* 0x000fe20000010816 */
[----:B------:R-:W-:-:S04]  /*0700*/  IMAD.WIDE R20, R3, 0x2, R8 ;  /* 0x0000000203147825 */ /* 0x000fc800078e0208 */
[----:B------:R-:W-:Y:S01]  /*0710*/  FMUL.FTZ R15, R14, R15 ;  /* 0x0000000f0e0f7220 */ /* 0x000fe20000410000 */
[----:B------:R-:W-:-:S04]  /*0720*/  IMAD R3, R10, UR8, R3 ;  /* 0x000000080a037c24 */ /* 0x000fc8000f8e0203 */
[----:B------:R-:W-:-:S05]  /*0730*/  F2FP.F16.F32.PACK_AB R15, RZ, R15 ;  /* 0x0000000fff0f723e */ /* 0x000fca00000000ff */
[----:B------:R0:W-:Y:S01]  /*0740*/  STG.E.U16 desc[UR6][R20.64], R15 ;  /* 0x0000000f14007986 */ /* 0x0001e2000c101506 */
[----:B------:R-:W-:Y:S05]  /*0750*/  @!P0 BRA `(.L_x_9) ;  /* 0xfffffffc00bc8947 */ /* 0x000fea000383ffff */
[----:B------:R-:W-:Y:S05]  /*0760*/  EXIT ;  /* 0x000000000000794d */ /* 0x000fea0003800000 */
.L_x_10:
[----:B------:R-:W-:-:S00]  /*0770*/  BRA `(.L_x_10) ;  /* 0xfffffffc00fc7947 */ /* 0x000fc0000383ffff */
[----:B------:R-:W-:-:S00]  /*0780*/  NOP ;  /* 0x0000000000007918 */ /* 0x000fc00000000000 */
[----:B------:R-:W-:-:S00]  /*0790*/  NOP ;  /* 0x0000000000007918 */ /* 0x000fc00000000000 */
[----:B------:R-:W-:-:S00]  /*07a0*/  NOP ;  /* 0x0000000000007918 */ /* 0x000fc00000000000 */
[----:B------:R-:W-:-:S00]  /*07b0*/  NOP ;  /* 0x0000000000007918 */ /* 0x000fc00000000000 */
[----:B------:R-:W-:-:S00]  /*07c0*/  NOP ;  /* 0x0000000000007918 */ /* 0x000fc00000000000 */
[----:B------:R-:W-:-:S00]  /*07d0*/  NOP ;  /* 0x0000000000007918 */ /* 0x000fc00000000000 */
[----:B------:R-:W-:-:S00]  /*07e0*/  NOP ;  /* 0x0000000000007918 */ /* 0x000fc00000000000 */
[----:B------:R-:W-:-:S00]  /*07f0*/  NOP ;  /* 0x0000000000007918 */ /* 0x000fc00000000000 */
.L_x_270:


//--------------------- .text._ZN2at6native46_GLOBAL__N__fbf0e309_13_WeightNorm_cu_b3893b6b31weight_norm_bwd_last_dim_kernelIN3c108BFloat16EfEEvPT_S6_PKS5_S8_S8_PKT0_ii --------------------------
	.section	.text._ZN2at6native46_GLOBAL__N__fbf0e309_13_WeightNorm_cu_b3893b6b31weight_norm_bwd_last_dim_kernelIN3c108BFloat16EfEEvPT_S6_PKS5_S8_S8_PKT0_ii,"ax",@progbits
	.align	128
.text._ZN2at6native46_GLOBAL__N__fbf0e309_13_WeightNorm_cu_b3893b6b31weight_norm_bwd_last_dim_kernelIN3c108BFloat16EfEEvPT_S6_PKS5_S8_S8_PKT0_ii:
        .type           _ZN2at6native46_GLOBAL__N__fbf0e309_13_WeightNorm_cu_b3893b6b31weight_norm_bwd_last_dim_kernelIN3c108BFloat16EfEEvPT_S6_PKS5_S8_S8_PKT0_ii,@function
        .size           _ZN2at6native46_GLOBAL__N__fbf0e309_13_WeightNorm_cu_b3893b6b31weight_norm_bwd_last_dim_kernelIN3c108BFloat16EfEEvPT_S6_PKS5_S8_S8_PKT0_ii,(.L_x_271 - _ZN2at6native46_GLOBAL__N__fbf0e309_13_WeightNorm_cu_b3893b6b31weight_norm_bwd_last_dim_kernelIN3c108BFloat16EfEEvPT_S6_PKS5_S8_S8_PKT0_ii)
        .other          _ZN2at6native46_GLOBAL__N__fbf0e309_13_WeightNorm_cu_b3893b6b31weight_norm_bwd_last_dim_kernelIN3c108BFloat16EfEEvPT_S6_PKS5_S8_S8_PKT0_ii,@"STO_CUDA_ENTRY STV_DEFAULT"
_ZN2at6native46_GLOBAL__N__fbf0e309_13_WeightNorm_cu_b3893b6b31weight_norm_bwd_last_dim_kernelIN3c108BFloat16EfEEvPT_S6_PKS5_S8_S8_PKT0_ii:
        /* <DEDUP_REMOVED lines=12> */
[----:B------:R-:W-:Y:S01]  /*00c0*/  @!P0 IMAD.MOV.U32 R2, RZ, RZ, RZ ;  /* 0x000000ffff028224 */ /* 0x000fe200078e00ff */
[----:B------:R-:W-:Y:S06]  /*00d0*/  @!P0 BRA `(.L_x_12) ;  /* 0x0000000000448947 */ /* 0x000fec0003800000 */
[----:B------:R-:W0:Y:S01]  /*00e0*/  LDC R18, c[0x0][0x4] ;  /* 0x00000100ff127b82 */ /* 0x000e220000000800 */
[----:B------:R-:W-:Y:S01]  /*00f0*/  IMAD.MOV.U32 R2, RZ, RZ, RZ ;  /* 0x000000ffff027224 */ /* 0x000fe200078e00ff */
[----:B------:R-:W-:Y:S01]  /*0100*/  MOV R17, R3 ;  /* 0x0000000300117202 */ /* 0x000fe20000000f00 */
[----:B------:R-:W-:-:S05]  /*0110*/  IMAD.MOV.U32 R10, RZ, RZ, R0 ;  /* 0x000000ffff0a7224 */ /* 0x000fca00078e0000 */
[----:B------:R-:W1:Y:S08]  /*0120*/  LDC.64 R4, c[0x0][0x220] ;  /* 0x00008800ff047b82 */ /* 0x000e700000000a00 */
[----:B------:R-:W2:Y:S02]  /*0130*/  LDC.64 R6, c[0x0][0x228] ;  /* 0x00008a00ff067b82 */ /* 0x000ea40000000a00 */
.L_x_13:
[----:B--2---:R-:W-:-:S04]  /*0140*/  IMAD.WIDE R14, R17, 0x2, R6 ;  /* 0x00000002110e7825 */ /* 0x004fc800078e0206 */
[----:B-1----:R-:W-:Y:S02]  /*0150*/  IMAD.WIDE R12, R17, 0x2, R4 ;  /* 0x00000002110c7825 */ /* 0x002fe400078e0204 */
[----:B------:R-:W2:Y:S04]  /*0160*/  LDG.E.U16.CONSTANT R14, desc[UR6][R14.64] ;  /* 0x000000060e0e7981 */ /* 0x000ea8000c1e9500 */
[----:B------:R-:W3:Y:S01]  /*0170*/  LDG.E.U16.CONSTANT R12, desc[UR6][R12.64] ;  /* 0x000000060c0c7981 */ /* 0x000ee2000c1e9500 */
[----:B0-----:R-:W-:-:S04]  /*0180*/  IADD3 R10, R18, R10, RZ ;  /* 0x0000000a120a7210 */ /* 0x001fc80007ffe0ff */
[----:B------:R-:W-:Y:S01]  /*0190*/  ISETP.GE.AND P1, PT, R10, UR9, PT ;  /* 0x000000090a007c0c */ /* 0x000fe2000bf26270 */
[----:B------:R-:W-:Y:S01]  /*01a0*/  IMAD R17, R18, UR8, R17 ;  /* 0x0000000812117c24 */ /* 0x000fe2000f8e0211 */
[----:B--2---:R-:W-:Y:S01]  /*01b0*/  SHF.L.U32 R16, R14, 0x10, RZ ;  /* 0x000000100e107819 */ /* 0x004fe200000006ff */
[----:B---3--:R-:W-:-:S04]  /*01c0*/  IMAD.U32 R19, R12, 0x10000, RZ ;  /* 0x000100000c137824 */ /* 0x008fc800078e00ff */
[----:B------:R-:W-:-:S06]  /*01d0*/  FFMA.FTZ R2, R19, R16, R2 ;  /* 0x0000001013027223 */ /* 0x000fcc0000010002 */
[----:B------:R-:W-:Y:S05]  /*01e0*/  @!P1 BRA `(.L_x_13) ;  /* 0xfffffffc00d49947 */ /* 0x000fea000383ffff */
.L_x_12:
[----:B------:R-:W-:Y:S05]  /*01f0*/  BSYNC B0 ;  /* 0x0000000000007941 */ /* 0x000fea0003800000 */
.L_x_11:
        /* <DEDUP_REMOVED lines=13> */
.L_x_15:
[----:B------:R-:W-:-:S04]  /*02d0*/  SHF.R.S32.HI R10, RZ, 0x1, R4 ;  /* 0x00000001ff0a7819 */ /* 0x000fc80000011404 */
[----:B------:R-:W-:-:S13]  /*02e0*/  ISETP.GE.AND P3, PT, R7, R10, PT ;  /* 0x0000000a0700720c */ /* 0x000fda0003f66270 */
[----:B------:R-:W-:Y:S01]  /*02f0*/  @!P3 IMAD R6, R10, 0x4, R13 ;  /* 0x000000040a06b824 */ /* 0x000fe200078e020d */
[----:B------:R-:W-:Y:S05]  /*0300*/  @!P3 LDS R5, [R13] ;  /* 0x000000000d05b984 */ /* 0x000fea0000000800 */
[----:B------:R-:W1:Y:S02]  /*0310*/  @!P3 LDS R6, [R6] ;  /* 0x000000000606b984 */ /* 0x000e640000000800 */
[----:B-1----:R-:W-:-:S05]  /*0320*/  @!P3 FADD.FTZ R5, R5, R6 ;  /* 0x000000060505b221 */ /* 0x002fca0000010000 */
[----:B------:R1:W-:Y:S01]  /*0330*/  @!P3 STS [R13], R5 ;  /* 0x000000050d00b388 */ /* 0x0003e20000000800 */
[----:B------:R-:W-:Y:S01]  /*0340*/  BAR.SYNC.DEFER_BLOCKING 0x0 ;  /* 0x0000000000007b1d */ /* 0x000fe20000010000 */
[----:B------:R-:W-:Y:S02]  /*0350*/  ISETP.GT.AND P3, PT, R4, 0xff, PT ;  /* 0x000000ff0400780c */ /* 0x000fe40003f64270 */
[----:B------:R-:W-:-:S11]  /*0360*/  MOV R4, R10 ;  /* 0x0000000a00047202 */ /* 0x000fd60000000f00 */
[----:B-1----:R-:W-:Y:S05]  /*0370*/  @P3 BRA `(.L_x_15) ;  /* 0xfffffffc00d43947 */ /* 0x002fea000383ffff */
.L_x_14:
        /* <DEDUP_REMOVED lines=8> */
[----:B------:R-:W-:-:S07]  /*0400*/  IMAD.MOV.U32 R5, RZ, RZ, 0x10 ;  /* 0x00000010ff057424 */ /* 0x000fce00078e00ff */
.L_x_19:
[----:B------:R-:W-:Y:S05]  /*0410*/  WARPSYNC.ALL ;  /* 0x0000000000007948 */ /* 0x000fea0003800000 */
[----:B------:R0:W1:Y:S02]  /*0420*/  SHFL.DOWN PT, R7, R2, R5, 0x1f ;  /* 0x08001f0502077589 */ /* 0x00006400000e0000 */
[----:B0-----:R-:W-:-:S04]  /*0430*/  SHF.R.S32.HI R5, RZ, 0x1, R5 ;  /* 0x00000001ff057819 */ /* 0x001fc80000011405 */
[----:B------:R-:W-:Y:S01]  /*0440*/  ISETP.GE.AND P1, PT, R5, R8, PT ;  /* 0x000000080500720c */ /* 0x000fe20003f26270 */
[----:B-1----:R-:W-:-:S12]  /*0450*/  FADD.FTZ R2, R7, R2 ;  /* 0x0000000207027221 */ /* 0x002fd80000010000 */
[----:B------:R-:W-:Y:S05]  /*0460*/  @P1 BRA `(.L_x_19) ;  /* 0xfffffffc00e81947 */ /* 0x000fea000383ffff */
.L_x_18:
[----:B------:R1:W-:Y:S02]  /*0470*/  @!P2 STS [R13], R2 ;  /* 0x000000020d00a388 */ /* 0x0003e40000000800 */
.L_x_17:
[----:B------:R-:W-:Y:S05]  /*0480*/  BSYNC B0 ;  /* 0x0000000000007941 */ /* 0x000fea0003800000 */
.L_x_16:
        /* <DEDUP_REMOVED lines=17> */
[----:B------:R-:W-:-:S05]  /*05a0*/  @!P1 F2FP.BF16.F32.PACK_AB R6, RZ, R6 ;  /* 0x00000006ff06923e */ /* 0x000fca00000010ff */
        /* <DEDUP_REMOVED lines=9> */
[----:B01234-:R-:W-:-:S07]  /*0640*/  SHF.L.U32 R14, R14, 0x10, RZ ;  /* 0x000000100e0e7819 */ /* 0x01ffce00000006ff */
.L_x_20:
[----:B------:R-:W-:-:S04]  /*0650*/  IMAD.WIDE R18, R3, 0x2, R6 ;  /* 0x0000000203127825 */ /* 0x000fc800078e0206 */
[----:B------:R-:W-:Y:S02]  /*0660*/  IMAD.WIDE R16, R3, 0x2, R4 ;  /* 0x0000000203107825 */ /* 0x000fe400078e0204 */
[----:B------:R-:W2:Y:S04]  /*0670*/  LDG.E.U16.CONSTANT R18, desc[UR6][R18.64] ;  /* 0x0000000612127981 */ /* 0x000ea8000c1e9500 */
[----:B------:R-:W3:Y:S01]  /*0680*/  LDG.E.U16.CONSTANT R16, desc[UR6][R16.64] ;  /* 0x0000000610107981 */ /* 0x000ee2000c1e9500 */
[----:B------:R-:W-:-:S04]  /*0690*/  IADD3 R0, R0, UR8, RZ ;  /* 0x0000000800007c10 */ /* 0x000fc8000fffe0ff */
[----:B------:R-:W-:Y:S01]  /*06a0*/  ISETP.GE.AND P0, PT, R0, R11, PT ;  /* 0x0000000b0000720c */ /* 0x000fe20003f06270 */
[----:B0-2---:R-:W-:-:S04]  /*06b0*/  IMAD.U32 R15, R18, 0x10000, RZ ;  /* 0x00010000120f7824 */ /* 0x005fc800078e00ff */
[----:B------:R-:W-:Y:S01]  /*06c0*/  FMUL.FTZ R15, R12, R15 ;  /* 0x0000000f0c0f7220 */ /* 0x000fe20000410000 */
[----:B---3--:R-:W-:-:S03]  /*06d0*/  SHF.L.U32 R20, R16, 0x10, RZ ;  /* 0x0000001010147819 */ /* 0x008fc600000006ff */
[----:B------:R-:W-:-:S04]  /*06e0*/  FMUL.FTZ R22, R2, R15 ;  /* 0x0000000f02167220 */ /* 0x000fc80000410000 */
[----:B------:R-:W-:Y:S01]  /*06f0*/  FFMA.FTZ R15, R13, R20, -R22 ;  /* 0x000000140d0f7223 */ /* 0x000fe20000010816 */
[----:B------:R-:W-:-:S04]  /*0700*/  IMAD.WIDE R20, R3, 0x2, R8 ;  /* 0x0000000203147825 */ /* 0x000fc800078e0208 */
[----:B------:R-:W-:Y:S01]  /*0710*/  FMUL.FTZ R15, R14, R15 ;  /* 0x0000000f0e0f7220 */ /* 0x000fe20000410000 */
[----:B------:R-:W-:-:S04]  /*0720*/  IMAD R3, R10, UR8, R3 ;  /* 0x000000080a037c24 */ /* 0x000fc8000f8e0203 */
[----:B------:R-:W-:-:S05]  /*0730*/  F2FP.BF16.F32.PACK_AB R15, RZ, R15 ;  /* 0x0000000fff0f723e */ /* 0x000fca00000010ff */
[----:B------:R0:W-:Y:S01]  /*0740*/  STG.E.U16 desc[UR6][R20.64], R15 ;  /* 0x0000000f14007986 */ /* 0x0001e2000c101506 */
[----:B------:R-:W-:Y:S05]  /*0750*/  @!P0 BRA `(.L_x_20) ;  /* 0xfffffffc00bc8947 */ /* 0x000fea000383ffff */
[----:B------:R-:W-:Y:S05]  /*0760*/  EXIT ;  /* 0x000000000000794d */ /* 0x000fea0003800000 */
.L_x_21:
        /* <DEDUP_REMOVED lines=9> */
.L_x_271:


//--------------------- .text._ZN2at6native46_GLOBAL__N__fbf0e309_13_WeightNorm_cu_b3893b6b31weight_norm_bwd_last_dim_kernelIffEEvPT_S4_PKS3_S6_S6_PKT0_ii --------------------------
	.section	.text._ZN2at6native46_GLOBAL__N__fbf0e309_13_WeightNorm_cu_b3893b6b31weight_norm_bwd_last_dim_kernelIffEEvPT_S4_PKS3_S6_S6_PKT0_ii,"ax",@progbits
	.align	128
.text._ZN2at6native46_GLOBAL__N__fbf0e309_13_WeightNorm_cu_b3893b6b31weight_norm_bwd_last_dim_kernelIffEEvPT_S4_PKS3_S6_S6_PKT0_ii:
        .type           _ZN2at6native46_GLOBAL__N__fbf0e309_13_WeightNorm_cu_b3893b6b31weight_norm_bwd_last_dim_kernelIffEEvPT_S4_PKS3_S6_S6_PKT0_ii,@function
        .size           _ZN2at6native46_GLOBAL__N__fbf0e309_13_WeightNorm_cu_b3893b6b31weight_norm_bwd_last_dim_kernelIffEEvPT_S4_PKS3_S6_S6_PKT0_ii,(.L_x_272 - _ZN2at6native46_GLOBAL__N__fbf0e309_13_WeightNorm_cu_b3893b6b31weight_norm_bwd_last_dim_kernelIffEEvPT_S4_PKS3_S6_S6_PKT0_ii)
        .other          _ZN2at6native46_GLOBAL__N__fbf0e309_13_WeightNorm_cu_b3893b6b31weight_norm_bwd_last_dim_kernelIffEEvPT_S4_PKS3_S6_S6_PKT0_ii,@"STO_CUDA_ENTRY STV_DEFAULT"
_ZN2at6native46_GLOBAL__N__fbf0e309_13_WeightNorm_cu_b3893b6b31weight_norm_bwd_last_dim_kernelIffEEvPT_S4_PKS3_S6_S6_PKT0_ii:
        /* <DEDUP_REMOVED lines=16> */
[----:B------:R-:W-:Y:S01]  /*0100*/  IMAD.MOV.U32 R17, RZ, RZ, R3 ;  /* 0x000000ffff117224 */ /* 0x000fe200078e0003 */
[----:B------:R-:W-:-:S05]  /*0110*/  MOV R6, R0 ;  /* 0x0000000000067202 */ /* 0x000fca0000000f00 */
[----:B------:R-:W1:Y:S08]  /*0120*/  LDC.64 R8, c[0x0][0x220] ;  /* 0x00008800ff087b82 */ /* 0x000e700000000a00 */
[----:B------:R-:W2:Y:S02]  /*0130*/  LDC.64 R10, c[0x0][0x228] ;  /* 0x00008a00ff0a7b82 */ /* 0x000ea40000000a00 */
.L_x_24:
[----:B-1----:R-:W-:-:S04]  /*0140*/  IMAD.WIDE R12, R17, 0x4, R8 ;  /* 0x00000004110c7825 */ /* 0x002fc800078e0208 */
[----:B--2---:R-:W-:Y:S02]  /*0150*/  IMAD.WIDE R14, R17, 0x4, R10 ;  /* 0x00000004110e7825 */ /* 0x004fe400078e020a */
[----:B------:R-:W2:Y:S04]  /*0160*/  LDG.E.CONSTANT R12, desc[UR6][R12.64] ;  /* 0x000000060c0c7981 */ /* 0x000ea8000c1e9900 */
[----:B------:R-:W2:Y:S01]  /*0170*/  LDG.E.CONSTANT R15, desc[UR6][R14.64] ;  /* 0x000000060e0f7981 */ /* 0x000ea2000c1e9900 */
[C---:B0-----:R-:W-:Y:S02]  /*0180*/  IMAD.IADD R6, R16.reuse, 0x1, R6 ;  /* 0x0000000110067824 */ /* 0x041fe400078e0206 */
[----:B------:R-:W-:-:S03]  /*0190*/  IMAD R17, R16, UR8, R17 ;  /* 0x0000000810117c24 */ /* 0x000fc6000f8e0211 */
[----:B------:R-:W-:Y:S01]  /*01a0*/  ISETP.GE.AND P1, PT, R6, UR9, PT ;  /* 0x0000000906007c0c */ /* 0x000fe2000bf26270 */
[----:B--2---:R-:W-:-:S12]  /*01b0*/  FFMA.FTZ R2, R15, R12, R2 ;  /* 0x0000000c0f027223 */ /* 0x004fd80000010002 */
[----:B------:R-:W-:Y:S05]  /*01c0*/  @!P1 BRA `(.L_x_24) ;  /* 0xfffffffc00dc9947 */ /* 0x000fea000383ffff */
.L_x_23:
[----:B------:R-:W-:Y:S05]  /*01d0*/  BSYNC B0 ;  /* 0x0000000000007941 */ /* 0x000fea0003800000 */
.L_x_22:
        /* <DEDUP_REMOVED lines=13> */
.L_x_26:
        /* <DEDUP_REMOVED lines=11> */
.L_x_25:
        /* <DEDUP_REMOVED lines=9> */
.L_x_30:
[----:B------:R-:W-:Y:S05]  /*03f0*/  WARPSYNC.ALL ;  /* 0x0000000000007948 */ /* 0x000fea0003800000 */
[----:B------:R0:W1:Y:S02]  /*0400*/  SHFL.DOWN PT, R11, R2, R9, 0x1f ;  /* 0x08001f09020b7589 */ /* 0x00006400000e0000 */
[----:B0-----:R-:W-:-:S04]  /*0410*/  SHF.R.S32.HI R9, RZ, 0x1, R9 ;  /* 0x00000001ff097819 */ /* 0x001fc80000011409 */
[----:B------:R-:W-:Y:S01]  /*0420*/  ISETP.GE.AND P1, PT, R9, R4, PT ;  /* 0x000000040900720c */ /* 0x000fe20003f26270 */
[----:B-1----:R-:W-:-:S12]  /*0430*/  FADD.FTZ R2, R11, R2 ;  /* 0x000000020b027221 */ /* 0x002fd80000010000 */
[----:B------:R-:W-:Y:S05]  /*0440*/  @P1 BRA `(.L_x_30) ;  /* 0xfffffffc00e81947 */ /* 0x000fea000383ffff */
.L_x_29:
[----:B------:R1:W-:Y:S02]  /*0450*/  @!P2 STS [R13], R2 ;  /* 0x000000020d00a388 */ /* 0x0003e40000000800 */
.L_x_28:
[----:B------:R-:W-:Y:S05]  /*0460*/  BSYNC B0 ;  /* 0x0000000000007941 */ /* 0x000fea0003800000 */
.L_x_27:
[----:B------:R-:W2:Y:S02]  /*0470*/  LDC.64 R8, c[0x0][0x238] ;  /* 0x00008e00ff087b82 */ /* 0x000ea40000000a00 */
[----:B--2---:R-:W-:-:S06]  /*0480*/  IMAD.WIDE R8, R5, 0x4, R8 ;  /* 0x0000000405087825 */ /* 0x004fcc00078e0208 */
[----:B------:R-:W2:Y:S01]  /*0490*/  LDG.E.CONSTANT R8, desc[UR6][R8.64] ;  /* 0x0000000608087981 */ /* 0x000ea2000c1e9900 */
[----:B------:R-:W-:Y:S05]  /*04a0*/  WARPSYNC.ALL ;  /* 0x0000000000007948 */ /* 0x000fea0003800000 */
[----:B01----:R-:W-:Y:S01]  /*04b0*/  LEA R2, R7, UR4, 0x2 ;  /* 0x0000000407027c11 */ /* 0x003fe2000f8e10ff */
[----:B------:R-:W-:Y:S01]  /*04c0*/  BAR.SYNC.DEFER_BLOCKING 0x0 ;  /* 0x0000000000007b1d */ /* 0x000fe20000010000 */
[----:B------:R-:W-:Y:S02]  /*04d0*/  ISETP.NE.AND P1, PT, R0, RZ, PT ;  /* 0x000000ff0000720c */ /* 0x000fe40003f25270 */
[----:B------:R-:W-:-:S11]  /*04e0*/  SHF.R.S32.HI R4, RZ, 0x1f, R5 ;  /* 0x0000001fff047819 */ /* 0x000fd60000011405 */
[----:B------:R-:W0:Y:S01]  /*04f0*/  @!P1 LDC.64 R6, c[0x0][0x218] ;  /* 0x00008600ff069b82 */ /* 0x000e220000000a00 */
[----:B------:R-:W1:Y:S01]  /*0500*/  LDS R2, [R2] ;  /* 0x0000000002027984 */ /* 0x000e620000000800 */
[----:B0-----:R-:W-:-:S04]  /*0510*/  @!P1 LEA R6, P2, R5, R6, 0x2 ;  /* 0x0000000605069211 */ /* 0x001fc800078410ff */
[----:B------:R-:W-:Y:S01]  /*0520*/  @!P1 LEA.HI.X R7, R5, R7, R4, 0x2, P2 ;  /* 0x0000000705079211 */ /* 0x000fe200010f1404 */
[----:B--2---:R-:W1:Y:S02]  /*0530*/  MUFU.RCP R13, R8 ;  /* 0x00000008000d7308 */ /* 0x004e640000001000 */
[----:B-1----:R-:W-:-:S05]  /*0540*/  @!P1 FMUL.FTZ R9, R2, R13 ;  /* 0x0000000d02099220 */ /* 0x002fca0000410000 */
[----:B------:R0:W-:Y:S01]  /*0550*/  @!P1 STG.E desc[UR6][R6.64], R9 ;  /* 0x0000000906009986 */ /* 0x0001e2000c101906 */
[----:B------:R-:W-:Y:S05]  /*0560*/  @!P0 EXIT ;  /* 0x000000000000894d */ /* 0x000fea0003800000 */
[----:B------:R-:W-:Y:S01]  /*0570*/  ULDC.64 UR4, c[0x0][0x230] ;  /* 0x00008c0000047ab9 */ /* 0x000fe20000000a00 */
[----:B0-----:R-:W0:Y:S01]  /*0580*/  LDC.64 R6, c[0x0][0x228] ;  /* 0x00008a00ff067b82 */ /* 0x001e220000000a00 */
[----:B------:R-:W-:-:S04]  /*0590*/  LEA R14, P0, R5, UR4, 0x2 ;  /* 0x00000004050e7c11 */ /* 0x000fc8000f8010ff */
[----:B------:R-:W-:-:S03]  /*05a0*/  LEA.HI.X R15, R5, UR5, R4, 0x2, P0 ;  /* 0x00000005050f7c11 */ /* 0x000fc600080f1404 */
[----:B------:R-:W1:Y:S02]  /*05b0*/  LDC.64 R4, c[0x0][0x220] ;  /* 0x00008800ff047b82 */ /* 0x000e640000000a00 */
[----:B------:R2:W5:Y:S01]  /*05c0*/  LDG.E.CONSTANT R12, desc[UR6][R14.64] ;  /* 0x000000060e0c7981 */ /* 0x000562000c1e9900 */
[----:B------:R-:W-:-:S04]  /*05d0*/  FMUL.FTZ R16, R13, R13 ;  /* 0x0000000d0d107220 */ /* 0x000fc80000410000 */
[----:B------:R-:W-:Y:S01]  /*05e0*/  FMUL.FTZ R20, R13, R16 ;  /* 0x000000100d147220 */ /* 0x000fe20000410000 */
[----:B------:R-:W3:Y:S08]  /*05f0*/  LDC.64 R8, c[0x0][0x210] ;  /* 0x00008400ff087b82 */ /* 0x000ef00000000a00 */
[----:B--2---:R-:W4:Y:S02]  /*0600*/  LDC.64 R10, c[0x0][0x240] ;  /* 0x00009000ff0a7b82 */ /* 0x004f240000000a00 */
.L_x_31:
[----:B0-----:R-:W-:-:S04]  /*0610*/  IMAD.WIDE R16, R3, 0x4, R6 ;  /* 0x0000000403107825 */ /* 0x001fc800078e0206 */
[----:B-1----:R-:W-:Y:S02]  /*0620*/  IMAD.WIDE R14, R3, 0x4, R4 ;  /* 0x00000004030e7825 */ /* 0x002fe400078e0204 */
[----:B--2---:R-:W2:Y:S04]  /*0630*/  LDG.E.CONSTANT R17, desc[UR6][R16.64] ;  /* 0x0000000610117981 */ /* 0x004ea8000c1e9900 */
[----:B------:R-:W3:Y:S01]  /*0640*/  LDG.E.CONSTANT R14, desc[UR6][R14.64] ;  /* 0x000000060e0e7981 */ /* 0x000ee2000c1e9900 */
[----:B------:R-:W-:-:S05]  /*0650*/  VIADD R0, R0, UR8 ;  /* 0x0000000800007c36 */ /* 0x000fca0008000000 */
[----:B----4-:R-:W-:Y:S01]  /*0660*/  ISETP.GE.AND P0, PT, R0, R11, PT ;  /* 0x0000000b0000720c */ /* 0x010fe20003f06270 */
[----:B--2---:R-:W-:-:S04]  /*0670*/  FMUL.FTZ R19, R20, R17 ;  /* 0x0000001114137220 */ /* 0x004fc80000410000 */
[----:B------:R-:W-:-:S04]  /*0680*/  FMUL.FTZ R18, R2, R19 ;  /* 0x0000001302127220 */ /* 0x000fc80000410000 */
[----:B---3--:R-:W-:Y:S01]  /*0690*/  FFMA.FTZ R21, R13, R14, -R18 ;  /* 0x0000000e0d157223 */ /* 0x008fe20000010812 */
[----:B------:R-:W-:-:S04]  /*06a0*/  IMAD.WIDE R18, R3, 0x4, R8 ;  /* 0x0000000403127825 */ /* 0x000fc800078e0208 */
[----:B-----5:R-:W-:Y:S01]  /*06b0*/  FMUL.FTZ R21, R12, R21 ;  /* 0x000000150c157220 */ /* 0x020fe20000410000 */
[----:B------:R-:W-:-:S04]  /*06c0*/  IMAD R3, R10, UR8, R3 ;  /* 0x000000080a037c24 */ /* 0x000fc8000f8e0203 */
[----:B------:R2:W-:Y:S01]  /*06d0*/  STG.E desc[UR6][R18.64], R21 ;  /* 0x0000001512007986 */ /* 0x0005e2000c101906 */
[----:B------:R-:W-:Y:S05]  /*06e0*/  @!P0 BRA `(.L_x_31) ;  /* 0xfffffffc00c88947 */ /* 0x000fea000383ffff */
[----:B------:R-:W-:Y:S05]  /*06f0*/  EXIT ;  /* 0x000000000000794d */ /* 0x000fea0003800000 */
.L_x_32:
        /* <DEDUP_REMOVED lines=16> */
.L_x_272:


//--------------------- .text._ZN2at6native46_GLOBAL__N__fbf0e309_13_WeightNorm_cu_b3893b6b31weight_norm_bwd_last_dim_kernelIddEEvPT_S4_PKS3_S6_S6_PKT0_ii --------------------------
	.section	.text._ZN2at6native46_GLOBAL__N__fbf0e309_13_WeightNorm_cu_b3893b6b31weight_norm_bwd_last_dim_kernelIddEEvPT_S4_PKS3_S6_S6_PKT0_ii,"ax",@progbits
	.align	128
.text._ZN2at6native46_GLOBAL__N__fbf0e309_13_WeightNorm_cu_b3893b6b31weight_norm_bwd_last_dim_kernelIddEEvPT_S4_PKS3_S6_S6_PKT0_ii:
        .type           _ZN2at6native46_GLOBAL__N__fbf0e309_13_WeightNorm_cu_b3893b6b31weight_norm_bwd_last_dim_kernelIddEEvPT_S4_PKS3_S6_S6_PKT0_ii,@function
        .size           _ZN2at6native46_GLOBAL__N__fbf0e309_13_WeightNorm_cu_b3893b6b31weight_norm_bwd_last_dim_kernelIddEEvPT_S4_PKS3_S6_S6_PKT0_ii,(.L_x_273 - _ZN2at6native46_GLOBAL__N__fbf0e309_13_WeightNorm_cu_b3893b6b31weight_norm_bwd_last_dim_kernelIddEEvPT_S4_PKS3_S6_S6_PKT0_ii)
        .other          _ZN2at6native46_GLOBAL__N__fbf0e309_13_WeightNorm_cu_b3893b6b31weight_norm_bwd_last_dim_kernelIddEEvPT_S4_PKS3_S6_S6_PKT0_ii,@"STO_CUDA_ENTRY STV_DEFAULT"
_ZN2at6native46_GLOBAL__N__fbf0e309_13_WeightNorm_cu_b3893b6b31weight_norm_bwd_last_dim_kernelIddEEvPT_S4_PKS3_S6_S6_PKT0_ii:
        /* <DEDUP_REMOVED lines=12> */
[----:B------:R-:W-:Y:S01]  /*00c0*/  @!P0 CS2R R2, SRZ ;  /* 0x0000000000028805 */ /* 0x000fe2000001ff00 */
[----:B------:R-:W-:Y:S06]  /*00d0*/  @!P0 BRA `(.L_x_34) ;  /* 0x00000000003c8947 */ /* 0x000fec0003800000 */
[----:B------:R-:W0:Y:S01]  /*00e0*/  LDC R8, c[0x0][0x4] ;  /* 0x00000100ff087b82 */ /* 0x000e220000000800 */
[----:B------:R-:W-:Y:S01]  /*00f0*/  IMAD.MOV.U32 R19, RZ, RZ, R5 ;  /* 0x000000ffff137224 */ /* 0x000fe200078e0005 */
[----:B------:R-:W-:Y:S01]  /*0100*/  CS2R R2, SRZ ;  /* 0x0000000000027805 */ /* 0x000fe2000001ff00 */
[----:B------:R-:W-:-:S05]  /*0110*/  IMAD.MOV.U32 R6, RZ, RZ, R0 ;  /* 0x000000ffff067224 */ /* 0x000fca00078e0000 */
[----:B------:R-:W1:Y:S08]  /*0120*/  LDC.64 R10, c[0x0][0x220] ;  /* 0x00008800ff0a7b82 */ /* 0x000e700000000a00 */
[----:B------:R-:W2:Y:S02]  /*0130*/  LDC.64 R12, c[0x0][0x228] ;  /* 0x00008a00ff0c7b82 */ /* 0x000ea40000000a00 */
.L_x_35:
[----:B-1----:R-:W-:-:S04]  /*0140*/  IMAD.WIDE R14, R19, 0x8, R10 ;  /* 0x00000008130e7825 */ /* 0x002fc800078e020a */
[----:B--2---:R-:W-:Y:S02]  /*0150*/  IMAD.WIDE R16, R19, 0x8, R12 ;  /* 0x0000000813107825 */ /* 0x004fe400078e020c */
[----:B------:R-:W2:Y:S04]  /*0160*/  LDG.E.64.CONSTANT R14, desc[UR6][R14.64] ;  /* 0x000000060e0e7981 */ /* 0x000ea8000c1e9b00 */
[----:B------:R-:W2:Y:S01]  /*0170*/  LDG.E.64.CONSTANT R16, desc[UR6][R16.64] ;  /* 0x0000000610107981 */ /* 0x000ea2000c1e9b00 */
[C---:B0-----:R-:W-:Y:S02]  /*0180*/  IMAD.IADD R6, R8.reuse, 0x1, R6 ;  /* 0x0000000108067824 */ /* 0x041fe400078e0206 */
[----:B------:R-:W-:-:S03]  /*0190*/  IMAD R19, R8, UR8, R19 ;  /* 0x0000000808137c24 */ /* 0x000fc6000f8e0213 */
[----:B------:R-:W-:Y:S01]  /*01a0*/  ISETP.GE.AND P1, PT, R6, UR9, PT ;  /* 0x0000000906007c0c */ /* 0x000fe2000bf26270 */
[----:B--2---:R-:W-:-:S12]  /*01b0*/  DFMA R2, R16, R14, R2 ;  /* 0x0000000e1002722b */ /* 0x004fd80000000002 */
[----:B------:R-:W-:Y:S05]  /*01c0*/  @!P1 BRA `(.L_x_35) ;  /* 0xfffffffc00dc9947 */ /* 0x000fea000383ffff */
.L_x_34:
[----:B------:R-:W-:Y:S05]  /*01d0*/  BSYNC B0 ;  /* 0x0000000000007941 */ /* 0x000fea0003800000 */
.L_x_33:
        /* <DEDUP_REMOVED lines=10> */
[----:B------:R0:W-:Y:S01]  /*0280*/  @P1 STS.64 [R11], R2 ;  /* 0x000000020b001388 */ /* 0x0001e20000000a00 */
[----:B------:R-:W-:Y:S06]  /*0290*/  @P1 BAR.SYNC.DEFER_BLOCKING 0x0 ;  /* 0x0000000000001b1d */ /* 0x000fec0000010000 */
[----:B------:R-:W-:Y:S05]  /*02a0*/  @!P3 BRA `(.L_x_36) ;  /* 0x00000000002cb947 */ /* 0x000fea0003800000 */
.L_x_37:
[----:B------:R-:W-:-:S04]  /*02b0*/  SHF.R.S32.HI R8, RZ, 0x1, R6 ;  /* 0x00000001ff087819 */ /* 0x000fc80000011406 */
[----:B------:R-:W-:-:S13]  /*02c0*/  ISETP.GE.AND P3, PT, R13, R8, PT ;  /* 0x000000080d00720c */ /* 0x000fda0003f66270 */
[----:B------:R-:W-:Y:S01]  /*02d0*/  @!P3 IMAD R16, R8, 0x8, R11 ;  /* 0x000000080810b824 */ /* 0x000fe200078e020b */
[----:B------:R-:W-:Y:S05]  /*02e0*/  @!P3 LDS.64 R14, [R11] ;  /* 0x000000000b0eb984 */ /* 0x000fea0000000a00 */
[----:B------:R-:W1:Y:S02]  /*02f0*/  @!P3 LDS.64 R16, [R16] ;  /* 0x000000001010b984 */ /* 0x000e640000000a00 */
[----:B-1----:R-:W-:-:S07]  /*0300*/  @!P3 DADD R14, R14, R16 ;  /* 0x000000000e0eb229 */ /* 0x002fce0000000010 */
[----:B------:R1:W-:Y:S01]  /*0310*/  @!P3 STS.64 [R11], R14 ;  /* 0x0000000e0b00b388 */ /* 0x0003e20000000a00 */
[----:B------:R-:W-:Y:S01]  /*0320*/  BAR.SYNC.DEFER_BLOCKING 0x0 ;  /* 0x0000000000007b1d */ /* 0x000fe20000010000 */
[----:B------:R-:W-:Y:S01]  /*0330*/  ISETP.GT.AND P3, PT, R6, 0xff, PT ;  /* 0x000000ff0600780c */ /* 0x000fe20003f64270 */
[----:B------:R-:W-:-:S12]  /*0340*/  IMAD.MOV.U32 R6, RZ, RZ, R8 ;  /* 0x000000ffff067224 */ /* 0x000fd800078e0008 */
[----:B-1----:R-:W-:Y:S05]  /*0350*/  @P3 BRA `(.L_x_37) ;  /* 0xfffffffc00d43947 */ /* 0x002fea000383ffff */
.L_x_36:
[----:B------:R-:W-:Y:S04]  /*0360*/  BSSY B0, `(.L_x_38) ;  /* 0x0000012000007945 */ /* 0x000fe80003800000 */
[----:B------:R-:W-:Y:S05]  /*0370*/  @P2 BRA `(.L_x_39) ;  /* 0x0000000000402947 */ /* 0x000fea0003800000 */
[----:B------:R-:W-:Y:S01]  /*0380*/  @P1 LDS.64 R14, [R11] ;  /* 0x000000000b0e1984 */ /* 0x000fe20000000a00 */
[----:B------:R-:W-:-:S03]  /*0390*/  ISETP.GT.AND P2, PT, R4, 0x10, PT ;  /* 0x000000100400780c */ /* 0x000fc60003f44270 */
[----:B------:R-:W0:Y:S02]  /*03a0*/  @P1 LDS.64 R16, [R11+0x100] ;  /* 0x000100000b101984 */ /* 0x000e240000000a00 */
[----:B0-----:R-:W-:-:S08]  /*03b0*/  @P1 DADD R2, R14, R16 ;  /* 0x000000000e021229 */ /* 0x001fd00000000010 */
[----:B------:R-:W-:Y:S05]  /*03c0*/  @P2 BRA `(.L_x_40) ;  /* 0x0000000000242947 */ /* 0x000fea0003800000 */
[----:B------:R-:W-:-:S07]  /*03d0*/  MOV R17, 0x10 ;  /* 0x0000001000117802 */ /* 0x000fce0000000f00 */
.L_x_42:
[----:B------:R-:W-:-:S03]  /*03e0*/  UMOV UR5, 0xffffffff ;  /* 0xffffffff00057882 */ /* 0x000fc60000000000 */
[----:B------:R-:W-:Y:S05]  /*03f0*/  BRA.DIV UR5, `(.L_x_41) ;  /* 0x0000000605087947 */ /* 0x000fea000b800000 */
[----:B------:R0:W1:Y:S04]  /*0400*/  SHFL.DOWN PT, R15, R3, R17, 0x1f ;  /* 0x08001f11030f7589 */ /* 0x00006800000e0000 */
[----:B------:R0:W2:Y:S02]  /*0410*/  SHFL.DOWN PT, R14, R2, R17, 0x1f ;  /* 0x08001f11020e7589 */ /* 0x0000a400000e0000 */
.L_x_49:
[----:B0-----:R-:W-:Y:S01]  /*0420*/  SHF.R.S32.HI R17, RZ, 0x1, R17 ;  /* 0x00000001ff117819 */ /* 0x001fe20000011411 */
[----:B-12---:R-:W-:-:S03]  /*0430*/  DADD R2, R14, R2 ;  /* 0x000000000e027229 */ /* 0x006fc60000000002 */
[----:B------:R-:W-:-:S13]  /*0440*/  ISETP.GE.AND P1, PT, R17, R4, PT ;  /* 0x000000041100720c */ /* 0x000fda0003f26270 */
[----:B------:R-:W-:Y:S05]  /*0450*/  @P1 BRA `(.L_x_42) ;  /* 0xfffffffc00e01947 */ /* 0x000fea000383ffff */
.L_x_40:
[----:B------:R-:W-:-:S13]  /*0460*/  ISETP.GE.AND P1, PT, R13, R4, PT ;  /* 0x000000040d00720c */ /* 0x000fda0003f26270 */
[----:B------:R1:W-:Y:S02]  /*0470*/  @!P1 STS.64 [R11], R2 ;  /* 0x000000020b009388 */ /* 0x0003e40000000a00 */
.L_x_39:
[----:B------:R-:W-:Y:S05]  /*0480*/  BSYNC B0 ;  /* 0x0000000000007941 */ /* 0x000fea0003800000 */
.L_x_38:
[----:B01----:R-:W0:Y:S02]  /*0490*/  LDC.64 R10, c[0x0][0x238] ;  /* 0x00008e00ff0a7b82 */ /* 0x003e240000000a00 */
[----:B0-----:R-:W-:-:S06]  /*04a0*/  IMAD.WIDE R10, R7, 0x8, R10 ;  /* 0x00000008070a7825 */ /* 0x001fcc00078e020a */
[----:B------:R-:W2:Y:S01]  /*04b0*/  LDG.E.64.CONSTANT R10, desc[UR6][R10.64] ;  /* 0x000000060a0a7981 */ /* 0x000ea2000c1e9b00 */
[----:B------:R-:W-:Y:S05]  /*04c0*/  WARPSYNC.ALL ;  /* 0x0000000000007948 */ /* 0x000fea0003800000 */
[----:B------:R-:W-:Y:S01]  /*04d0*/  LEA R2, R9, UR4, 0x3 ;  /* 0x0000000409027c11 */ /* 0x000fe2000f8e18ff */
[----:B------:R-:W-:Y:S01]  /*04e0*/  BAR.SYNC.DEFER_BLOCKING 0x0 ;  /* 0x0000000000007b1d */ /* 0x000fe20000010000 */
[----:B------:R-:W-:-:S05]  /*04f0*/  SHF.R.S32.HI R4, RZ, 0x1f, R7 ;  /* 0x0000001fff047819 */ /* 0x000fca0000011407 */
[----:B------:R-:W-:Y:S01]  /*0500*/  BSSY B0, `(.L_x_43) ;  /* 0x0000011000007945 */ /* 0x000fe20003800000 */
[----:B------:R-:W0:Y:S01]  /*0510*/  LDS.64 R2, [R2] ;  /* 0x0000000002027984 */ /* 0x000e220000000a00 */
[----:B--2---:R-:W1:Y:S01]  /*0520*/  MUFU.RCP64H R13, R11 ;  /* 0x0000000b000d7308 */ /* 0x004e620000001800 */
[----:B------:R-:W-:-:S05]  /*0530*/  VIADD R12, R11, 0x300402 ;  /* 0x003004020b0c7836 */ /* 0x000fca0000000000 */
[----:B------:R-:W-:Y:S01]  /*0540*/  FSETP.GEU.AND P1, PT, |R12|, 5.8789094863358348022e-39, PT ;  /* 0x004004020c00780b */ /* 0x000fe20003f2e200 */
[----:B-1----:R-:W-:-:S08]  /*0550*/  DFMA R8, -R10, R12, 1 ;  /* 0x3ff000000a08742b */ /* 0x002fd0000000010c */
[----:B------:R-:W-:-:S08]  /*0560*/  DFMA R8, R8, R8, R8 ;  /* 0x000000080808722b */ /* 0x000fd00000000008 */
[----:B------:R-:W-:-:S08]  /*0570*/  DFMA R8, R12, R8, R12 ;  /* 0x000000080c08722b */ /* 0x000fd0000000000c */
[----:B------:R-:W-:-:S08]  /*0580*/  DFMA R14, -R10, R8, 1 ;  /* 0x3ff000000a0e742b */ /* 0x000fd00000000108 */
[----:B------:R-:W-:Y:S01]  /*0590*/  DFMA R8, R8, R14, R8 ;  /* 0x0000000e0808722b */ /* 0x000fe20000000008 */
[----:B0-----:R-:W-:Y:S10]  /*05a0*/  @P1 BRA `(.L_x_44) ;  /* 0x0000000000181947 */ /* 0x001ff40003800000 */
[----:B------:R-:W-:-:S05]  /*05b0*/  LOP3.LUT R6, R11, 0x7fffffff, RZ, 0xc0, !PT ;  /* 0x7fffffff0b067812 */ /* 0x000fca00078ec0ff */
[----:B------:R-:W-:Y:S01]  /*05c0*/  VIADD R12, R6, 0xfff00000 ;  /* 0xfff00000060c7836 */ /* 0x000fe20000000000 */
[----:B------:R-:W-:-:S07]  /*05d0*/  MOV R6, 0x5f0 ;  /* 0x000005f000067802 */ /* 0x000fce0000000f00 */
[----:B------:R-:W-:Y:S05]  /*05e0*/  CALL.REL.NOINC `($__internal_0_$__cuda_sm20_dblrcp_rn_slowpath_v3) ;  /* 0x0000000000cc7944 */ /* 0x000fea0003c00000 */
[----:B------:R-:W-:Y:S02]  /*05f0*/  IMAD.MOV.U32 R8, RZ, RZ, R10 ;  /* 0x000000ffff087224 */ /* 0x000fe400078e000a */
[----:B------:R-:W-:-:S07]  /*0600*/  IMAD.MOV.U32 R9, RZ, RZ, R11 ;  /* 0x000000ffff097224 */ /* 0x000fce00078e000b */
.L_x_44:
[----:B------:R-:W-:Y:S05]  /*0610*/  BSYNC B0 ;  /* 0x0000000000007941 */ /* 0x000fea0003800000 */
.L_x_43:
[----:B------:R-:W-:-:S13]  /*0620*/  ISETP.NE.AND P1, PT, R0, RZ, PT ;  /* 0x000000ff0000720c */ /* 0x000fda0003f25270 */
[----:B------:R-:W0:Y:S01]  /*0630*/  @!P1 LDC.64 R12, c[0x0][0x218] ;  /* 0x00008600ff0c9b82 */ /* 0x000e220000000a00 */
[----:B------:R-:W-:Y:S01]  /*0640*/  @!P1 DMUL R10, R2, R8 ;  /* 0x00000008020a9228 */ /* 0x000fe20000000000 */
[----:B0-----:R-:W-:-:S04]  /*0650*/  @!P1 LEA R12, P2, R7, R12, 0x3 ;  /* 0x0000000c070c9211 */ /* 0x001fc800078418ff */
[----:B------:R-:W-:-:S05]  /*0660*/  @!P1 LEA.HI.X R13, R7, R13, R4, 0x3, P2 ;  /* 0x0000000d070d9211 */ /* 0x000fca00010f1c04 */
[----:B------:R0:W-:Y:S01]  /*0670*/  @!P1 STG.E.64 desc[UR6][R12.64], R10 ;  /* 0x0000000a0c009986 */ /* 0x0001e2000c101b06 */
[----:B------:R-:W-:Y:S05]  /*0680*/  @!P0 EXIT ;  /* 0x000000000000894d */ /* 0x000fea0003800000 */
[----:B------:R-:W-:Y:S01]  /*0690*/  ULDC.64 UR4, c[0x0][0x230] ;  /* 0x00008c0000047ab9 */ /* 0x000fe20000000a00 */
[----:B0-----:R-:W0:Y:S01]  /*06a0*/  LDC.64 R10, c[0x0][0x220] ;  /* 0x00008800ff0a7b82 */ /* 0x001e220000000a00 */
[----:B------:R-:W-:-:S04]  /*06b0*/  LEA R6, P0, R7, UR4, 0x3 ;  /* 0x0000000407067c11 */ /* 0x000fc8000f8018ff */
[----:B------:R-:W-:-:S03]  /*06c0*/  LEA.HI.X R7, R7, UR5, R4, 0x3, P0 ;  /* 0x0000000507077c11 */ /* 0x000fc600080f1c04 */
[----:B------:R-:W1:Y:S03]  /*06d0*/  LDC.64 R12, c[0x0][0x228] ;  /* 0x00008a00ff0c7b82 */ /* 0x000e660000000a00 */
[----:B------:R-:W5:Y:S01]  /*06e0*/  LDG.E.64.CONSTANT R6, desc[UR6][R6.64] ;  /* 0x0000000606067981 */ /* 0x000f62000c1e9b00 */
[----:B------:R-:W-:-:S04]  /*06f0*/  DMUL R18, R8, R8 ;  /* 0x0000000808127228 */ /* 0x000fc80000000000 */
[----:B------:R-:W2:Y:S04]  /*0700*/  LDC.64 R14, c[0x0][0x210] ;  /* 0x00008400ff0e7b82 */ /* 0x000ea80000000a00 */
[----:B------:R-:W-:-:S04]  /*0710*/  DMUL R18, R18, R8 ;  /* 0x0000000812127228 */ /* 0x000fc80000000000 */
[----:B------:R-:W3:Y:S07]  /*0720*/  LDC.64 R16, c[0x0][0x240] ;  /* 0x00009000ff107b82 */ /* 0x000eee0000000a00 */
.L_x_45:
[----:B-1----:R-:W-:-:S06]  /*0730*/  IMAD.WIDE R22, R5, 0x8, R12 ;  /* 0x0000000805167825 */ /* 0x002fcc00078e020c */
[----:B----4-:R-:W4:Y:S01]  /*0740*/  LDG.E.64.CONSTANT R22, desc[UR6][R22.64] ;  /* 0x0000000616167981 */ /* 0x010f22000c1e9b00 */
[----:B0-----:R-:W-:-:S06]  /*0750*/  IMAD.WIDE R20, R5, 0x8, R10 ;  /* 0x0000000805147825 */ /* 0x001fcc00078e020a */
[----:B------:R-:W4:Y:S01]  /*0760*/  LDG.E.64.CONSTANT R20, desc[UR6][R20.64] ;  /* 0x0000000614147981 */ /* 0x000f22000c1e9b00 */
[----:B--2---:R-:W-:Y:S01]  /*0770*/  IMAD.WIDE R26, R5, 0x8, R14 ;  /* 0x00000008051a7825 */ /* 0x004fe200078e020e */
[----:B------:R-:W-:-:S03]  /*0780*/  IADD3 R0, R0, UR8, RZ ;  /* 0x0000000800007c10 */ /* 0x000fc6000fffe0ff */
[----:B---3--:R-:W-:Y:S01]  /*0790*/  IMAD R5, R16, UR8, R5 ;  /* 0x0000000810057c24 */ /* 0x008fe2000f8e0205 */
[----:B------:R-:W-:Y:S01]  /*07a0*/  ISETP.GE.AND P0, PT, R0, R17, PT ;  /* 0x000000110000720c */ /* 0x000fe20003f06270 */
[----:B----4-:R-:W-:-:S08]  /*07b0*/  DMUL R24, R18, R22 ;  /* 0x0000001612187228 */ /* 0x010fd00000000000 */
[----:B------:R-:W-:-:S08]  /*07c0*/  DMUL R24, R2, R24 ;  /* 0x0000001802187228 */ /* 0x000fd00000000000 */
[----:B------:R-:W-:-:S08]  /*07d0*/  DFMA R24, R20, R8, -R24 ;  /* 0x000000081418722b */ /* 0x000fd00000000818 */
[----:B-----5:R-:W-:-:S07]  /*07e0*/  DMUL R24, R6, R24 ;  /* 0x0000001806187228 */ /* 0x020fce0000000000 */
[----:B------:R4:W-:Y:S01]  /*07f0*/  STG.E.64 desc[UR6][R26.64], R24 ;  /* 0x000000181a007986 */ /* 0x0009e2000c101b06 */
[----:B------:R-:W-:Y:S05]  /*0800*/  @!P0 BRA `(.L_x_45) ;  /* 0xfffffffc00c88947 */ /* 0x000fea000383ffff */
[----:B------:R-:W-:Y:S05]  /*0810*/  EXIT ;  /* 0x000000000000794d */ /* 0x000fea0003800000 */
.L_x_41:
[----:B------:R-:W-:Y:S01]  /*0820*/  BSSY B1, `(.L_x_46) ;  /* 0x0000007000017945 */ /* 0x000fe20003800000 */
[----:B------:R-:W-:Y:S02]  /*0830*/  IMAD.MOV.U32 R19, RZ, RZ, R3 ;  /* 0x000000ffff137224 */ /* 0x000fe400078e0003 */
[----:B------:R-:W-:Y:S02]  /*0840*/  IMAD.MOV.U32 R8, RZ, RZ, 0x1f ;  /* 0x0000001fff087424 */ /* 0x000fe400078e00ff */
[----:B------:R-:W-:-:S07]  /*0850*/  IMAD.MOV.U32 R6, RZ, RZ, -0x1 ;  /* 0xffffffffff067424 */ /* 0x000fce00078e00ff */
[----:B------:R-:W-:Y:S05]  /*0860*/  WARPSYNC.COLLECTIVE R6, `(.L_x_47) ;  /* 0x0000000006087348 */ /* 0x000fea0003c00000 */
[----:B------:R0:W1:Y:S02]  /*0870*/  SHFL.DOWN P1, R14, R19, R17, R8 ;  /* 0x08000011130e7389 */ /* 0x0000640000020008 */
[----:B01----:R-:W-:Y:S01]  /*0880*/  ENDCOLLECTIVE ;  /* 0x000000000000791b */ /* 0x003fe20003800000 */
.L_x_47:
[----:B------:R-:W-:Y:S05]  /*0890*/  BSYNC B1 ;  /* 0x0000000000017941 */ /* 0x000fea0003800000 */
.L_x_46:
[----:B------:R-:W-:Y:S01]  /*08a0*/  MOV R19, R2 ;  /* 0x0000000200137202 */ /* 0x000fe20000000f00 */
[----:B------:R-:W-:Y:S02]  /*08b0*/  IMAD.MOV.U32 R8, RZ, RZ, 0x1f ;  /* 0x0000001fff087424 */ /* 0x000fe400078e00ff */
[----:B------:R-:W-:Y:S02]  /*08c0*/  IMAD.MOV.U32 R6, RZ, RZ, -0x1 ;  /* 0xffffffffff067424 */ /* 0x000fe400078e00ff */
[----:B------:R-:W-:-:S07]  /*08d0*/  IMAD.MOV.U32 R15, RZ, RZ, R14 ;  /* 0x000000ffff0f7224 */ /* 0x000fce00078e000e */
[----:B------:R-:W-:Y:S05]  /*08e0*/  WARPSYNC.COLLECTIVE R6, `(.L_x_48) ;  /* 0x0000000006087348 */ /* 0x000fea0003c00000 */
[----:B------:R0:W1:Y:S02]  /*08f0*/  SHFL.DOWN P1, R14, R19, R17, R8 ;  /* 0x08000011130e7389 */ /* 0x0000640000020008 */
[----:B01----:R-:W-:Y:S01]  /*0900*/  ENDCOLLECTIVE ;  /* 0x000000000000791b */ /* 0x003fe20003800000 */
.L_x_48:
[----:B------:R-:W-:Y:S05]  /*0910*/  BRA `(.L_x_49) ;  /* 0xfffffff800c07947 */ /* 0x000fea000383ffff */
        .weak           $__internal_0_$__cuda_sm20_dblrcp_rn_slowpath_v3
        .type           $__internal_0_$__cuda_sm20_dblrcp_rn_slowpath_v3,@function
        .size           $__internal_0_$__cuda_sm20_dblrcp_rn_slowpath_v3,(.L_x_273 - $__internal_0_$__cuda_sm20_dblrcp_rn_slowpath_v3)
$__internal_0_$__cuda_sm20_dblrcp_rn_slowpath_v3:
[----:B------:R-:W-:Y:S01]  /*0920*/  IMAD.MOV.U32 R8, RZ, RZ, R10 ;  /* 0x000000ffff087224 */ /* 0x000fe200078e000a */
[----:B------:R-:W-:Y:S01]  /*0930*/  BSSY B1, `(.L_x_50) ;  /* 0x0000025000017945 */ /* 0x000fe20003800000 */
[----:B------:R-:W-:-:S06]  /*0940*/  IMAD.MOV.U32 R9, RZ, RZ, R11 ;  /* 0x000000ffff097224 */ /* 0x000fcc00078e000b */
[----:B------:R-:W-:-:S14]  /*0950*/  DSETP.GTU.AND P1, PT, |R8|, +INF , PT ;  /* 0x7ff000000800742a */ /* 0x000fdc0003f2c200 */
[----:B------:R-:W-:Y:S05]  /*0960*/  @P1 BRA `(.L_x_51) ;  /* 0x00000000007c1947 */ /* 0x000fea0003800000 */
[----:B------:R-:W-:-:S04]  /*0970*/  LOP3.LUT R13, R11, 0x7fffffff, RZ, 0xc0, !PT ;  /* 0x7fffffff0b0d7812 */ /* 0x000fc800078ec0ff */
[----:B------:R-:W-:-:S04]  /*0980*/  IADD3 R10, R13, -0x1, RZ ;  /* 0xffffffff0d0a7810 */ /* 0x000fc80007ffe0ff */
[----:B------:R-:W-:-:S13]  /*0990*/  ISETP.GE.U32.AND P1, PT, R10, 0x7fefffff, PT ;  /* 0x7fefffff0a00780c */ /* 0x000fda0003f26070 */
[----:B------:R-:W-:Y:S01]  /*09a0*/  @P1 LOP3.LUT R11, R9, 0x7ff00000, RZ, 0x3c, !PT ;  /* 0x7ff00000090b1812 */ /* 0x000fe200078e3cff */
[----:B------:R-:W-:Y:S01]  /*09b0*/  @P1 IMAD.MOV.U32 R10, RZ, RZ, RZ ;  /* 0x000000ffff0a1224 */ /* 0x000fe200078e00ff */
[----:B------:R-:W-:Y:S06]  /*09c0*/  @P1 BRA `(.L_x_52) ;  /* 0x00000000006c1947 */ /* 0x000fec0003800000 */
[----:B------:R-:W-:-:S13]  /*09d0*/  ISETP.GE.U32.AND P1, PT, R13, 0x1000001, PT ;  /* 0x010000010d00780c */ /* 0x000fda0003f26070 */
[----:B------:R-:W-:Y:S05]  /*09e0*/  @!P1 BRA `(.L_x_53) ;  /* 0x0000000000349947 */ /* 0x000fea0003800000 */
[----:B------:R-:W-:Y:S02]  /*09f0*/  VIADD R11, R9, 0xc0200000 ;  /* 0xc0200000090b7836 */ /* 0x000fe40000000000 */
[----:B------:R-:W-:Y:S02]  /*0a00*/  IMAD.MOV.U32 R10, RZ, RZ, R8 ;  /* 0x000000ffff0a7224 */ /* 0x000fe400078e0008 */
[----:B------:R-:W0:Y:S04]  /*0a10*/  MUFU.RCP64H R13, R11 ;  /* 0x0000000b000d7308 */ /* 0x000e280000001800 */
[----:B0-----:R-:W-:-:S08]  /*0a20*/  DFMA R14, -R10, R12, 1 ;  /* 0x3ff000000a0e742b */ /* 0x001fd0000000010c */
[----:B------:R-:W-:-:S08]  /*0a30*/  DFMA R14, R14, R14, R14 ;  /* 0x0000000e0e0e722b */ /* 0x000fd0000000000e */
[----:B------:R-:W-:-:S08]  /*0a40*/  DFMA R14, R12, R14, R12 ;  /* 0x0000000e0c0e722b */ /* 0x000fd0000000000c */
[----:B------:R-:W-:-:S08]  /*0a50*/  DFMA R12, -R10, R14, 1 ;  /* 0x3ff000000a0c742b */ /* 0x000fd0000000010e */
[----:B------:R-:W-:-:S08]  /*0a60*/  DFMA R12, R14, R12, R14 ;  /* 0x0000000c0e0c722b */ /* 0x000fd0000000000e */
[----:B------:R-:W-:-:S08]  /*0a70*/  DMUL R12, R12, 2.2250738585072013831e-308 ;  /* 0x001000000c0c7828 */ /* 0x000fd00000000000 */
[----:B------:R-:W-:-:S08]  /*0a80*/  DFMA R8, -R8, R12, 1 ;  /* 0x3ff000000808742b */ /* 0x000fd0000000010c */
[----:B------:R-:W-:-:S08]  /*0a90*/  DFMA R8, R8, R8, R8 ;  /* 0x000000080808722b */ /* 0x000fd00000000008 */
[----:B------:R-:W-:Y:S01]  /*0aa0*/  DFMA R10, R12, R8, R12 ;  /* 0x000000080c0a722b */ /* 0x000fe2000000000c */
[----:B------:R-:W-:Y:S10]  /*0ab0*/  BRA `(.L_x_52) ;  /* 0x0000000000307947 */ /* 0x000ff40003800000 */
.L_x_53:
[----:B------:R-:W-:Y:S01]  /*0ac0*/  DMUL R8, R8, 8.11296384146066816958e+31 ;  /* 0x4690000008087828 */ /* 0x000fe20000000000 */
[----:B------:R-:W-:-:S05]  /*0ad0*/  IMAD.MOV.U32 R10, RZ, RZ, R12 ;  /* 0x000000ffff0a7224 */ /* 0x000fca00078e000c */
[----:B------:R-:W0:Y:S02]  /*0ae0*/  MUFU.RCP64H R11, R9 ;  /* 0x00000009000b7308 */ /* 0x000e240000001800 */
[----:B0-----:R-:W-:-:S08]  /*0af0*/  DFMA R12, -R8, R10, 1 ;  /* 0x3ff00000080c742b */ /* 0x001fd0000000010a */
[----:B------:R-:W-:-:S08]  /*0b00*/  DFMA R12, R12, R12, R12 ;  /* 0x0000000c0c0c722b */ /* 0x000fd0000000000c */
[----:B------:R-:W-:-:S08]  /*0b10*/  DFMA R12, R10, R12, R10 ;  /* 0x0000000c0a0c722b */ /* 0x000fd0000000000a */
[----:B------:R-:W-:-:S08]  /*0b20*/  DFMA R10, -R8, R12, 1 ;  /* 0x3ff00000080a742b */ /* 0x000fd0000000010c */
[----:B------:R-:W-:-:S08]  /*0b30*/  DFMA R10, R12, R10, R12 ;  /* 0x0000000a0c0a722b */ /* 0x000fd0000000000c */
[----:B------:R-:W-:Y:S01]  /*0b40*/  DMUL R10, R10, 8.11296384146066816958e+31 ;  /* 0x469000000a0a7828 */ /* 0x000fe20000000000 */
[----:B------:R-:W-:Y:S10]  /*0b50*/  BRA `(.L_x_52) ;  /* 0x0000000000087947 */ /* 0x000ff40003800000 */
.L_x_51:
[----:B------:R-:W-:Y:S02]  /*0b60*/  LOP3.LUT R11, R9, 0x80000, RZ, 0xfc, !PT ;  /* 0x00080000090b7812 */ /* 0x000fe400078efcff */
[----:B------:R-:W-:-:S07]  /*0b70*/  MOV R10, R8 ;  /* 0x00000008000a7202 */ /* 0x000fce0000000f00 */
.L_x_52:
[----:B------:R-:W-:Y:S05]  /*0b80*/  BSYNC B1 ;  /* 0x0000000000017941 */ /* 0x000fea0003800000 */
.L_x_50:
[----:B------:R-:W-:Y:S02]  /*0b90*/  IMAD.MOV.U32 R8, RZ, RZ, R6 ;  /* 0x000000ffff087224 */ /* 0x000fe400078e0006 */
[----:B------:R-:W-:-:S04]  /*0ba0*/  IMAD.MOV.U32 R9, RZ, RZ, 0x0 ;  /* 0x00000000ff097424 */ /* 0x000fc800078e00ff */
[----:B------:R-:W-:Y:S05]  /*0bb0*/  RET.REL.NODEC R8 `(_ZN2at6native46_GLOBAL__N__fbf0e309_13_WeightNorm_cu_b3893b6b31weight_norm_bwd_last_dim_kernelIddEEvPT_S4_PKS3_S6_S6_PKT0_ii) ;  /* 0xfffffff408107950 */ /* 0x000fea0003c3ffff */
.L_x_54:
        /* <DEDUP_REMOVED lines=12> */
.L_x_273:


//--------------------- .text._ZN2at6native46_GLOBAL__N__fbf0e309_13_WeightNorm_cu_b3893b6b32weight_norm_bwd_first_dim_kernelIN3c104HalfEfEEvPT_S6_PKS5_S8_S8_PKT0_i --------------------------
	.section	.text._ZN2at6native46_GLOBAL__N__fbf0e309_13_WeightNorm_cu_b3893b6b32weight_norm_bwd_first_dim_kernelIN3c104HalfEfEEvPT_S6_PKS5_S8_S8_PKT0_i,"ax",@progbits
	.align	128
.text._ZN2at6native46_GLOBAL__N__fbf0e309_13_WeightNorm_cu_b3893b6b32weight_norm_bwd_first_dim_kernelIN3c104HalfEfEEvPT_S6_PKS5_S8_S8_PKT0_i:
        .type           _ZN2at6native46_GLOBAL__N__fbf0e309_13_WeightNorm_cu_b3893b6b32weight_norm_bwd_first_dim_kernelIN3c104HalfEfEEvPT_S6_PKS5_S8_S8_PKT0_i,@function
        .size           _ZN2at6native46_GLOBAL__N__fbf0e309_13_WeightNorm_cu_b3893b6b32weight_norm_bwd_first_dim_kernelIN3c104HalfEfEEvPT_S6_PKS5_S8_S8_PKT0_i,(.L_x_275 - _ZN2at6native46_GLOBAL__N__fbf0e309_13_WeightNorm_cu_b3893b6b32weight_norm_bwd_first_dim_kernelIN3c104HalfEfEEvPT_S6_PKS5_S8_S8_PKT0_i)
        .other          _ZN2at6native46_GLOBAL__N__fbf0e309_13_WeightNorm_cu_b3893b6b32weight_norm_bwd_first_dim_kernelIN3c104HalfEfEEvPT_S6_PKS5_S8_S8_PKT0_i,@"STO_CUDA_ENTRY STV_DEFAULT"
_ZN2at6native46_GLOBAL__N__fbf0e309_13_WeightNorm_cu_b3893b6b32weight_norm_bwd_first_dim_kernelIN3c104HalfEfEEvPT_S6_PKS5_S8_S8_PKT0_i:
[----:B------:R-:W-:Y:S01]  /*0000*/  LDC R1, c[0x0][0x28] ;  /* 0x00000a00ff017b82 */ /* 0x000fe20000000800 */
[----:B------:R-:W0:Y:S01]  /*0010*/  S2R R0, SR_TID.X ;  /* 0x0000000000007919 */ /* 0x000e220000002100 */
[----:B------:R-:W-:-:S06]  /*0020*/  ULDC UR8, c[0x0][0x0] ;  /* 0x0000000000087ab9 */ /* 0x000fcc0000000800 */
[----:B------:R-:W1:Y:S01]  /*0030*/  LDC R16, c[0x0][0x4] ;  /* 0x00000100ff107b82 */ /* 0x000e620000000800 */
[----:B------:R-:W-:Y:S01]  /*0040*/  ULDC UR4, c[0x0][0x240] ;  /* 0x0000900000047ab9 */ /* 0x000fe20000000800 */
[----:B------:R-:W2:Y:S01]  /*0050*/  S2R R15, SR_TID.Y ;  /* 0x00000000000f7919 */ /* 0x000ea20000002200 */
[----:B------:R-:W-:Y:S01]  /*0060*/  ULDC.64 UR6, c[0x0][0x208] ;  /* 0x0000820000067ab9 */ /* 0x000fe20000000a00 */
[----:B------:R-:W-:Y:S01]  /*0070*/  BSSY B0, `(.L_x_55) ;  /* 0x0000014000007945 */ /* 0x000fe20003800000 */
[----:B------:R-:W-:Y:S01]  /*0080*/  HFMA2.MMA R2, -RZ, RZ, 0, 0 ;  /* 0x00000000ff027435 */ /* 0x000fe200000001ff */
[----:B------:R-:W3:Y:S01]  /*0090*/  S2R R3, SR_CTAID.X ;  /* 0x0000000000037919 */ /* 0x000ee20000002500 */
[----:B0-----:R-:W-:-:S13]  /*00a0*/  ISETP.GE.AND P0, PT, R0, UR4, PT ;  /* 0x0000000400007c0c */ /* 0x001fda000bf06270 */
[----:B--23--:R-:W-:Y:S05]  /*00b0*/  @P0 BRA `(.L_x_56) ;  /* 0x00000000003c0947 */ /* 0x00cfea0003800000 */
[----:B------:R-:W0:Y:S01]  /*00c0*/  LDC.64 R4, c[0x0][0x220] ;  /* 0x00008800ff047b82 */ /* 0x000e220000000a00 */
[----:B------:R-:W-:Y:S02]  /*00d0*/  MOV R2, RZ ;  /* 0x000000ff00027202 */ /* 0x000fe40000000f00 */
[----:B------:R-:W-:-:S05]  /*00e0*/  MOV R12, R0 ;  /* 0x00000000000c7202 */ /* 0x000fca0000000f00 */
[----:B------:R-:W2:Y:S02]  /*00f0*/  LDC.64 R6, c[0x0][0x228] ;  /* 0x00008a00ff067b82 */ /* 0x000ea40000000a00 */
.L_x_57:
[----:B------:R-:W-:-:S04]  /*0100*/  IMAD R11, R3, UR4, R12 ;  /* 0x00000004030b7c24 */ /* 0x000fc8000f8e020c */
[----:B0-----:R-:W-:-:S04]  /*0110*/  IMAD.WIDE R8, R11, 0x2, R4 ;  /* 0x000000020b087825 */ /* 0x001fc800078e0204 */
[----:B--2---:R-:W-:Y:S02]  /*0120*/  IMAD.WIDE R10, R11, 0x2, R6 ;  /* 0x000000020b0a7825 */ /* 0x004fe400078e0206 */
[----:B------:R-:W2:Y:S04]  /*0130*/  LDG.E.U16.CONSTANT R8, desc[UR6][R8.64] ;  /* 0x0000000608087981 */ /* 0x000ea8000c1e9500 */
[----:B------:R-:W3:Y:S01]  /*0140*/  LDG.E.U16.CONSTANT R10, desc[UR6][R10.64] ;  /* 0x000000060a0a7981 */ /* 0x000ee2000c1e9500 */
[----:B------:R-:W-:-:S04]  /*0150*/  IADD3 R12, R12, UR8, RZ ;  /* 0x000000080c0c7c10 */ /* 0x000fc8000fffe0ff */
[----:B------:R-:W-:Y:S01]  /*0160*/  ISETP.GE.AND P1, PT, R12, UR4, PT ;  /* 0x000000040c007c0c */ /* 0x000fe2000bf26270 */
[----:B--2---:R-:W-:Y:S02]  /*0170*/  HADD2.F32 R13, -RZ, R8.H0_H0 ;  /* 0x20000008ff0d7230 */ /* 0x004fe40000004100 */
[----:B---3--:R-:W-:-:S05]  /*0180*/  HADD2.F32 R14, -RZ, R10.H0_H0 ;  /* 0x2000000aff0e7230 */ /* 0x008fca0000004100 */
[----:B------:R-:W-:-:S05]  /*0190*/  FFMA.FTZ R2, R13, R14, R2 ;  /* 0x0000000e0d027223 */ /* 0x000fca0000010002 */
[----:B------:R-:W-:Y:S05]  /*01a0*/  @!P1 BRA `(.L_x_57) ;  /* 0xfffffffc00d49947 */ /* 0x000fea000383ffff */
.L_x_56:
[----:B------:R-:W-:Y:S05]  /*01b0*/  BSYNC B0 ;  /* 0x0000000000007941 */ /* 0x000fea0003800000 */
.L_x_55:
[----:B------:R-:W0:Y:S01]  /*01c0*/  S2UR UR5, SR_CgaCtaId ;  /* 0x00000000000579c3 */ /* 0x000e220000008800 */
[----:B-1----:R-:W-:Y:S01]  /*01d0*/  IMAD R4, R16, UR8, RZ ;  /* 0x0000000810047c24 */ /* 0x002fe2000f8e02ff */
[----:B------:R-:W-:Y:S01]  /*01e0*/  UMOV UR4, 0x400 ;  /* 0x0000040000047882 */ /* 0x000fe20000000000 */
[----:B------:R-:W-:-:S03]  /*01f0*/  IMAD R15, R15, UR8, R0 ;  /* 0x000000080f0f7c24 */ /* 0x000fc6000f8e0200 */
        /* <DEDUP_REMOVED lines=8> */
.L_x_59:
        /* <DEDUP_REMOVED lines=11> */
.L_x_58:
[----:B------:R-:W-:Y:S05]  /*0330*/  @P2 BRA `(.L_x_60) ;  /* 0x0000000000442947 */ /* 0x000fea0003800000 */
[----:B------:R-:W-:Y:S01]  /*0340*/  @P1 LDS R4, [R8] ;  /* 0x0000000008041984 */ /* 0x000fe20000000800 */
[----:B------:R-:W-:-:S03]  /*0350*/  UMOV UR4, 0xffffffff ;  /* 0xffffffff00047882 */ /* 0x000fc60000000000 */
[----:B------:R-:W0:Y:S02]  /*0360*/  @P1 LDS R5, [R8+0x80] ;  /* 0x0000800008051984 */ /* 0x000e240000000800 */
[----:B0-----:R-:W-:Y:S01]  /*0370*/  @P1 FADD.FTZ R2, R4, R5 ;  /* 0x0000000504021221 */ /* 0x001fe20000010000 */
[----:B------:R-:W-:Y:S06]  /*0380*/  BRA.DIV UR4, `(.L_x_61) ;  /* 0x0000000204f07947 */ /* 0x000fec000b800000 */
[----:B------:R-:W0:Y:S02]  /*0390*/  SHFL.DOWN PT, R5, R2, 0x10, 0x1f ;  /* 0x0a001f0002057f89 */ /* 0x000e2400000e0000 */
[----:B0-----:R-:W-:-:S05]  /*03a0*/  FADD.FTZ R5, R5, R2 ;  /* 0x0000000205057221 */ /* 0x001fca0000010000 */
[----:B------:R-:W0:Y:S02]  /*03b0*/  SHFL.DOWN PT, R4, R5, 0x8, 0x1f ;  /* 0x09001f0005047f89 */ /* 0x000e2400000e0000 */
[----:B0-----:R-:W-:-:S05]  /*03c0*/  FADD.FTZ R4, R5, R4 ;  /* 0x0000000405047221 */ /* 0x001fca0000010000 */
[----:B------:R-:W0:Y:S02]  /*03d0*/  SHFL.DOWN PT, R7, R4, 0x4, 0x1f ;  /* 0x08801f0004077f89 */ /* 0x000e2400000e0000 */
[----:B0-----:R-:W-:-:S05]  /*03e0*/  FADD.FTZ R7, R4, R7 ;  /* 0x0000000704077221 */ /* 0x001fca0000010000 */
[----:B------:R-:W0:Y:S02]  /*03f0*/  SHFL.DOWN PT, R6, R7, 0x2, 0x1f ;  /* 0x08401f0007067f89 */ /* 0x000e2400000e0000 */
[----:B0-----:R-:W-:-:S05]  /*0400*/  FADD.FTZ R6, R7, R6 ;  /* 0x0000000607067221 */ /* 0x001fca0000010000 */
[----:B------:R0:W1:Y:S02]  /*0410*/  SHFL.DOWN PT, R9, R6, 0x1, 0x1f ;  /* 0x08201f0006097f89 */ /* 0x00006400000e0000 */
.L_x_68:
[----:B------:R-:W-:Y:S01]  /*0420*/  ISETP.GT.AND P1, PT, R15, RZ, PT ;  /* 0x000000ff0f00720c */ /* 0x000fe20003f24270 */
[----:B-1----:R-:W-:-:S12]  /*0430*/  FADD.FTZ R9, R6, R9 ;  /* 0x0000000906097221 */ /* 0x002fd80000010000 */
[----:B------:R1:W-:Y:S02]  /*0440*/  @!P1 STS [R8], R9 ;  /* 0x0000000908009388 */ /* 0x0003e40000000800 */
.L_x_60:
[----:B------:R-:W-:Y:S05]  /*0450*/  WARPSYNC.ALL ;  /* 0x0000000000007948 */ /* 0x000fea0003800000 */
[----:B------:R-:W2:Y:S08]  /*0460*/  LDC.64 R4, c[0x0][0x238] ;  /* 0x00008e00ff047b82 */ /* 0x000eb00000000a00 */
[----:B------:R-:W3:Y:S01]  /*0470*/  S2UR UR5, SR_CgaCtaId ;  /* 0x00000000000579c3 */ /* 0x000ee20000008800 */
[----:B------:R-:W-:-:S07]  /*0480*/  UMOV UR4, 0x400 ;  /* 0x0000040000047882 */ /* 0x000fce0000000000 */
[----:B------:R-:W-:Y:S01]  /*0490*/  BAR.SYNC.DEFER_BLOCKING 0x0 ;  /* 0x0000000000007b1d */ /* 0x000fe20000010000 */
[----:B------:R-:W-:-:S07]  /*04a0*/  ISETP.NE.AND P1, PT, R0, RZ, PT ;  /* 0x000000ff0000720c */ /* 0x000fce0003f25270 */
[----:B------:R-:W4:Y:S01]  /*04b0*/  LDC.64 R12, c[0x0][0x230] ;  /* 0x00008c00ff0c7b82 */ /* 0x000f220000000a00 */
[----:B--2---:R-:W-:-:S07]  /*04c0*/  IMAD.WIDE R4, R3, 0x4, R4 ;  /* 0x0000000403047825 */ /* 0x004fce00078e0204 */
[----:B------:R-:W2:Y:S01]  /*04d0*/  @!P1 LDC.64 R14, c[0x0][0x218] ;  /* 0x00008600ff0e9b82 */ /* 0x000ea20000000a00 */
[----:B------:R2:W5:Y:S01]  /*04e0*/  LDG.E.CONSTANT R11, desc[UR6][R4.64] ;  /* 0x00000006040b7981 */ /* 0x000562000c1e9900 */
[----:B01----:R-:W-:Y:S01]  /*04f0*/  SHF.R.S32.HI R8, RZ, 0x1f, R3 ;  /* 0x0000001fff087819 */ /* 0x003fe20000011403 */
[----:B---3--:R-:W-:Y:S01]  /*0500*/  ULEA UR4, UR5, UR4, 0x18 ;  /* 0x0000000405047291 */ /* 0x008fe2000f8ec03f */
[----:B----4-:R-:W-:-:S08]  /*0510*/  LEA R12, P3, R3, R12, 0x1 ;  /* 0x0000000c030c7211 */ /* 0x010fd000078608ff */
[----:B------:R-:W0:Y:S01]  /*0520*/  LDS R2, [UR4] ;  /* 0x00000004ff027984 */ /* 0x000e220008000800 */
[C---:B------:R-:W-:Y:S02]  /*0530*/  LEA.HI.X R13, R3.reuse, R13, R8, 0x1, P3 ;  /* 0x0000000d030d7211 */ /* 0x040fe400018f0c08 */
[----:B--2---:R-:W-:-:S04]  /*0540*/  @!P1 LEA R4, P2, R3, R14, 0x1 ;  /* 0x0000000e03049211 */ /* 0x004fc800078408ff */
[----:B------:R-:W-:Y:S01]  /*0550*/  @!P1 LEA.HI.X R5, R3, R15, R8, 0x1, P2 ;  /* 0x0000000f03059211 */ /* 0x000fe200010f0c08 */
[----:B-----5:R-:W0:Y:S02]  /*0560*/  MUFU.RCP R11, R11 ;  /* 0x0000000b000b7308 */ /* 0x020e240000001000 */
[----:B0-----:R-:W-:-:S05]  /*0570*/  @!P1 FMUL.FTZ R6, R2, R11 ;  /* 0x0000000b02069220 */ /* 0x001fca0000410000 */
[----:B------:R-:W-:-:S05]  /*0580*/  @!P1 F2FP.F16.F32.PACK_AB R6, RZ, R6 ;  /* 0x00000006ff06923e */ /* 0x000fca00000000ff */
[----:B------:R0:W-:Y:S01]  /*0590*/  @!P1 STG.E.U16 desc[UR6][R4.64], R6 ;  /* 0x0000000604009986 */ /* 0x0001e2000c101506 */
[----:B------:R-:W-:Y:S05]  /*05a0*/  @P0 EXIT ;  /* 0x000000000000094d */ /* 0x000fea0003800000 */
[----:B------:R-:W2:Y:S01]  /*05b0*/  LDG.E.U16.CONSTANT R12, desc[UR6][R12.64] ;  /* 0x000000060c0c7981 */ /* 0x000ea2000c1e9500 */
[----:B0-----:R-:W0:Y:S01]  /*05c0*/  LDC.64 R4, c[0x0][0x220] ;  /* 0x00008800ff047b82 */ /* 0x001e220000000a00 */
[----:B------:R-:W-:Y:S01]  /*05d0*/  FMUL.FTZ R10, R11, R11 ;  /* 0x0000000b0b0a7220 */ /* 0x000fe20000410000 */
[----:B------:R-:W-:-:S03]  /*05e0*/  ULDC UR4, c[0x0][0x240] ;  /* 0x0000900000047ab9 */ /* 0x000fc60000000800 */
[----:B------:R-:W-:-:S03]  /*05f0*/  FMUL.FTZ R10, R11, R10 ;  /* 0x0000000a0b0a7220 */ /* 0x000fc60000410000 */
[----:B------:R-:W1:Y:S08]  /*0600*/  LDC.64 R6, c[0x0][0x228] ;  /* 0x00008a00ff067b82 */ /* 0x000e700000000a00 */
[----:B------:R-:W3:Y:S02]  /*0610*/  LDC.64 R8, c[0x0][0x210] ;  /* 0x00008400ff087b82 */ /* 0x000ee40000000a00 */
[----:B0123--:R-:W-:-:S07]  /*0620*/  HADD2.F32 R18, -RZ, R12.H0_H0 ;  /* 0x2000000cff127230 */ /* 0x00ffce0000004100 */
.L_x_62:
[----:B0-----:R-:W-:-:S04]  /*0630*/  IMAD R17, R3, UR4, R0 ;  /* 0x0000000403117c24 */ /* 0x001fc8000f8e0200 */
[----:B------:R-:W-:-:S04]  /*0640*/  IMAD.WIDE R14, R17, 0x2, R6 ;  /* 0x00000002110e7825 */ /* 0x000fc800078e0206 */
[----:B------:R-:W-:Y:S02]  /*0650*/  IMAD.WIDE R12, R17, 0x2, R4 ;  /* 0x00000002110c7825 */ /* 0x000fe400078e0204 */
[----:B------:R-:W2:Y:S04]  /*0660*/  LDG.E.U16.CONSTANT R14, desc[UR6][R14.64] ;  /* 0x000000060e0e7981 */ /* 0x000ea8000c1e9500 */
[----:B------:R-:W3:Y:S01]  /*0670*/  LDG.E.U16.CONSTANT R12, desc[UR6][R12.64] ;  /* 0x000000060c0c7981 */ /* 0x000ee2000c1e9500 */
[----:B------:R-:W-:-:S05]  /*0680*/  VIADD R0, R0, UR8 ;  /* 0x0000000800007c36 */ /* 0x000fca0008000000 */
[----:B------:R-:W-:Y:S01]  /*0690*/  ISETP.GE.AND P0, PT, R0, UR4, PT ;  /* 0x0000000400007c0c */ /* 0x000fe2000bf06270 */
[----:B--2---:R-:W-:Y:S02]  /*06a0*/  HADD2.F32 R19, -RZ, R14.H0_H0 ;  /* 0x2000000eff137230 */ /* 0x004fe40000004100 */
[----:B---3--:R-:W-:-:S03]  /*06b0*/  HADD2.F32 R16, -RZ, R12.H0_H0 ;  /* 0x2000000cff107230 */ /* 0x008fc60000004100 */
[----:B------:R-:W-:-:S04]  /*06c0*/  FMUL.FTZ R19, R10, R19 ;  /* 0x000000130a137220 */ /* 0x000fc80000410000 */
[----:B------:R-:W-:-:S04]  /*06d0*/  FMUL.FTZ R20, R2, R19 ;  /* 0x0000001302147220 */ /* 0x000fc80000410000 */
[----:B------:R-:W-:Y:S01]  /*06e0*/  FFMA.FTZ R19, R11, R16, -R20 ;  /* 0x000000100b137223 */ /* 0x000fe20000010814 */
[----:B------:R-:W-:-:S04]  /*06f0*/  IMAD.WIDE R16, R17, 0x2, R8 ;  /* 0x0000000211107825 */ /* 0x000fc800078e0208 */
[----:B------:R-:W-:-:S05]  /*0700*/  FMUL.FTZ R19, R18, R19 ;  /* 0x0000001312137220 */ /* 0x000fca0000410000 */
[----:B------:R-:W-:-:S05]  /*0710*/  F2FP.F16.F32.PACK_AB R19, RZ, R19 ;  /* 0x00000013ff13723e */ /* 0x000fca00000000ff */
[----:B------:R0:W-:Y:S01]  /*0720*/  STG.E.U16 desc[UR6][R16.64], R19 ;  /* 0x0000001310007986 */ /* 0x0001e2000c101506 */
[----:B------:R-:W-:Y:S05]  /*0730*/  @!P0 BRA `(.L_x_62) ;  /* 0xfffffffc00bc8947 */ /* 0x000fea000383ffff */
[----:B------:R-:W-:Y:S05]  /*0740*/  EXIT ;  /* 0x000000000000794d */ /* 0x000fea0003800000 */
.L_x_61:
[----:B------:R-:W-:Y:S01]  /*0750*/  HFMA2.MMA R11, -RZ, RZ, 0, 9.5367431640625e-07 ;  /* 0x00000010ff0b7435 */ /* 0x000fe200000001ff */
[----:B------:R-:W-:Y:S02]  /*0760*/  MOV R13, 0x1f ;  /* 0x0000001f000d7802 */ /* 0x000fe40000000f00 */
[----:B------:R-:W-:-:S08]  /*0770*/  MOV R10, 0xffffffff ;  /* 0xffffffff000a7802 */ /* 0x000fd00000000f00 */
[----:B------:R-:W-:Y:S05]  /*0780*/  WARPSYNC.COLLECTIVE R10, `(.L_x_63) ;  /* 0x000000000a087348 */ /* 0x000fea0003c00000 */
[----:B------:R0:W1:Y:S02]  /*0790*/  SHFL.DOWN P1, R9, R2, R11, R13 ;  /* 0x0800000b02097389 */ /* 0x000064000002000d */
[----:B01----:R-:W-:Y:S01]  /*07a0*/  ENDCOLLECTIVE ;  /* 0x000000000000791b */ /* 0x003fe20003800000 */
.L_x_63:
[----:B------:R-:W-:Y:S01]  /*07b0*/  HFMA2.MMA R11, -RZ, RZ, 0, 4.76837158203125e-07 ;  /* 0x00000008ff0b7435 */ /* 0x000fe200000001ff */
[----:B------:R-:W-:-:S05]  /*07c0*/  MOV R5, R9 ;  /* 0x0000000900057202 */ /* 0x000fca0000000f00 */
[----:B------:R-:W-:-:S04]  /*07d0*/  FADD.FTZ R5, R5, R2 ;  /* 0x0000000205057221 */ /* 0x000fc80000010000 */
[----:B------:R-:W-:-:S07]  /*07e0*/  IMAD.MOV.U32 R2, RZ, RZ, R5 ;  /* 0x000000ffff027224 */ /* 0x000fce00078e0005 */
[----:B------:R-:W-:Y:S05]  /*07f0*/  WARPSYNC.COLLECTIVE R10, `(.L_x_64) ;  /* 0x000000000a087348 */ /* 0x000fea0003c00000 */
[----:B------:R0:W1:Y:S02]  /*0800*/  SHFL.DOWN P1, R9, R2, R11, R13 ;  /* 0x0800000b02097389 */ /* 0x000064000002000d */
[----:B01----:R-:W-:Y:S01]  /*0810*/  ENDCOLLECTIVE ;  /* 0x000000000000791b */ /* 0x003fe20003800000 */
.L_x_64:
[----:B------:R-:W-:Y:S01]  /*0820*/  HFMA2.MMA R11, -RZ, RZ, 0, 2.384185791015625e-07 ;  /* 0x00000004ff0b7435 */ /* 0x000fe200000001ff */
[----:B------:R-:W-:-:S05]  /*0830*/  MOV R4, R9 ;  /* 0x0000000900047202 */ /* 0x000fca0000000f00 */
[----:B------:R-:W-:-:S05]  /*0840*/  FADD.FTZ R4, R5, R4 ;  /* 0x0000000405047221 */ /* 0x000fca0000010000 */
[----:B------:R-:W-:-:S07]  /*0850*/  MOV R2, R4 ;  /* 0x0000000400027202 */ /* 0x000fce0000000f00 */
[----:B------:R-:W-:Y:S05]  /*0860*/  WARPSYNC.COLLECTIVE R10, `(.L_x_65) ;  /* 0x000000000a087348 */ /* 0x000fea0003c00000 */
[----:B------:R0:W1:Y:S02]  /*0870*/  SHFL.DOWN P1, R9, R2, R11, R13 ;  /* 0x0800000b02097389 */ /* 0x000064000002000d */
[----:B01----:R-:W-:Y:S01]  /*0880*/  ENDCOLLECTIVE ;  /* 0x000000000000791b */ /* 0x003fe20003800000 */
.L_x_65:
[----:B------:R-:W-:Y:S01]  /*0890*/  HFMA2.MMA R11, -RZ, RZ, 0, 1.1920928955078125e-07 ;  /* 0x00000002ff0b7435 */ /* 0x000fe200000001ff */
[----:B------:R-:W-:-:S04]  /*08a0*/  IMAD.MOV.U32 R7, RZ, RZ, R9 ;  /* 0x000000ffff077224 */ /* 0x000fc800078e0009 */
[----:B------:R-:W-:-:S05]  /*08b0*/  FADD.FTZ R7, R4, R7 ;  /* 0x0000000704077221 */ /* 0x000fca0000010000 */
[----:B------:R-:W-:-:S07]  /*08c0*/  MOV R2, R7 ;  /* 0x0000000700027202 */ /* 0x000fce0000000f00 */
[----:B------:R-:W-:Y:S05]  /*08d0*/  WARPSYNC.COLLECTIVE R10, `(.L_x_66) ;  /* 0x000000000a087348 */ /* 0x000fea0003c00000 */
[----:B------:R0:W1:Y:S02]  /*08e0*/  SHFL.DOWN P1, R9, R2, R11, R13 ;  /* 0x0800000b02097389 */ /* 0x000064000002000d */
[----:B01----:R-:W-:Y:S01]  /*08f0*/  ENDCOLLECTIVE ;  /* 0x000000000000791b */ /* 0x003fe20003800000 */
.L_x_66:
[----:B------:R-:W-:Y:S01]  /*0900*/  HFMA2.MMA R11, -RZ, RZ, 0, 5.9604644775390625e-08 ;  /* 0x00000001ff0b7435 */ /* 0x000fe200000001ff */
[----:B------:R-:W-:-:S05]  /*0910*/  MOV R6, R9 ;  /* 0x0000000900067202 */ /* 0x000fca0000000f00 */
[----:B------:R-:W-:-:S05]  /*0920*/  FADD.FTZ R6, R7, R6 ;  /* 0x0000000607067221 */ /* 0x000fca0000010000 */
[----:B------:R-:W-:-:S07]  /*0930*/  MOV R2, R6 ;  /* 0x0000000600027202 */ /* 0x000fce0000000f00 */
[----:B------:R-:W-:Y:S05]  /*0940*/  WARPSYNC.COLLECTIVE R10, `(.L_x_67) ;  /* 0x000000000a087348 */ /* 0x000fea0003c00000 */
[----:B------:R0:W1:Y:S02]  /*0950*/  SHFL.DOWN P1, R9, R2, R11, R13 ;  /* 0x0800000b02097389 */ /* 0x000064000002000d */
[----:B01----:R-:W-:Y:S01]  /*0960*/  ENDCOLLECTIVE ;  /* 0x000000000000791b */ /* 0x003fe20003800000 */
.L_x_67:
[----:B------:R-:W-:Y:S05]  /*0970*/  BRA `(.L_x_68) ;  /* 0xfffffff800a87947 */ /* 0x000fea000383ffff */
.L_x_69:
        /* <DEDUP_REMOVED lines=16> */
.L_x_275:


//--------------------- .text._ZN2at6native46_GLOBAL__N__fbf0e309_13_WeightNorm_cu_b3893b6b32weight_norm_bwd_first_dim_kernelIN3c108BFloat16EfEEvPT_S6_PKS5_S8_S8_PKT0_i --------------------------
	.section	.text._ZN2at6native46_GLOBAL__N__fbf0e309_13_WeightNorm_cu_b3893b6b32weight_norm_bwd_first_dim_kernelIN3c108BFloat16EfEEvPT_S6_PKS5_S8_S8_PKT0_i,"ax",@progbits
	.align	128
.text._ZN2at6native46_GLOBAL__N__fbf0e309_13_WeightNorm_cu_b3893b6b32weight_norm_bwd_first_dim_kernelIN3c108BFloat16EfEEvPT_S6_PKS5_S8_S8_PKT0_i:
        .type           _ZN2at6native46_GLOBAL__N__fbf0e309_13_WeightNorm_cu_b3893b6b32weight_norm_bwd_first_dim_kernelIN3c108BFloat16EfEEvPT_S6_PKS5_S8_S8_PKT0_i,@function
        .size           _ZN2at6native46_GLOBAL__N__fbf0e309_13_WeightNorm_cu_b3893b6b32weight_norm_bwd_first_dim_kernelIN3c108BFloat16EfEEvPT_S6_PKS5_S8_S8_PKT0_i,(.L_x_276 - _ZN2at6native46_GLOBAL__N__fbf0e309_13_WeightNorm_cu_b3893b6b32weight_norm_bwd_first_dim_kernelIN3c108BFloat16EfEEvPT_S6_PKS5_S8_S8_PKT0_i)
        .other          _ZN2at6native46_GLOBAL__N__fbf0e309_13_WeightNorm_cu_b3893b6b32weight_norm_bwd_first_dim_kernelIN3c108BFloat16EfEEvPT_S6_PKS5_S8_S8_PKT0_i,@"STO_CUDA_ENTRY STV_DEFAULT"
_ZN2at6native46_GLOBAL__N__fbf0e309_13_WeightNorm_cu_b3893b6b32weight_norm_bwd_first_dim_kernelIN3c108BFloat16EfEEvPT_S6_PKS5_S8_S8_PKT0_i:
        /* <DEDUP_REMOVED lines=13> */
[----:B------:R-:W-:Y:S01]  /*00d0*/  MOV R2, RZ ;  /* 0x000000ff00027202 */ /* 0x000fe20000000f00 */
[----:B------:R-:W-:-:S06]  /*00e0*/  IMAD.MOV.U32 R12, RZ, RZ, R0 ;  /* 0x000000ffff0c7224 */ /* 0x000fcc00078e0000 */
[----:B------:R-:W2:Y:S02]  /*00f0*/  LDC.64 R6, c[0x0][0x228] ;  /* 0x00008a00ff067b82 */ /* 0x000ea40000000a00 */
.L_x_72:
[----:B------:R-:W-:-:S04]  /*0100*/  IMAD R11, R3, UR4, R12 ;  /* 0x00000004030b7c24 */ /* 0x000fc8000f8e020c */
[----:B0-----:R-:W-:-:S04]  /*0110*/  IMAD.WIDE R8, R11, 0x2, R4 ;  /* 0x000000020b087825 */ /* 0x001fc800078e0204 */
[----:B--2---:R-:W-:Y:S02]  /*0120*/  IMAD.WIDE R10, R11, 0x2, R6 ;  /* 0x000000020b0a7825 */ /* 0x004fe400078e0206 */
[----:B------:R-:W2:Y:S04]  /*0130*/  LDG.E.U16.CONSTANT R8, desc[UR6][R8.64] ;  /* 0x0000000608087981 */ /* 0x000ea8000c1e9500 */
[----:B------:R-:W3:Y:S01]  /*0140*/  LDG.E.U16.CONSTANT R10, desc[UR6][R10.64] ;  /* 0x000000060a0a7981 */ /* 0x000ee2000c1e9500 */
[----:B------:R-:W-:-:S04]  /*0150*/  IADD3 R12, R12, UR8, RZ ;  /* 0x000000080c0c7c10 */ /* 0x000fc8000fffe0ff */
[----:B------:R-:W-:Y:S02]  /*0160*/  ISETP.GE.AND P1, PT, R12, UR4, PT ;  /* 0x000000040c007c0c */ /* 0x000fe4000bf26270 */
[----:B--2---:R-:W-:Y:S01]  /*0170*/  SHF.L.U32 R13, R8, 0x10, RZ ;  /* 0x00000010080d7819 */ /* 0x004fe200000006ff */
[----:B---3--:R-:W-:-:S04]  /*0180*/  IMAD.U32 R14, R10, 0x10000, RZ ;  /* 0x000100000a0e7824 */ /* 0x008fc800078e00ff */
[----:B------:R-:W-:-:S06]  /*0190*/  FFMA.FTZ R2, R13, R14, R2 ;  /* 0x0000000e0d027223 */ /* 0x000fcc0000010002 */
[----:B------:R-:W-:Y:S05]  /*01a0*/  @!P1 BRA `(.L_x_72) ;  /* 0xfffffffc00d49947 */ /* 0x000fea000383ffff */
.L_x_71:
[----:B------:R-:W-:Y:S05]  /*01b0*/  BSYNC B0 ;  /* 0x0000000000007941 */ /* 0x000fea0003800000 */
.L_x_70:
        /* <DEDUP_REMOVED lines=12> */
.L_x_74:
        /* <DEDUP_REMOVED lines=11> */
.L_x_73:
        /* <DEDUP_REMOVED lines=15> */
.L_x_83:
[----:B------:R-:W-:Y:S01]  /*0420*/  ISETP.GT.AND P1, PT, R15, RZ, PT ;  /* 0x000000ff0f00720c */ /* 0x000fe20003f24270 */
[----:B-1----:R-:W-:-:S12]  /*0430*/  FADD.FTZ R9, R6, R9 ;  /* 0x0000000906097221 */ /* 0x002fd80000010000 */
[----:B------:R1:W-:Y:S02]  /*0440*/  @!P1 STS [R8], R9 ;  /* 0x0000000908009388 */ /* 0x0003e40000000800 */
.L_x_75:
        /* <DEDUP_REMOVED lines=19> */
[----:B------:R-:W-:-:S05]  /*0580*/  @!P1 F2FP.BF16.F32.PACK_AB R6, RZ, R6 ;  /* 0x00000006ff06923e */ /* 0x000fca00000010ff */
        /* <DEDUP_REMOVED lines=9> */
[----:B0123--:R-:W-:-:S07]  /*0620*/  IMAD.U32 R18, R12, 0x10000, RZ ;  /* 0x000100000c127824 */ /* 0x00ffce00078e00ff */
.L_x_77:
[----:B0-----:R-:W-:-:S04]  /*0630*/  IMAD R17, R3, UR4, R0 ;  /* 0x0000000403117c24 */ /* 0x001fc8000f8e0200 */
[----:B------:R-:W-:-:S04]  /*0640*/  IMAD.WIDE R14, R17, 0x2, R6 ;  /* 0x00000002110e7825 */ /* 0x000fc800078e0206 */
[----:B------:R-:W-:Y:S02]  /*0650*/  IMAD.WIDE R12, R17, 0x2, R4 ;  /* 0x00000002110c7825 */ /* 0x000fe400078e0204 */
[----:B------:R-:W2:Y:S04]  /*0660*/  LDG.E.U16.CONSTANT R14, desc[UR6][R14.64] ;  /* 0x000000060e0e7981 */ /* 0x000ea8000c1e9500 */
[----:B------:R-:W3:Y:S01]  /*0670*/  LDG.E.U16.CONSTANT R12, desc[UR6][R12.64] ;  /* 0x000000060c0c7981 */ /* 0x000ee2000c1e9500 */
[----:B------:R-:W-:-:S05]  /*0680*/  VIADD R0, R0, UR8 ;  /* 0x0000000800007c36 */ /* 0x000fca0008000000 */
[----:B------:R-:W-:Y:S02]  /*0690*/  ISETP.GE.AND P0, PT, R0, UR4, PT ;  /* 0x0000000400007c0c */ /* 0x000fe4000bf06270 */
[----:B--2---:R-:W-:Y:S02]  /*06a0*/  SHF.L.U32 R19, R14, 0x10, RZ ;  /* 0x000000100e137819 */ /* 0x004fe400000006ff */
[----:B---3--:R-:W-:-:S03]  /*06b0*/  SHF.L.U32 R16, R12, 0x10, RZ ;  /* 0x000000100c107819 */ /* 0x008fc600000006ff */
[----:B------:R-:W-:-:S04]  /*06c0*/  FMUL.FTZ R19, R10, R19 ;  /* 0x000000130a137220 */ /* 0x000fc80000410000 */
[----:B------:R-:W-:-:S04]  /*06d0*/  FMUL.FTZ R20, R2, R19 ;  /* 0x0000001302147220 */ /* 0x000fc80000410000 */
[----:B------:R-:W-:Y:S01]  /*06e0*/  FFMA.FTZ R19, R11, R16, -R20 ;  /* 0x000000100b137223 */ /* 0x000fe20000010814 */
[----:B------:R-:W-:-:S04]  /*06f0*/  IMAD.WIDE R16, R17, 0x2, R8 ;  /* 0x0000000211107825 */ /* 0x000fc800078e0208 */
[----:B------:R-:W-:-:S05]  /*0700*/  FMUL.FTZ R19, R18, R19 ;  /* 0x0000001312137220 */ /* 0x000fca0000410000 */
[----:B------:R-:W-:-:S05]  /*0710*/  F2FP.BF16.F32.PACK_AB R19, RZ, R19 ;  /* 0x00000013ff13723e */ /* 0x000fca00000010ff */
[----:B------:R0:W-:Y:S01]  /*0720*/  STG.E.U16 desc[UR6][R16.64], R19 ;  /* 0x0000001310007986 */ /* 0x0001e2000c101506 */
[----:B------:R-:W-:Y:S05]  /*0730*/  @!P0 BRA `(.L_x_77) ;  /* 0xfffffffc00bc8947 */ /* 0x000fea000383ffff */
[----:B------:R-:W-:Y:S05]  /*0740*/  EXIT ;  /* 0x000000000000794d */ /* 0x000fea0003800000 */
.L_x_76:
[----:B------:R-:W-:Y:S01]  /*0750*/  HFMA2.MMA R11, -RZ, RZ, 0, 9.5367431640625e-07 ;  /* 0x00000010ff0b7435 */ /* 0x000fe200000001ff */
[----:B------:R-:W-:Y:S01]  /*0760*/  MOV R13, 0x1f ;  /* 0x0000001f000d7802 */ /* 0x000fe20000000f00 */
[----:B------:R-:W-:-:S09]  /*0770*/  IMAD.MOV.U32 R10, RZ, RZ, -0x1 ;  /* 0xffffffffff0a7424 */ /* 0x000fd200078e00ff */
[----:B------:R-:W-:Y:S05]  /*0780*/  WARPSYNC.COLLECTIVE R10, `(.L_x_78) ;  /* 0x000000000a087348 */ /* 0x000fea0003c00000 */
[----:B------:R0:W1:Y:S02]  /*0790*/  SHFL.DOWN P1, R9, R2, R11, R13 ;  /* 0x0800000b02097389 */ /* 0x000064000002000d */
[----:B01----:R-:W-:Y:S01]  /*07a0*/  ENDCOLLECTIVE ;  /* 0x000000000000791b */ /* 0x003fe20003800000 */
.L_x_78:
[----:B------:R-:W-:Y:S01]  /*07b0*/  IMAD.MOV.U32 R11, RZ, RZ, 0x8 ;  /* 0x00000008ff0b7424 */ /* 0x000fe200078e00ff */
[----:B------:R-:W-:-:S05]  /*07c0*/  MOV R5, R9 ;  /* 0x0000000900057202 */ /* 0x000fca0000000f00 */
[----:B------:R-:W-:-:S05]  /*07d0*/  FADD.FTZ R5, R5, R2 ;  /* 0x0000000205057221 */ /* 0x000fca0000010000 */
[----:B------:R-:W-:-:S07]  /*07e0*/  MOV R2, R5 ;  /* 0x0000000500027202 */ /* 0x000fce0000000f00 */
[----:B------:R-:W-:Y:S05]  /*07f0*/  WARPSYNC.COLLECTIVE R10, `(.L_x_79) ;  /* 0x000000000a087348 */ /* 0x000fea0003c00000 */
[----:B------:R0:W1:Y:S02]  /*0800*/  SHFL.DOWN P1, R9, R2, R11, R13 ;  /* 0x0800000b02097389 */ /* 0x000064000002000d */
[----:B01----:R-:W-:Y:S01]  /*0810*/  ENDCOLLECTIVE ;  /* 0x000000000000791b */ /* 0x003fe20003800000 */
.L_x_79:
[----:B------:R-:W-:Y:S01]  /*0820*/  IMAD.MOV.U32 R11, RZ, RZ, 0x4 ;  /* 0x00000004ff0b7424 */ /* 0x000fe200078e00ff */
[----:B------:R-:W-:-:S05]  /*0830*/  MOV R4, R9 ;  /* 0x0000000900047202 */ /* 0x000fca0000000f00 */
[----:B------:R-:W-:-:S05]  /*0840*/  FADD.FTZ R4, R5, R4 ;  /* 0x0000000405047221 */ /* 0x000fca0000010000 */
[----:B------:R-:W-:-:S07]  /*0850*/  MOV R2, R4 ;  /* 0x0000000400027202 */ /* 0x000fce0000000f00 */
[----:B------:R-:W-:Y:S05]  /*0860*/  WARPSYNC.COLLECTIVE R10, `(.L_x_80) ;  /* 0x000000000a087348 */ /* 0x000fea0003c00000 */
[----:B------:R0:W1:Y:S02]  /*0870*/  SHFL.DOWN P1, R9, R2, R11, R13 ;  /* 0x0800000b02097389 */ /* 0x000064000002000d */
[----:B01----:R-:W-:Y:S01]  /*0880*/  ENDCOLLECTIVE ;  /* 0x000000000000791b */ /* 0x003fe20003800000 */
.L_x_80:
[----:B------:R-:W-:Y:S01]  /*0890*/  IMAD.MOV.U32 R11, RZ, RZ, 0x2 ;  /* 0x00000002ff0b7424 */ /* 0x000fe200078e00ff */
[----:B------:R-:W-:-:S05]  /*08a0*/  MOV R7, R9 ;  /* 0x0000000900077202 */ /* 0x000fca0000000f00 */
[----:B------:R-:W-:-:S05]  /*08b0*/  FADD.FTZ R7, R4, R7 ;  /* 0x0000000704077221 */ /* 0x000fca0000010000 */
[----:B------:R-:W-:-:S07]  /*08c0*/  MOV R2, R7 ;  /* 0x0000000700027202 */ /* 0x000fce0000000f00 */
[----:B------:R-:W-:Y:S05]  /*08d0*/  WARPSYNC.COLLECTIVE R10, `(.L_x_81) ;  /* 0x000000000a087348 */ /* 0x000fea0003c00000 */
[----:B------:R0:W1:Y:S02]  /*08e0*/  SHFL.DOWN P1, R9, R2, R11, R13 ;  /* 0x0800000b02097389 */ /* 0x000064000002000d */
[----:B01----:R-:W-:Y:S01]  /*08f0*/  ENDCOLLECTIVE ;  /* 0x000000000000791b */ /* 0x003fe20003800000 */
.L_x_81:
[----:B------:R-:W-:Y:S01]  /*0900*/  HFMA2.MMA R11, -RZ, RZ, 0, 5.9604644775390625e-08 ;  /* 0x00000001ff0b7435 */ /* 0x000fe200000001ff */
[----:B------:R-:W-:-:S05]  /*0910*/  MOV R6, R9 ;  /* 0x0000000900067202 */ /* 0x000fca0000000f00 */
[----:B------:R-:W-:-:S05]  /*0920*/  FADD.FTZ R6, R7, R6 ;  /* 0x0000000607067221 */ /* 0x000fca0000010000 */
[----:B------:R-:W-:-:S07]  /*0930*/  MOV R2, R6 ;  /* 0x0000000600027202 */ /* 0x000fce0000000f00 */
[----:B------:R-:W-:Y:S05]  /*0940*/  WARPSYNC.COLLECTIVE R10, `(.L_x_82) ;  /* 0x000000000a087348 */ /* 0x000fea0003c00000 */
[----:B------:R0:W1:Y:S02]  /*0950*/  SHFL.DOWN P1, R9, R2, R11, R13 ;  /* 0x0800000b02097389 */ /* 0x000064000002000d */
[----:B01----:R-:W-:Y:S01]  /*0960*/  ENDCOLLECTIVE ;  /* 0x000000000000791b */ /* 0x003fe20003800000 */
.L_x_82:
[----:B------:R-:W-:Y:S05]  /*0970*/  BRA `(.L_x_83) ;  /* 0xfffffff800a87947 */ /* 0x000fea000383ffff */
.L_x_84:
        /* <DEDUP_REMOVED lines=16> */
.L_x_276:


//--------------------- .text._ZN2at6native46_GLOBAL__N__fbf0e309_13_WeightNorm_cu_b3893b6b32weight_norm_bwd_first_dim_kernelIffEEvPT_S4_PKS3_S6_S6_PKT0_i --------------------------
	.section	.text._ZN2at6native46_GLOBAL__N__fbf0e309_13_WeightNorm_cu_b3893b6b32weight_norm_bwd_first_dim_kernelIffEEvPT_S4_PKS3_S6_S6_PKT0_i,"ax",@progbits
	.align	128
.text._ZN2at6native46_GLOBAL__N__fbf0e309_13_WeightNorm_cu_b3893b6b32weight_norm_bwd_first_dim_kernelIffEEvPT_S4_PKS3_S6_S6_PKT0_i:
        .type           _ZN2at6native46_GLOBAL__N__fbf0e309_13_WeightNorm_cu_b3893b6b32weight_norm_bwd_first_dim_kernelIffEEvPT_S4_PKS3_S6_S6_PKT0_i,@function
        .size           _ZN2at6native46_GLOBAL__N__fbf0e309_13_WeightNorm_cu_b3893b6b32weight_norm_bwd_first_dim_kernelIffEEvPT_S4_PKS3_S6_S6_PKT0_i,(.L_x_277 - _ZN2at6native46_GLOBAL__N__fbf0e309_13_WeightNorm_cu_b3893b6b32weight_norm_bwd_first_dim_kernelIffEEvPT_S4_PKS3_S6_S6_PKT0_i)
        .other          _ZN2at6native46_GLOBAL__N__fbf0e309_13_WeightNorm_cu_b3893b6b32weight_norm_bwd_first_dim_kernelIffEEvPT_S4_PKS3_S6_S6_PKT0_i,@"STO_CUDA_ENTRY STV_DEFAULT"
_ZN2at6native46_GLOBAL__N__fbf0e309_13_WeightNorm_cu_b3893b6b32weight_norm_bwd_first_dim_kernelIffEEvPT_S4_PKS3_S6_S6_PKT0_i:
[----:B------:R-:W-:Y:S01]  /*0000*/  LDC R1, c[0x0][0x28] ;  /* 0x00000a00ff017b82 */ /* 0x000fe20000000800 */
[----:B------:R-:W0:Y:S07]  /*0010*/  S2R R27, SR_TID.X ;  /* 0x00000000001b7919 */ /* 0x000e2e0000002100 */
[----:B------:R-:W1:Y:S01]  /*0020*/  LDC R23, c[0x0][RZ] ;  /* 0x00000000ff177b82 */ /* 0x000e620000000800 */
[----:B------:R-:W-:Y:S01]  /*0030*/  ULDC UR4, c[0x0][0x240] ;  /* 0x0000900000047ab9 */ /* 0x000fe20000000800 */
[----:B------:R-:W-:Y:S01]  /*0040*/  ULDC.64 UR6, c[0x0][0x208] ;  /* 0x0000820000067ab9 */ /* 0x000fe20000000a00 */
[----:B------:R-:W2:Y:S01]  /*0050*/  S2R R0, SR_CTAID.X ;  /* 0x0000000000007919 */ /* 0x000ea20000002500 */
[----:B------:R-:W-:Y:S01]  /*0060*/  BSSY B0, `(.L_x_85) ;  /* 0x000004c000007945 */ /* 0x000fe20003800000 */
[----:B------:R-:W-:Y:S01]  /*0070*/  HFMA2.MMA R2, -RZ, RZ, 0, 0 ;  /* 0x00000000ff027435 */ /* 0x000fe200000001ff */
[----:B0-----:R-:W-:-:S13]  /*0080*/  ISETP.GE.AND P0, PT, R27, UR4, PT ;  /* 0x000000041b007c0c */ /* 0x001fda000bf06270 */
[----:B--2---:R-:W-:Y:S05]  /*0090*/  @P0 BRA `(.L_x_86) ;  /* 0x0000000400200947 */ /* 0x004fea0003800000 */
[----:B-1----:R-:W0:Y:S01]  /*00a0*/  I2F.U32.RP R5, R23 ;  /* 0x0000001700057306 */ /* 0x002e220000209000 */
[----:B------:R-:W-:Y:S01]  /*00b0*/  ISETP.NE.U32.AND P3, PT, R23, RZ, PT ;  /* 0x000000ff1700720c */ /* 0x000fe20003f65070 */
[----:B------:R-:W-:Y:S06]  /*00c0*/  BSSY B1, `(.L_x_87) ;  /* 0x0000029000017945 */ /* 0x000fec0003800000 */
[----:B0-----:R-:W0:Y:S02]  /*00d0*/  MUFU.RCP R5, R5 ;  /* 0x0000000500057308 */ /* 0x001e240000001000 */
[----:B0-----:R-:W-:-:S06]  /*00e0*/  IADD3 R2, R5, 0xffffffe, RZ ;  /* 0x0ffffffe05027810 */ /* 0x001fcc0007ffe0ff */
[----:B------:R0:W1:Y:S02]  /*00f0*/  F2I.FTZ.U32.TRUNC.NTZ R3, R2 ;  /* 0x0000000200037305 */ /* 0x000064000021f000 */
[----:B0-----:R-:W-:Y:S02]  /*0100*/  MOV R2, RZ ;  /* 0x000000ff00027202 */ /* 0x001fe40000000f00 */
[----:B-1----:R-:W-:-:S05]  /*0110*/  IADD3 R4, RZ, -R3, RZ ;  /* 0x80000003ff047210 */ /* 0x002fca0007ffe0ff */
[----:B------:R-:W-:Y:S01]  /*0120*/  IMAD R7, R4, R23, RZ ;  /* 0x0000001704077224 */ /* 0x000fe200078e02ff */
[----:B------:R-:W-:-:S03]  /*0130*/  LOP3.LUT R4, RZ, R27, RZ, 0x33, !PT ;  /* 0x0000001bff047212 */ /* 0x000fc600078e33ff */
[----:B------:R-:W-:Y:S01]  /*0140*/  IMAD.HI.U32 R3, R3, R7, R2 ;  /* 0x0000000703037227 */ /* 0x000fe200078e0002 */
[----:B------:R-:W-:-:S05]  /*0150*/  IADD3 R4, R4, UR4, RZ ;  /* 0x0000000404047c10 */ /* 0x000fca000fffe0ff */
[----:B------:R-:W-:-:S05]  /*0160*/  IMAD.HI.U32 R3, R3, R4, RZ ;  /* 0x0000000403037227 */ /* 0x000fca00078e00ff */
[----:B------:R-:W-:-:S05]  /*0170*/  IADD3 R5, -R3, RZ, RZ ;  /* 0x000000ff03057210 */ /* 0x000fca0007ffe1ff */
[----:B------:R-:W-:-:S05]  /*0180*/  IMAD R4, R23, R5, R4 ;  /* 0x0000000517047224 */ /* 0x000fca00078e0204 */
[----:B------:R-:W-:-:S13]  /*0190*/  ISETP.GE.U32.AND P1, PT, R4, R23, PT ;  /* 0x000000170400720c */ /* 0x000fda0003f26070 */
[-C--:B------:R-:W-:Y:S02]  /*01a0*/  @P1 IADD3 R4, R4, -R23.reuse, RZ ;  /* 0x8000001704041210 */ /* 0x080fe40007ffe0ff */
[----:B------:R-:W-:Y:S02]  /*01b0*/  @P1 IADD3 R3, R3, 0x1, RZ ;  /* 0x0000000103031810 */ /* 0x000fe40007ffe0ff */
[----:B------:R-:W-:Y:S02]  /*01c0*/  ISETP.GE.U32.AND P2, PT, R4, R23, PT ;  /* 0x000000170400720c */ /* 0x000fe40003f46070 */
[----:B------:R-:W-:-:S11]  /*01d0*/  MOV R4, R27 ;  /* 0x0000001b00047202 */ /* 0x000fd60000000f00 */
[----:B------:R-:W-:Y:S02]  /*01e0*/  @P2 IADD3 R3, R3, 0x1, RZ ;  /* 0x0000000103032810 */ /* 0x000fe40007ffe0ff */
[----:B------:R-:W-:-:S04]  /*01f0*/  @!P3 LOP3.LUT R3, RZ, R23, RZ, 0x33, !PT ;  /* 0x00000017ff03b212 */ /* 0x000fc800078e33ff */
[C---:B------:R-:W-:Y:S02]  /*0200*/  IADD3 R2, R3.reuse, 0x1, RZ ;  /* 0x0000000103027810 */ /* 0x040fe40007ffe0ff */
[----:B------:R-:W-:Y:S02]  /*0210*/  ISETP.GE.U32.AND P2, PT, R3, 0x3, PT ;  /* 0x000000030300780c */ /* 0x000fe40003f46070 */
[----:B------:R-:W-:Y:S02]  /*0220*/  LOP3.LUT P1, R5, R2, 0x3, RZ, 0xc0, !PT ;  /* 0x0000000302057812 */ /* 0x000fe4000782c0ff */
[----:B------:R-:W-:-:S11]  /*0230*/  MOV R2, RZ ;  /* 0x000000ff00027202 */ /* 0x000fd60000000f00 */
[----:B------:R-:W-:Y:S05]  /*0240*/  @!P1 BRA `(.L_x_88) ;  /* 0x0000000000409947 */ /* 0x000fea0003800000 */
[----:B------:R-:W0:Y:S01]  /*0250*/  LDC.64 R6, c[0x0][0x228] ;  /* 0x00008a00ff067b82 */ /* 0x000e220000000a00 */
[----:B------:R-:W-:Y:S01]  /*0260*/  IMAD R3, R0, UR4, R27 ;  /* 0x0000000400037c24 */ /* 0x000fe2000f8e021b */
[----:B------:R-:W-:Y:S02]  /*0270*/  MOV R2, RZ ;  /* 0x000000ff00027202 */ /* 0x000fe40000000f00 */
[----:B------:R-:W-:-:S04]  /*0280*/  MOV R4, R27 ;  /* 0x0000001b00047202 */ /* 0x000fc80000000f00 */
[----:B------:R-:W1:Y:S01]  /*0290*/  LDC.64 R8, c[0x0][0x220] ;  /* 0x00008800ff087b82 */ /* 0x000e620000000a00 */
[----:B0-----:R-:W-:-:S04]  /*02a0*/  IMAD.WIDE R6, R3, 0x4, R6 ;  /* 0x0000000403067825 */ /* 0x001fc800078e0206 */
[----:B-1----:R-:W-:-:S07]  /*02b0*/  IMAD.WIDE R8, R3, 0x4, R8 ;  /* 0x0000000403087825 */ /* 0x002fce00078e0208 */
.L_x_89:
[----:B------:R0:W2:Y:S04]  /*02c0*/  LDG.E.CONSTANT R3, desc[UR6][R6.64] ;  /* 0x0000000606037981 */ /* 0x0000a8000c1e9900 */
[----:B------:R1:W2:Y:S01]  /*02d0*/  LDG.E.CONSTANT R10, desc[UR6][R8.64] ;  /* 0x00000006080a7981 */ /* 0x0002a2000c1e9900 */
[----:B------:R-:W-:Y:S02]  /*02e0*/  IADD3 R5, R5, -0x1, RZ ;  /* 0xffffffff05057810 */ /* 0x000fe40007ffe0ff */
[----:B------:R-:W-:Y:S02]  /*02f0*/  IADD3 R4, R23, R4, RZ ;  /* 0x0000000417047210 */ /* 0x000fe40007ffe0ff */
[----:B------:R-:W-:Y:S01]  /*0300*/  ISETP.NE.AND P1, PT, R5, RZ, PT ;  /* 0x000000ff0500720c */ /* 0x000fe20003f25270 */
[----:B0-----:R-:W-:-:S04]  /*0310*/  IMAD.WIDE R6, R23, 0x4, R6 ;  /* 0x0000000417067825 */ /* 0x001fc800078e0206 */
[----:B-1----:R-:W-:-:S04]  /*0320*/  IMAD.WIDE R8, R23, 0x4, R8 ;  /* 0x0000000417087825 */ /* 0x002fc800078e0208 */
[----:B--2---:R-:W-:-:S04]  /*0330*/  FFMA.FTZ R2, R3, R10, R2 ;  /* 0x0000000a03027223 */ /* 0x004fc80000010002 */
[----:B------:R-:W-:Y:S05]  /*0340*/  @P1 BRA `(.L_x_89) ;  /* 0xfffffffc00dc1947 */ /* 0x000fea000383ffff */
.L_x_88:
[----:B------:R-:W-:Y:S05]  /*0350*/  BSYNC B1 ;  /* 0x0000000000017941 */ /* 0x000fea0003800000 */
.L_x_87:
[----:B------:R-:W-:Y:S05]  /*0360*/  @!P2 BRA `(.L_x_86) ;  /* 0x00000000006ca947 */ /* 0x000fea0003800000 */
.L_x_90:
[----:B------:R-:W0:Y:S01]  /*0370*/  LDC.64 R10, c[0x0][0x220] ;  /* 0x00008800ff0a7b82 */ /* 0x000e220000000a00 */
[----:B------:R-:W-:-:S07]  /*0380*/  IMAD R3, R0, UR4, R4 ;  /* 0x0000000400037c24 */ /* 0x000fce000f8e0204 */
[----:B------:R-:W1:Y:S01]  /*0390*/  LDC.64 R12, c[0x0][0x228] ;  /* 0x00008a00ff0c7b82 */ /* 0x000e620000000a00 */
[----:B0-----:R-:W-:-:S04]  /*03a0*/  IMAD.WIDE R10, R3, 0x4, R10 ;  /* 0x00000004030a7825 */ /* 0x001fc800078e020a */
[----:B------:R-:W-:Y:S02]  /*03b0*/  IMAD.WIDE R14, R23, 0x4, R10 ;  /* 0x00000004170e7825 */ /* 0x000fe400078e020a */
[----:B------:R-:W2:Y:S02]  /*03c0*/  LDG.E.CONSTANT R10, desc[UR6][R10.64] ;  /* 0x000000060a0a7981 */ /* 0x000ea4000c1e9900 */
[----:B-1----:R-:W-:-:S04]  /*03d0*/  IMAD.WIDE R12, R3, 0x4, R12 ;  /* 0x00000004030c7825 */ /* 0x002fc800078e020c */
[C---:B------:R-:W-:Y:S02]  /*03e0*/  IMAD.WIDE R16, R23.reuse, 0x4, R12 ;  /* 0x0000000417107825 */ /* 0x040fe400078e020c */
[----:B------:R-:W2:Y:S02]  /*03f0*/  LDG.E.CONSTANT R13, desc[UR6][R12.64] ;  /* 0x000000060c0d7981 */ /* 0x000ea4000c1e9900 */
[C---:B------:R-:W-:Y:S02]  /*0400*/  IMAD.WIDE R18, R23.reuse, 0x4, R14 ;  /* 0x0000000417127825 */ /* 0x040fe400078e020e */
[----:B------:R-:W3:Y:S02]  /*0410*/  LDG.E.CONSTANT R14, desc[UR6][R14.64] ;  /* 0x000000060e0e7981 */ /* 0x000ee4000c1e9900 */
[C---:B------:R-:W-:Y:S02]  /*0420*/  IMAD.WIDE R6, R23.reuse, 0x4, R16 ;  /* 0x0000000417067825 */ /* 0x040fe400078e0210 */
[----:B------:R-:W3:Y:S02]  /*0430*/  LDG.E.CONSTANT R17, desc[UR6][R16.64] ;  /* 0x0000000610117981 */ /* 0x000ee4000c1e9900 */
[----:B------:R-:W-:-:S02]  /*0440*/  IMAD.WIDE R20, R23, 0x4, R18 ;  /* 0x0000000417147825 */ /* 0x000fc400078e0212 */
[----:B------:R-:W4:Y:S02]  /*0450*/  LDG.E.CONSTANT R3, desc[UR6][R18.64] ;  /* 0x0000000612037981 */ /* 0x000f24000c1e9900 */
[C---:B------:R-:W-:Y:S02]  /*0460*/  IMAD.WIDE R8, R23.reuse, 0x4, R6 ;  /* 0x0000000417087825 */ /* 0x040fe400078e0206 */
[----:B------:R-:W4:Y:S04]  /*0470*/  LDG.E.CONSTANT R7, desc[UR6][R6.64] ;  /* 0x0000000606077981 */ /* 0x000f28000c1e9900 */
[----:B------:R-:W5:Y:S04]  /*0480*/  LDG.E.CONSTANT R20, desc[UR6][R20.64] ;  /* 0x0000000614147981 */ /* 0x000f68000c1e9900 */
[----:B------:R-:W5:Y:S01]  /*0490*/  LDG.E.CONSTANT R8, desc[UR6][R8.64] ;  /* 0x0000000608087981 */ /* 0x000f62000c1e9900 */
[----:B------:R-:W-:-:S04]  /*04a0*/  IADD3 R4, R23, R4, R23 ;  /* 0x0000000417047210 */ /* 0x000fc80007ffe017 */
[----:B------:R-:W-:-:S04]  /*04b0*/  IADD3 R4, R23, R4, R23 ;  /* 0x0000000417047210 */ /* 0x000fc80007ffe017 */
[----:B------:R-:W-:Y:S01]  /*04c0*/  ISETP.GE.AND P1, PT, R4, UR4, PT ;  /* 0x0000000404007c0c */ /* 0x000fe2000bf26270 */
[----:B--2---:R-:W-:-:S04]  /*04d0*/  FFMA.FTZ R10, R13, R10, R2 ;  /* 0x0000000a0d0a7223 */ /* 0x004fc80000010002 */
[----:B---3--:R-:W-:-:S04]  /*04e0*/  FFMA.FTZ R10, R17, R14, R10 ;  /* 0x0000000e110a7223 */ /* 0x008fc8000001000a */
[----:B----4-:R-:W-:-:S04]  /*04f0*/  FFMA.FTZ R3, R7, R3, R10 ;  /* 0x0000000307037223 */ /* 0x010fc8000001000a */
[----:B-----5:R-:W-:Y:S01]  /*0500*/  FFMA.FTZ R2, R8, R20, R3 ;  /* 0x0000001408027223 */ /* 0x020fe20000010003 */
[----:B------:R-:W-:Y:S06]  /*0510*/  @!P1 BRA `(.L_x_90) ;  /* 0xfffffffc00949947 */ /* 0x000fec000383ffff */
.L_x_86:
[----:B------:R-:W-:Y:S05]  /*0520*/  BSYNC B0 ;  /* 0x0000000000007941 */ /* 0x000fea0003800000 */
.L_x_85:
[----:B------:R-:W0:Y:S01]  /*0530*/  S2R R4, SR_TID.Y ;  /* 0x0000000000047919 */ /* 0x000e220000002200 */
[----:B------:R-:W2:Y:S01]  /*0540*/  S2UR UR5, SR_CgaCtaId ;  /* 0x00000000000579c3 */ /* 0x000ea20000008800 */
[----:B------:R-:W-:Y:S02]  /*0550*/  ULDC UR4, c[0x0][0x4] ;  /* 0x0000010000047ab9 */ /* 0x000fe40000000800 */
[----:B-1----:R-:W-:Y:S01]  /*0560*/  IMAD R3, R23, UR4, RZ ;  /* 0x0000000417037c24 */ /* 0x002fe2000f8e02ff */
[----:B------:R-:W-:-:S04]  /*0570*/  UMOV UR4, 0x400 ;  /* 0x0000040000047882 */ /* 0x000fc80000000000 */
[C---:B------:R-:W-:Y:S02]  /*0580*/  ISETP.GE.AND P1, PT, R3.reuse, 0x40, PT ;  /* 0x000000400300780c */ /* 0x040fe40003f26270 */
[----:B------:R-:W-:Y:S01]  /*0590*/  ISETP.GE.AND P3, PT, R3, 0x80, PT ;  /* 0x000000800300780c */ /* 0x000fe20003f66270 */
[----:B--2---:R-:W-:Y:S01]  /*05a0*/  ULEA UR4, UR5, UR4, 0x18 ;  /* 0x0000000405047291 */ /* 0x004fe2000f8ec03f */
[----:B0-----:R-:W-:-:S05]  /*05b0*/  IMAD R8, R23, R4, R27 ;  /* 0x0000000417087224 */ /* 0x001fca00078e021b */
[C---:B------:R-:W-:Y:S02]  /*05c0*/  LEA R9, R8.reuse, UR4, 0x2 ;  /* 0x0000000408097c11 */ /* 0x040fe4000f8e10ff */
[----:B------:R-:W-:-:S03]  /*05d0*/  ISETP.GT.AND P2, PT, R8, 0x1f, PT ;  /* 0x0000001f0800780c */ /* 0x000fc60003f44270 */
[----:B------:R0:W-:Y:S01]  /*05e0*/  @P1 STS [R9], R2 ;  /* 0x0000000209001388 */ /* 0x0001e20000000800 */
[----:B------:R-:W-:Y:S06]  /*05f0*/  @P1 BAR.SYNC.DEFER_BLOCKING 0x0 ;  /* 0x0000000000001b1d */ /* 0x000fec0000010000 */
[----:B------:R-:W-:Y:S05]  /*0600*/  @!P3 BRA `(.L_x_91) ;  /* 0x00000000002cb947 */ /* 0x000fea0003800000 */
.L_x_92:
        /* <DEDUP_REMOVED lines=11> */
.L_x_91:
        /* <DEDUP_REMOVED lines=15> */
.L_x_104:
[----:B------:R-:W-:Y:S01]  /*07b0*/  ISETP.GT.AND P1, PT, R8, RZ, PT ;  /* 0x000000ff0800720c */ /* 0x000fe20003f24270 */
[----:B01----:R-:W-:-:S12]  /*07c0*/  FADD.FTZ R6, R6, R7 ;  /* 0x0000000706067221 */ /* 0x003fd80000010000 */
[----:B------:R1:W-:Y:S02]  /*07d0*/  @!P1 STS [R9], R6 ;  /* 0x0000000609009388 */ /* 0x0003e40000000800 */
.L_x_93:
[----:B------:R-:W-:Y:S05]  /*07e0*/  WARPSYNC.ALL ;  /* 0x0000000000007948 */ /* 0x000fea0003800000 */
[----:B0-----:R-:W0:Y:S08]  /*07f0*/  LDC.64 R2, c[0x0][0x238] ;  /* 0x00008e00ff027b82 */ /* 0x001e300000000a00 */
[----:B------:R-:W2:Y:S01]  /*0800*/  S2UR UR5, SR_CgaCtaId ;  /* 0x00000000000579c3 */ /* 0x000ea20000008800 */
[----:B------:R-:W-:-:S07]  /*0810*/  UMOV UR4, 0x400 ;  /* 0x0000040000047882 */ /* 0x000fce0000000000 */
[----:B------:R-:W-:Y:S01]  /*0820*/  BAR.SYNC.DEFER_BLOCKING 0x0 ;  /* 0x0000000000007b1d */ /* 0x000fe20000010000 */
[----:B------:R-:W-:-:S07]  /*0830*/  ISETP.NE.AND P1, PT, R27, RZ, PT ;  /* 0x000000ff1b00720c */ /* 0x000fce0003f25270 */
[----:B------:R-:W3:Y:S01]  /*0840*/  LDC.64 R4, c[0x0][0x230] ;  /* 0x00008c00ff047b82 */ /* 0x000ee20000000a00 */
[----:B0-----:R-:W-:-:S07]  /*0850*/  IMAD.WIDE R2, R0, 0x4, R2 ;  /* 0x0000000400027825 */ /* 0x001fce00078e0202 */
[----:B-1----:R-:W0:Y:S01]  /*0860*/  @!P1 LDC.64 R8, c[0x0][0x218] ;  /* 0x00008600ff089b82 */ /* 0x002e220000000a00 */
[----:B------:R0:W4:Y:S01]  /*0870*/  LDG.E.CONSTANT R25, desc[UR6][R2.64] ;  /* 0x0000000602197981 */ /* 0x000122000c1e9900 */
[----:B------:R-:W-:Y:S01]  /*0880*/  SHF.R.S32.HI R6, RZ, 0x1f, R0 ;  /* 0x0000001fff067819 */ /* 0x000fe20000011400 */
[----:B--2---:R-:W-:Y:S01]  /*0890*/  ULEA UR4, UR5, UR4, 0x18 ;  /* 0x0000000405047291 */ /* 0x004fe2000f8ec03f */
[----:B---3--:R-:W-:-:S08]  /*08a0*/  LEA R4, P3, R0, R4, 0x2 ;  /* 0x0000000400047211 */ /* 0x008fd000078610ff */
[----:B------:R-:W1:Y:S01]  /*08b0*/  LDS R22, [UR4] ;  /* 0x00000004ff167984 */ /* 0x000e620008000800 */
[C---:B------:R-:W-:Y:S02]  /*08c0*/  LEA.HI.X R5, R0.reuse, R5, R6, 0x2, P3 ;  /* 0x0000000500057211 */ /* 0x040fe400018f1406 */
[----:B0-----:R-:W-:-:S04]  /*08d0*/  @!P1 LEA R2, P2, R0, R8, 0x2 ;  /* 0x0000000800029211 */ /* 0x001fc800078410ff */
[----:B------:R-:W-:Y:S01]  /*08e0*/  @!P1 LEA.HI.X R3, R0, R9, R6, 0x2, P2 ;  /* 0x0000000900039211 */ /* 0x000fe200010f1406 */
[----:B----4-:R-:W1:Y:S02]  /*08f0*/  MUFU.RCP R25, R25 ;  /* 0x0000001900197308 */ /* 0x010e640000001000 */
[----:B-1----:R-:W-:-:S05]  /*0900*/  @!P1 FMUL.FTZ R7, R22, R25 ;  /* 0x0000001916079220 */ /* 0x002fca0000410000 */
[----:B------:R0:W-:Y:S01]  /*0910*/  @!P1 STG.E desc[UR6][R2.64], R7 ;  /* 0x0000000702009986 */ /* 0x0001e2000c101906 */
[----:B------:R-:W-:Y:S05]  /*0920*/  @P0 EXIT ;  /* 0x000000000000094d */ /* 0x000fea0003800000 */
[----:B0-----:R-:W0:Y:S01]  /*0930*/  I2F.U32.RP R7, R23 ;  /* 0x0000001700077306 */ /* 0x001e220000209000 */
[----:B------:R-:W-:Y:S01]  /*0940*/  ULDC UR4, c[0x0][0x240] ;  /* 0x0000900000047ab9 */ /* 0x000fe20000000800 */
[----:B------:R1:W5:Y:S01]  /*0950*/  LDG.E.CONSTANT R24, desc[UR6][R4.64] ;  /* 0x0000000604187981 */ /* 0x000362000c1e9900 */
[----:B------:R-:W-:Y:S01]  /*0960*/  ISETP.NE.U32.AND P2, PT, R23, RZ, PT ;  /* 0x000000ff1700720c */ /* 0x000fe20003f45070 */
[C---:B------:R-:W-:Y:S01]  /*0970*/  FMUL.FTZ R26, R25.reuse, R25 ;  /* 0x00000019191a7220 */ /* 0x040fe20000410000 */
[----:B------:R-:W-:Y:S03]  /*0980*/  BSSY B0, `(.L_x_95) ;  /* 0x000002d000007945 */ /* 0x000fe60003800000 */
[----:B------:R-:W-:Y:S01]  /*0990*/  FMUL.FTZ R26, R25, R26 ;  /* 0x0000001a191a7220 */ /* 0x000fe20000410000 */
[----:B0-----:R-:W0:Y:S02]  /*09a0*/  MUFU.RCP R7, R7 ;  /* 0x0000000700077308 */ /* 0x001e240000001000 */
[----:B0-----:R-:W-:-:S06]  /*09b0*/  IADD3 R2, R7, 0xffffffe, RZ ;  /* 0x0ffffffe07027810 */ /* 0x001fcc0007ffe0ff */
[----:B------:R0:W2:Y:S02]  /*09c0*/  F2I.FTZ.U32.TRUNC.NTZ R3, R2 ;  /* 0x0000000200037305 */ /* 0x0000a4000021f000 */
[----:B0-----:R-:W-:Y:S01]  /*09d0*/  HFMA2.MMA R2, -RZ, RZ, 0, 0 ;  /* 0x00000000ff027435 */ /* 0x001fe200000001ff */
[----:B--2---:R-:W-:-:S05]  /*09e0*/  IADD3 R6, RZ, -R3, RZ ;  /* 0x80000003ff067210 */ /* 0x004fca0007ffe0ff */
[----:B------:R-:W-:Y:S01]  /*09f0*/  IMAD R9, R6, R23, RZ ;  /* 0x0000001706097224 */ /* 0x000fe200078e02ff */
[----:B------:R-:W-:-:S03]  /*0a00*/  LOP3.LUT R6, RZ, R27, RZ, 0x33, !PT ;  /* 0x0000001bff067212 */ /* 0x000fc600078e33ff */
[----:B------:R-:W-:Y:S01]  /*0a10*/  IMAD.HI.U32 R9, R3, R9, R2 ;  /* 0x0000000903097227 */ /* 0x000fe200078e0002 */
[----:B------:R-:W-:-:S05]  /*0a20*/  IADD3 R6, R6, UR4, RZ ;  /* 0x0000000406067c10 */ /* 0x000fca000fffe0ff */
[----:B------:R-:W-:-:S05]  /*0a30*/  IMAD.HI.U32 R10, R9, R6, RZ ;  /* 0x00000006090a7227 */ /* 0x000fca00078e00ff */
[----:B------:R-:W-:-:S05]  /*0a40*/  IADD3 R3, -R10, RZ, RZ ;  /* 0x000000ff0a037210 */ /* 0x000fca0007ffe1ff */
[----:B------:R-:W-:Y:S02]  /*0a50*/  IMAD R6, R23, R3, R6 ;  /* 0x0000000317067224 */ /* 0x000fe400078e0206 */
[----:B------:R-:W0:Y:S03]  /*0a60*/  LDC.64 R2, c[0x0][0x220] ;  /* 0x00008800ff027b82 */ /* 0x000e260000000a00 */
[----:B------:R-:W-:-:S13]  /*0a70*/  ISETP.GE.U32.AND P0, PT, R6, R23, PT ;  /* 0x000000170600720c */ /* 0x000fda0003f06070 */
[-C--:B------:R-:W-:Y:S02]  /*0a80*/  @P0 IADD3 R6, R6, -R23.reuse, RZ ;  /* 0x8000001706060210 */ /* 0x080fe40007ffe0ff */
[----:B------:R-:W-:Y:S02]  /*0a90*/  @P0 IADD3 R10, R10, 0x1, RZ ;  /* 0x000000010a0a0810 */ /* 0x000fe40007ffe0ff */
[----:B------:R-:W-:-:S13]  /*0aa0*/  ISETP.GE.U32.AND P1, PT, R6, R23, PT ;  /* 0x000000170600720c */ /* 0x000fda0003f26070 */
[----:B------:R-:W-:Y:S02]  /*0ab0*/  @P1 IADD3 R10, R10, 0x1, RZ ;  /* 0x000000010a0a1810 */ /* 0x000fe40007ffe0ff */
[----:B------:R-:W-:-:S04]  /*0ac0*/  @!P2 LOP3.LUT R10, RZ, R23, RZ, 0x33, !PT ;  /* 0x00000017ff0aa212 */ /* 0x000fc800078e33ff */
[----:B-1----:R-:W-:-:S04]  /*0ad0*/  IADD3 R4, R10, 0x1, RZ ;  /* 0x000000010a047810 */ /* 0x002fc80007ffe0ff */
[----:B------:R-:W-:-:S13]  /*0ae0*/  LOP3.LUT P0, R11, R4, 0x3, RZ, 0xc0, !PT ;  /* 0x00000003040b7812 */ /* 0x000fda000780c0ff */
[----:B0-----:R-:W-:Y:S05]  /*0af0*/  @!P0 BRA `(.L_x_96) ;  /* 0x0000000000548947 */ /* 0x001fea0003800000 */
[----:B------:R-:W0:Y:S01]  /*0b00*/  LDC.64 R4, c[0x0][0x210] ;  /* 0x00008400ff047b82 */ /* 0x000e220000000a00 */
[----:B------:R-:W-:-:S07]  /*0b10*/  IMAD R13, R0, UR4, R27 ;  /* 0x00000004000d7c24 */ /* 0x000fce000f8e021b */
[----:B------:R-:W1:Y:S08]  /*0b20*/  LDC.64 R8, c[0x0][0x228] ;  /* 0x00008a00ff087b82 */ /* 0x000e700000000a00 */
[----:B------:R-:W2:Y:S01]  /*0b30*/  LDC.64 R6, c[0x0][0x220] ;  /* 0x00008800ff067b82 */ /* 0x000ea20000000a00 */
[----:B0-----:R-:W-:-:S04]  /*0b40*/  IMAD.WIDE R4, R13, 0x4, R4 ;  /* 0x000000040d047825 */ /* 0x001fc800078e0204 */
[----:B-1----:R-:W-:-:S04]  /*0b50*/  IMAD.WIDE R8, R13, 0x4, R8 ;  /* 0x000000040d087825 */ /* 0x002fc800078e0208 */
[----:B--2---:R-:W-:-:S07]  /*0b60*/  IMAD.WIDE R6, R13, 0x4, R6 ;  /* 0x000000040d067825 */ /* 0x004fce00078e0206 */
.L_x_97:
[----:B------:R0:W2:Y:S04]  /*0b70*/  LDG.E.CONSTANT R13, desc[UR6][R8.64] ;  /* 0x00000006080d7981 */ /* 0x0000a8000c1e9900 */
[----:B------:R1:W3:Y:S01]  /*0b80*/  LDG.E.CONSTANT R12, desc[UR6][R6.64] ;  /* 0x00000006060c7981 */ /* 0x0002e2000c1e9900 */
[----:B------:R-:W-:Y:S02]  /*0b90*/  IADD3 R11, R11, -0x1, RZ ;  /* 0xffffffff0b0b7810 */ /* 0x000fe40007ffe0ff */
[----:B------:R-:W-:Y:S02]  /*0ba0*/  IADD3 R27, R23, R27, RZ ;  /* 0x0000001b171b7210 */ /* 0x000fe40007ffe0ff */
[----:B------:R-:W-:Y:S01]  /*0bb0*/  ISETP.NE.AND P0, PT, R11, RZ, PT ;  /* 0x000000ff0b00720c */ /* 0x000fe20003f05270 */
[----:B0-----:R-:W-:-:S04]  /*0bc0*/  IMAD.WIDE R8, R23, 0x4, R8 ;  /* 0x0000000417087825 */ /* 0x001fc800078e0208 */
[----:B-1----:R-:W-:-:S04]  /*0bd0*/  IMAD.WIDE R6, R23, 0x4, R6 ;  /* 0x0000000417067825 */ /* 0x002fc800078e0206 */
[----:B--2---:R-:W-:-:S04]  /*0be0*/  FMUL.FTZ R13, R26, R13 ;  /* 0x0000000d1a0d7220 */ /* 0x004fc80000410000 */
[----:B------:R-:W-:-:S04]  /*0bf0*/  FMUL.FTZ R14, R22, R13 ;  /* 0x0000000d160e7220 */ /* 0x000fc80000410000 */
[----:B---3--:R-:W-:-:S04]  /*0c00*/  FFMA.FTZ R13, R25, R12, -R14 ;  /* 0x0000000c190d7223 */ /* 0x008fc8000001080e */
[----:B-----5:R-:W-:-:S05]  /*0c10*/  FMUL.FTZ R13, R24, R13 ;  /* 0x0000000d180d7220 */ /* 0x020fca0000410000 */
[----:B------:R0:W-:Y:S02]  /*0c20*/  STG.E desc[UR6][R4.64], R13 ;  /* 0x0000000d04007986 */ /* 0x0001e4000c101906 */
[----:B0-----:R-:W-:Y:S01]  /*0c30*/  IMAD.WIDE R4, R23, 0x4, R4 ;  /* 0x0000000417047825 */ /* 0x001fe200078e0204 */
[----:B------:R-:W-:Y:S06]  /*0c40*/  @P0 BRA `(.L_x_97) ;  /* 0xfffffffc00c80947 */ /* 0x000fec000383ffff */
.L_x_96:
[----:B------:R-:W-:Y:S05]  /*0c50*/  BSYNC B0 ;  /* 0x0000000000007941 */ /* 0x000fea0003800000 */
.L_x_95:
[----:B------:R-:W0:Y:S01]  /*0c60*/  LDC.64 R4, c[0x0][0x228] ;  /* 0x00008a00ff047b82 */ /* 0x000e220000000a00 */
[----:B------:R-:W-:-:S07]  /*0c70*/  ISETP.GE.U32.AND P0, PT, R10, 0x3, PT ;  /* 0x000000030a00780c */ /* 0x000fce0003f06070 */
[----:B------:R-:W1:Y:S06]  /*0c80*/  LDC.64 R6, c[0x0][0x210] ;  /* 0x00008400ff067b82 */ /* 0x000e6c0000000a00 */
[----:B------:R-:W-:Y:S05]  /*0c90*/  @!P0 EXIT ;  /* 0x000000000000894d */ /* 0x000fea0003800000 */
.L_x_98:
[----:B------:R-:W-:-:S04]  /*0ca0*/  IMAD R29, R0, UR4, R27 ;  /* 0x00000004001d7c24 */ /* 0x000fc8000f8e021b */
[----:B0-----:R-:W-:-:S04]  /*0cb0*/  IMAD.WIDE R18, R29, 0x4, R4 ;  /* 0x000000041d127825 */ /* 0x001fc800078e0204 */
[----:B------:R-:W-:Y:S01]  /*0cc0*/  IMAD.WIDE R14, R29, 0x4, R2 ;  /* 0x000000041d0e7825 */ /* 0x000fe200078e0202 */
[----:B------:R0:W2:Y:S03]  /*0cd0*/  LDG.E.CONSTANT R28, desc[UR6][R18.64] ;  /* 0x00000006121c7981 */ /* 0x0000a6000c1e9900 */
[----:B------:R-:W-:-:S04]  /*0ce0*/  IMAD.WIDE R12, R23, 0x4, R18 ;  /* 0x00000004170c7825 */ /* 0x000fc800078e0212 */
[C---:B------:R-:W-:Y:S02]  /*0cf0*/  IMAD.WIDE R8, R23.reuse, 0x4, R14 ;  /* 0x0000000417087825 */ /* 0x040fe400078e020e */
[----:B------:R3:W4:Y:S02]  /*0d00*/  LDG.E.CONSTANT R14, desc[UR6][R14.64] ;  /* 0x000000060e0e7981 */ /* 0x000724000c1e9900 */
[C---:B------:R-:W-:Y:S02]  /*0d10*/  IMAD.WIDE R10, R23.reuse, 0x4, R12 ;  /* 0x00000004170a7825 */ /* 0x040fe400078e020c */
[----:B------:R-:W4:Y:S02]  /*0d20*/  LDG.E.CONSTANT R13, desc[UR6][R12.64] ;  /* 0x000000060c0d7981 */ /* 0x000f24000c1e9900 */
[C---:B0-----:R-:W-:Y:S02]  /*0d30*/  IMAD.WIDE R18, R23.reuse, 0x4, R8 ;  /* 0x0000000417127825 */ /* 0x041fe400078e0208 */
[----:B------:R0:W4:Y:S02]  /*0d40*/  LDG.E.CONSTANT R8, desc[UR6][R8.64] ;  /* 0x0000000608087981 */ /* 0x000124000c1e9900 */
[----:B------:R-:W-:-:S02]  /*0d50*/  IMAD.WIDE R16, R23, 0x4, R10 ;  /* 0x0000000417107825 */ /* 0x000fc400078e020a */
[----:B------:R-:W4:Y:S02]  /*0d60*/  LDG.E.CONSTANT R11, desc[UR6][R10.64] ;  /* 0x000000060a0b7981 */ /* 0x000f24000c1e9900 */
[----:B------:R-:W-:Y:S02]  /*0d70*/  IMAD.WIDE R20, R23, 0x4, R18 ;  /* 0x0000000417147825 */ /* 0x000fe400078e0212 */
[----:B------:R-:W4:Y:S04]  /*0d80*/  LDG.E.CONSTANT R17, desc[UR6][R16.64] ;  /* 0x0000000610117981 */ /* 0x000f28000c1e9900 */
[----:B------:R-:W4:Y:S04]  /*0d90*/  LDG.E.CONSTANT R18, desc[UR6][R18.64] ;  /* 0x0000000612127981 */ /* 0x000f28000c1e9900 */
[----:B------:R-:W4:Y:S01]  /*0da0*/  LDG.E.CONSTANT R20, desc[UR6][R20.64] ;  /* 0x0000000614147981 */ /* 0x000f22000c1e9900 */
[----:B--2---:R-:W-:-:S04]  /*0db0*/  FMUL.FTZ R28, R26, R28 ;  /* 0x0000001c1a1c7220 */ /* 0x004fc80000410000 */
[----:B---3--:R-:W-:Y:S01]  /*0dc0*/  FMUL.FTZ R15, R22, R28 ;  /* 0x0000001c160f7220 */ /* 0x008fe20000410000 */
[----:B-1----:R-:W-:-:S04]  /*0dd0*/  IMAD.WIDE R28, R29, 0x4, R6 ;  /* 0x000000041d1c7825 */ /* 0x002fc800078e0206 */
[----:B----4-:R-:W-:Y:S01]  /*0de0*/  FFMA.FTZ R15, R25, R14, -R15 ;  /* 0x0000000e190f7223 */ /* 0x010fe2000001080f */
[----:B------:R-:W-:-:S04]  /*0df0*/  FMUL.FTZ R13, R26, R13 ;  /* 0x0000000d1a0d7220 */ /* 0x000fc80000410000 */
[----:B------:R-:W-:Y:S01]  /*0e00*/  FMUL.FTZ R12, R22, R13 ;  /* 0x0000000d160c7220 */ /* 0x000fe20000410000 */
[----:B------:R-:W-:Y:S01]  /*0e10*/  FMUL.FTZ R14, R26, R11 ;  /* 0x0000000b1a0e7220 */ /* 0x000fe20000410000 */
[----:B------:R-:W-:-:S04]  /*0e20*/  IMAD.WIDE R10, R23, 0x4, R28 ;  /* 0x00000004170a7825 */ /* 0x000fc800078e021c */
[----:B------:R-:W-:Y:S01]  /*0e30*/  FMUL.FTZ R17, R26, R17 ;  /* 0x000000111a117220 */ /* 0x000fe20000410000 */
[C---:B0-----:R-:W-:Y:S01]  /*0e40*/  FMUL.FTZ R9, R22.reuse, R14 ;  /* 0x0000000e16097220 */ /* 0x041fe20000410000 */
[C---:B------:R-:W-:Y:S02]  /*0e50*/  FFMA.FTZ R13, R25.reuse, R8, -R12 ;  /* 0x00000008190d7223 */ /* 0x040fe4000001080c */
[----:B------:R-:W-:Y:S01]  /*0e60*/  FMUL.FTZ R17, R22, R17 ;  /* 0x0000001116117220 */ /* 0x000fe20000410000 */
[----:B------:R-:W-:Y:S01]  /*0e70*/  FFMA.FTZ R19, R25, R18, -R9 ;  /* 0x0000001219137223 */ /* 0x000fe20000010809 */
[----:B------:R-:W-:-:S04]  /*0e80*/  IMAD.WIDE R8, R23, 0x4, R10 ;  /* 0x0000000417087825 */ /* 0x000fc800078e020a */
[C---:B-----5:R-:W-:Y:S01]  /*0e90*/  FMUL.FTZ R15, R24.reuse, R15 ;  /* 0x0000000f180f7220 */ /* 0x060fe20000410000 */
[----:B------:R-:W-:Y:S01]  /*0ea0*/  FFMA.FTZ R21, R25, R20, -R17 ;  /* 0x0000001419157223 */ /* 0x000fe20000010811 */
[C---:B------:R-:W-:Y:S01]  /*0eb0*/  FMUL.FTZ R17, R24.reuse, R13 ;  /* 0x0000000d18117220 */ /* 0x040fe20000410000 */
[C---:B------:R-:W-:Y:S02]  /*0ec0*/  FMUL.FTZ R19, R24.reuse, R19 ;  /* 0x0000001318137220 */ /* 0x040fe40000410000 */
[----:B------:R-:W-:Y:S01]  /*0ed0*/  FMUL.FTZ R21, R24, R21 ;  /* 0x0000001518157220 */ /* 0x000fe20000410000 */
[C---:B------:R-:W-:Y:S01]  /*0ee0*/  IMAD.WIDE R12, R23.reuse, 0x4, R8 ;  /* 0x00000004170c7825 */ /* 0x040fe200078e0208 */
[----:B------:R2:W-:Y:S01]  /*0ef0*/  STG.E desc[UR6][R28.64], R15 ;  /* 0x0000000f1c007986 */ /* 0x0005e2000c101906 */
[----:B------:R-:W-:-:S03]  /*0f00*/  IADD3 R14, R23, R27, R23 ;  /* 0x0000001b170e7210 */ /* 0x000fc60007ffe017 */
[----:B------:R2:W-:Y:S01]  /*0f10*/  STG.E desc[UR6][R10.64], R17 ;  /* 0x000000110a007986 */ /* 0x0005e2000c101906 */
[----:B------:R-:W-:-:S03]  /*0f20*/  IADD3 R27, R23, R14, R23 ;  /* 0x0000000e171b7210 */ /* 0x000fc60007ffe017 */
[----:B------:R2:W-:Y:S04]  /*0f30*/  STG.E desc[UR6][R8.64], R19 ;  /* 0x0000001308007986 */ /* 0x0005e8000c101906 */
[----:B------:R2:W-:Y:S01]  /*0f40*/  STG.E desc[UR6][R12.64], R21 ;  /* 0x000000150c007986 */ /* 0x0005e2000c101906 */
[----:B------:R-:W-:-:S13]  /*0f50*/  ISETP.GE.AND P0, PT, R27, UR4, PT ;  /* 0x000000041b007c0c */ /* 0x000fda000bf06270 */
[----:B--2---:R-:W-:Y:S05]  /*0f60*/  @!P0 BRA `(.L_x_98) ;  /* 0xfffffffc004c8947 */ /* 0x004fea000383ffff */
[----:B------:R-:W-:Y:S05]  /*0f70*/  EXIT ;  /* 0x000000000000794d */ /* 0x000fea0003800000 */
.L_x_94:
[----:B------:R-:W-:Y:S01]  /*0f80*/  HFMA2.MMA R13, -RZ, RZ, 0, 1.847743988037109375e-06 ;  /* 0x0000001fff0d7435 */ /* 0x000fe200000001ff */
[----:B------:R-:W-:Y:S02]  /*0f90*/  MOV R11, 0x10 ;  /* 0x00000010000b7802 */ /* 0x000fe40000000f00 */
[----:B------:R-:W-:-:S08]  /*0fa0*/  MOV R10, 0xffffffff ;  /* 0xffffffff000a7802 */ /* 0x000fd00000000f00 */
[----:B------:R-:W-:Y:S05]  /*0fb0*/  WARPSYNC.COLLECTIVE R10, `(.L_x_99) ;  /* 0x000000000a087348 */ /* 0x000fea0003c00000 */
[----:B------:R0:W1:Y:S02]  /*0fc0*/  SHFL.DOWN P1, R7, R2, R11, R13 ;  /* 0x0800000b02077389 */ /* 0x000064000002000d */
[----:B01----:R-:W-:Y:S01]  /*0fd0*/  ENDCOLLECTIVE ;  /* 0x000000000000791b */ /* 0x003fe20003800000 */
.L_x_99:
[----:B------:R-:W-:Y:S01]  /*0fe0*/  HFMA2.MMA R11, -RZ, RZ, 0, 4.76837158203125e-07 ;  /* 0x00000008ff0b7435 */ /* 0x000fe200000001ff */
[----:B------:R-:W-:-:S05]  /*0ff0*/  MOV R3, R7 ;  /* 0x0000000700037202 */ /* 0x000fca0000000f00 */
[----:B------:R-:W-:-:S05]  /*1000*/  FADD.FTZ R3, R3, R2 ;  /* 0x0000000203037221 */ /* 0x000fca0000010000 */
[----:B------:R-:W-:-:S07]  /*1010*/  MOV R2, R3 ;  /* 0x0000000300027202 */ /* 0x000fce0000000f00 */
[----:B------:R-:W-:Y:S05]  /*1020*/  WARPSYNC.COLLECTIVE R10, `(.L_x_100) ;  /* 0x000000000a087348 */ /* 0x000fea0003c00000 */
[----:B------:R0:W1:Y:S02]  /*1030*/  SHFL.DOWN P1, R7, R2, R11, R13 ;  /* 0x0800000b02077389 */ /* 0x000064000002000d */
[----:B01----:R-:W-:Y:S01]  /*1040*/  ENDCOLLECTIVE ;  /* 0x000000000000791b */ /* 0x003fe20003800000 */
.L_x_100:
[----:B------:R-:W-:Y:S01]  /*1050*/  HFMA2.MMA R11, -RZ, RZ, 0, 2.384185791015625e-07 ;  /* 0x00000004ff0b7435 */ /* 0x000fe200000001ff */
[----:B------:R-:W-:-:S05]  /*1060*/  MOV R4, R7 ;  /* 0x0000000700047202 */ /* 0x000fca0000000f00 */
[----:B------:R-:W-:-:S05]  /*1070*/  FADD.FTZ R4, R3, R4 ;  /* 0x0000000403047221 */ /* 0x000fca0000010000 */
[----:B------:R-:W-:-:S07]  /*1080*/  MOV R2, R4 ;  /* 0x0000000400027202 */ /* 0x000fce0000000f00 */
[----:B------:R-:W-:Y:S05]  /*1090*/  WARPSYNC.COLLECTIVE R10, `(.L_x_101) ;  /* 0x000000000a087348 */ /* 0x000fea0003c00000 */
[----:B------:R0:W1:Y:S02]  /*10a0*/  SHFL.DOWN P1, R7, R2, R11, R13 ;  /* 0x0800000b02077389 */ /* 0x000064000002000d */
[----:B01----:R-:W-:Y:S01]  /*10b0*/  ENDCOLLECTIVE ;  /* 0x000000000000791b */ /* 0x003fe20003800000 */
.L_x_101:
[----:B------:R-:W-:Y:S01]  /*10c0*/  HFMA2.MMA R11, -RZ, RZ, 0, 1.1920928955078125e-07 ;  /* 0x00000002ff0b7435 */ /* 0x000fe200000001ff */
[----:B------:R-:W-:-:S05]  /*10d0*/  MOV R5, R7 ;  /* 0x0000000700057202 */ /* 0x000fca0000000f00 */
[----:B------:R-:W-:-:S05]  /*10e0*/  FADD.FTZ R5, R4, R5 ;  /* 0x0000000504057221 */ /* 0x000fca0000010000 */
[----:B------:R-:W-:-:S07]  /*10f0*/  MOV R2, R5 ;  /* 0x0000000500027202 */ /* 0x000fce0000000f00 */
[----:B------:R-:W-:Y:S05]  /*1100*/  WARPSYNC.COLLECTIVE R10, `(.L_x_102) ;  /* 0x000000000a087348 */ /* 0x000fea0003c00000 */
[----:B------:R0:W1:Y:S02]  /*1110*/  SHFL.DOWN P1, R7, R2, R11, R13 ;  /* 0x0800000b02077389 */ /* 0x000064000002000d */
[----:B01----:R-:W-:Y:S01]  /*1120*/  ENDCOLLECTIVE ;  /* 0x000000000000791b */ /* 0x003fe20003800000 */
.L_x_102:
[----:B------:R-:W-:Y:S01]  /*1130*/  HFMA2.MMA R11, -RZ, RZ, 0, 5.9604644775390625e-08 ;  /* 0x00000001ff0b7435 */ /* 0x000fe200000001ff */
[----:B------:R-:W-:-:S05]  /*1140*/  MOV R6, R7 ;  /* 0x0000000700067202 */ /* 0x000fca0000000f00 */
[----:B------:R-:W-:-:S05]  /*1150*/  FADD.FTZ R6, R5, R6 ;  /* 0x0000000605067221 */ /* 0x000fca0000010000 */
[----:B------:R-:W-:-:S07]  /*1160*/  MOV R2, R6 ;  /* 0x0000000600027202 */ /* 0x000fce0000000f00 */
[----:B------:R-:W-:Y:S05]  /*1170*/  WARPSYNC.COLLECTIVE R10, `(.L_x_103) ;  /* 0x000000000a087348 */ /* 0x000fea0003c00000 */
[----:B------:R0:W1:Y:S02]  /*1180*/  SHFL.DOWN P1, R7, R2, R11, R13 ;  /* 0x0800000b02077389 */ /* 0x000064000002000d */
[----:B01----:R-:W-:Y:S01]  /*1190*/  ENDCOLLECTIVE ;  /* 0x000000000000791b */ /* 0x003fe20003800000 */
.L_x_103:
[----:B------:R-:W-:Y:S05]  /*11a0*/  BRA `(.L_x_104) ;  /* 0xfffffff400807947 */ /* 0x000fea000383ffff */
.L_x_105:
        /* <DEDUP_REMOVED lines=13> */
.L_x_277:


//--------------------- .text._ZN2at6native46_GLOBAL__N__fbf0e309_13_WeightNorm_cu_b3893b6b32weight_norm_bwd_first_dim_kernelIddEEvPT_S4_PKS3_S6_S6_PKT0_i --------------------------
	.section	.text._ZN2at6native46_GLOBAL__N__fbf0e309_13_WeightNorm_cu_b3893b6b32weight_norm_bwd_first_dim_kernelIddEEvPT_S4_PKS3_S6_S6_PKT0_i,"ax",@progbits
	.align	128
.text._ZN2at6native46_GLOBAL__N__fbf0e309_13_WeightNorm_cu_b3893b6b32weight_norm_bwd_first_dim_kernelIddEEvPT_S4_PKS3_S6_S6_PKT0_i:
        .type           _ZN2at6native46_GLOBAL__N__fbf0e309_13_WeightNorm_cu_b3893b6b32weight_norm_bwd_first_dim_kernelIddEEvPT_S4_PKS3_S6_S6_PKT0_i,@function
        .size           _ZN2at6native46_GLOBAL__N__fbf0e309_13_WeightNorm_cu_b3893b6b32weight_norm_bwd_first_dim_kernelIddEEvPT_S4_PKS3_S6_S6_PKT0_i,(.L_x_278 - _ZN2at6native46_GLOBAL__N__fbf0e309_13_WeightNorm_cu_b3893b6b32weight_norm_bwd_first_dim_kernelIddEEvPT_S4_PKS3_S6_S6_PKT0_i)
        .other          _ZN2at6native46_GLOBAL__N__fbf0e309_13_WeightNorm_cu_b3893b6b32weight_norm_bwd_first_dim_kernelIddEEvPT_S4_PKS3_S6_S6_PKT0_i,@"STO_CUDA_ENTRY STV_DEFAULT"
_ZN2at6native46_GLOBAL__N__fbf0e309_13_WeightNorm_cu_b3893b6b32weight_norm_bwd_first_dim_kernelIddEEvPT_S4_PKS3_S6_S6_PKT0_i:
[----:B------:R-:W-:Y:S01]  /*0000*/  LDC R1, c[0x0][0x28] ;  /* 0x00000a00ff017b82 */ /* 0x000fe20000000800 */
[----:B------:R-:W0:Y:S07]  /*0010*/  S2R R3, SR_TID.X ;  /* 0x0000000000037919 */ /* 0x000e2e0000002100 */
[----:B------:R-:W1:Y:S01]  /*0020*/  LDC R2, c[0x0][RZ] ;  /* 0x00000000ff027b82 */ /* 0x000e620000000800 */
[----:B------:R-:W-:Y:S01]  /*0030*/  ULDC UR4, c[0x0][0x240] ;  /* 0x0000900000047ab9 */ /* 0x000fe20000000800 */
[----:B------:R-:W-:Y:S01]  /*0040*/  ULDC.64 UR6, c[0x0][0x208] ;  /* 0x0000820000067ab9 */ /* 0x000fe20000000a00 */
[----:B------:R-:W2:Y:S01]  /*0050*/  S2R R0, SR_CTAID.X ;  /* 0x0000000000007919 */ /* 0x000ea20000002500 */
[----:B------:R-:W-:Y:S01]  /*0060*/  BSSY B0, `(.L_x_106) ;  /* 0x000004c000007945 */ /* 0x000fe20003800000 */
[----:B------:R-:W-:-:S02]  /*0070*/  CS2R R4, SRZ ;  /* 0x0000000000047805 */ /* 0x000fc4000001ff00 */
[----:B0-----:R-:W-:-:S13]  /*0080*/  ISETP.GE.AND P0, PT, R3, UR4, PT ;  /* 0x0000000403007c0c */ /* 0x001fda000bf06270 */
[----:B--2---:R-:W-:Y:S05]  /*0090*/  @P0 BRA `(.L_x_107) ;  /* 0x0000000400200947 */ /* 0x004fea0003800000 */
[----:B-1----:R-:W0:Y:S01]  /*00a0*/  I2F.U32.RP R7, R2 ;  /* 0x0000000200077306 */ /* 0x002e220000209000 */
[----:B------:R-:W-:Y:S01]  /*00b0*/  LOP3.LUT R6, RZ, R3, RZ, 0x33, !PT ;  /* 0x00000003ff067212 */ /* 0x000fe200078e33ff */
[----:B------:R-:W-:Y:S01]  /*00c0*/  BSSY B1, `(.L_x_108) ;  /* 0x0000029000017945 */ /* 0x000fe20003800000 */
[----:B------:R-:W-:-:S05]  /*00d0*/  ISETP.NE.U32.AND P3, PT, R2, RZ, PT ;  /* 0x000000ff0200720c */ /* 0x000fca0003f65070 */
[----:B0-----:R-:W0:Y:S02]  /*00e0*/  MUFU.RCP R7, R7 ;  /* 0x0000000700077308 */ /* 0x001e240000001000 */
[----:B0-----:R-:W-:Y:S02]  /*00f0*/  VIADD R4, R7, 0xffffffe ;  /* 0x0ffffffe07047836 */ /* 0x001fe40000000000 */
[----:B------:R-:W-:-:S04]  /*0100*/  IMAD.MOV.U32 R7, RZ, RZ, R3 ;  /* 0x000000ffff077224 */ /* 0x000fc800078e0003 */
[----:B------:R0:W1:Y:S02]  /*0110*/  F2I.FTZ.U32.TRUNC.NTZ R5, R4 ;  /* 0x0000000400057305 */ /* 0x000064000021f000 */
[----:B0-----:R-:W-:Y:S01]  /*0120*/  HFMA2.MMA R4, -RZ, RZ, 0, 0 ;  /* 0x00000000ff047435 */ /* 0x001fe200000001ff */
[----:B-1----:R-:W-:-:S04]  /*0130*/  IMAD.MOV R9, RZ, RZ, -R5 ;  /* 0x000000ffff097224 */ /* 0x002fc800078e0a05 */
[----:B------:R-:W-:-:S05]  /*0140*/  IMAD R9, R9, R2, RZ ;  /* 0x0000000209097224 */ /* 0x000fca00078e02ff */
[----:B------:R-:W-:-:S04]  /*0150*/  IMAD.HI.U32 R8, R5, R9, R4 ;  /* 0x0000000905087227 */ /* 0x000fc800078e0004 */
[----:B------:R-:W-:-:S04]  /*0160*/  VIADD R5, R6, UR4 ;  /* 0x0000000406057c36 */ /* 0x000fc80008000000 */
[----:B------:R-:W-:-:S05]  /*0170*/  IMAD.HI.U32 R8, R8, R5, RZ ;  /* 0x0000000508087227 */ /* 0x000fca00078e00ff */
[----:B------:R-:W-:-:S05]  /*0180*/  IADD3 R6, -R8, RZ, RZ ;  /* 0x000000ff08067210 */ /* 0x000fca0007ffe1ff */
[----:B------:R-:W-:-:S05]  /*0190*/  IMAD R5, R2, R6, R5 ;  /* 0x0000000602057224 */ /* 0x000fca00078e0205 */
[----:B------:R-:W-:-:S13]  /*01a0*/  ISETP.GE.U32.AND P1, PT, R5, R2, PT ;  /* 0x000000020500720c */ /* 0x000fda0003f26070 */
[----:B------:R-:W-:Y:S01]  /*01b0*/  @P1 IMAD.IADD R5, R5, 0x1, -R2 ;  /* 0x0000000105051824 */ /* 0x000fe200078e0a02 */
[----:B------:R-:W-:-:S04]  /*01c0*/  @P1 IADD3 R8, R8, 0x1, RZ ;  /* 0x0000000108081810 */ /* 0x000fc80007ffe0ff */
[----:B------:R-:W-:-:S13]  /*01d0*/  ISETP.GE.U32.AND P2, PT, R5, R2, PT ;  /* 0x000000020500720c */ /* 0x000fda0003f46070 */
[----:B------:R-:W-:Y:S01]  /*01e0*/  @P2 VIADD R8, R8, 0x1 ;  /* 0x0000000108082836 */ /* 0x000fe20000000000 */
[----:B------:R-:W-:-:S04]  /*01f0*/  @!P3 LOP3.LUT R8, RZ, R2, RZ, 0x33, !PT ;  /* 0x00000002ff08b212 */ /* 0x000fc800078e33ff */
[C---:B------:R-:W-:Y:S02]  /*0200*/  IADD3 R4, R8.reuse, 0x1, RZ ;  /* 0x0000000108047810 */ /* 0x040fe40007ffe0ff */
[----:B------:R-:W-:Y:S02]  /*0210*/  ISETP.GE.U32.AND P2, PT, R8, 0x3, PT ;  /* 0x000000030800780c */ /* 0x000fe40003f46070 */
[----:B------:R-:W-:Y:S02]  /*0220*/  LOP3.LUT P1, R6, R4, 0x3, RZ, 0xc0, !PT ;  /* 0x0000000304067812 */ /* 0x000fe4000782c0ff */
[----:B------:R-:W-:-:S11]  /*0230*/  CS2R R4, SRZ ;  /* 0x0000000000047805 */ /* 0x000fd6000001ff00 */
[----:B------:R-:W-:Y:S05]  /*0240*/  @!P1 BRA `(.L_x_109) ;  /* 0x0000000000409947 */ /* 0x000fea0003800000 */
[----:B------:R-:W0:Y:S01]  /*0250*/  LDC.64 R8, c[0x0][0x228] ;  /* 0x00008a00ff087b82 */ /* 0x000e220000000a00 */
[----:B------:R-:W-:Y:S01]  /*0260*/  IMAD R5, R0, UR4, R3 ;  /* 0x0000000400057c24 */ /* 0x000fe2000f8e0203 */
[----:B------:R-:W-:-:S06]  /*0270*/  MOV R7, R3 ;  /* 0x0000000300077202 */ /* 0x000fcc0000000f00 */
[----:B------:R-:W1:Y:S01]  /*0280*/  LDC.64 R10, c[0x0][0x220] ;  /* 0x00008800ff0a7b82 */ /* 0x000e620000000a00 */
[----:B0-----:R-:W-:-:S04]  /*0290*/  IMAD.WIDE R8, R5, 0x8, R8 ;  /* 0x0000000805087825 */ /* 0x001fc800078e0208 */
[----:B-1----:R-:W-:Y:S01]  /*02a0*/  IMAD.WIDE R10, R5, 0x8, R10 ;  /* 0x00000008050a7825 */ /* 0x002fe200078e020a */
[----:B------:R-:W-:-:S07]  /*02b0*/  CS2R R4, SRZ ;  /* 0x0000000000047805 */ /* 0x000fce000001ff00 */
.L_x_110:
[----:B------:R0:W2:Y:S04]  /*02c0*/  LDG.E.64.CONSTANT R12, desc[UR6][R8.64] ;  /* 0x00000006080c7981 */ /* 0x0000a8000c1e9b00 */
[----:B------:R1:W2:Y:S01]  /*02d0*/  LDG.E.64.CONSTANT R14, desc[UR6][R10.64] ;  /* 0x000000060a0e7981 */ /* 0x0002a2000c1e9b00 */
[----:B------:R-:W-:Y:S01]  /*02e0*/  VIADD R6, R6, 0xffffffff ;  /* 0xffffffff06067836 */ /* 0x000fe20000000000 */
[----:B------:R-:W-:-:S04]  /*02f0*/  IADD3 R7, R2, R7, RZ ;  /* 0x0000000702077210 */ /* 0x000fc80007ffe0ff */
[----:B------:R-:W-:Y:S01]  /*0300*/  ISETP.NE.AND P1, PT, R6, RZ, PT ;  /* 0x000000ff0600720c */ /* 0x000fe20003f25270 */
[----:B0-----:R-:W-:-:S04]  /*0310*/  IMAD.WIDE R8, R2, 0x8, R8 ;  /* 0x0000000802087825 */ /* 0x001fc800078e0208 */
[----:B-1----:R-:W-:Y:S01]  /*0320*/  IMAD.WIDE R10, R2, 0x8, R10 ;  /* 0x00000008020a7825 */ /* 0x002fe200078e020a */
[----:B--2---:R-:W-:-:S07]  /*0330*/  DFMA R4, R12, R14, R4 ;  /* 0x0000000e0c04722b */ /* 0x004fce0000000004 */
[----:B------:R-:W-:Y:S05]  /*0340*/  @P1 BRA `(.L_x_110) ;  /* 0xfffffffc00dc1947 */ /* 0x000fea000383ffff */
.L_x_109:
[----:B------:R-:W-:Y:S05]  /*0350*/  BSYNC B1 ;  /* 0x0000000000017941 */ /* 0x000fea0003800000 */
.L_x_108:
[----:B------:R-:W-:Y:S05]  /*0360*/  @!P2 BRA `(.L_x_107) ;  /* 0x00000000006ca947 */ /* 0x000fea0003800000 */
.L_x_111:
[----:B------:R-:W0:Y:S01]  /*0370*/  LDC.64 R16, c[0x0][0x220] ;  /* 0x00008800ff107b82 */ /* 0x000e220000000a00 */
[----:B------:R-:W-:-:S07]  /*0380*/  IMAD R9, R0, UR4, R7 ;  /* 0x0000000400097c24 */ /* 0x000fce000f8e0207 */
[----:B------:R-:W1:Y:S01]  /*0390*/  LDC.64 R18, c[0x0][0x228] ;  /* 0x00008a00ff127b82 */ /* 0x000e620000000a00 */
[----:B0-----:R-:W-:-:S04]  /*03a0*/  IMAD.WIDE R16, R9, 0x8, R16 ;  /* 0x0000000809107825 */ /* 0x001fc800078e0210 */
[----:B-1----:R-:W-:Y:S02]  /*03b0*/  IMAD.WIDE R18, R9, 0x8, R18 ;  /* 0x0000000809127825 */ /* 0x002fe400078e0212 */
[----:B------:R-:W2:Y:S04]  /*03c0*/  LDG.E.64.CONSTANT R8, desc[UR6][R16.64] ;  /* 0x0000000610087981 */ /* 0x000ea8000c1e9b00 */
[----:B------:R-:W2:Y:S01]  /*03d0*/  LDG.E.64.CONSTANT R10, desc[UR6][R18.64] ;  /* 0x00000006120a7981 */ /* 0x000ea2000c1e9b00 */
[----:B------:R-:W-:-:S04]  /*03e0*/  IMAD.WIDE R24, R2, 0x8, R16 ;  /* 0x0000000802187825 */ /* 0x000fc800078e0210 */
[C---:B------:R-:W-:Y:S01]  /*03f0*/  IMAD.WIDE R26, R2.reuse, 0x8, R18 ;  /* 0x00000008021a7825 */ /* 0x040fe200078e0212 */
[----:B------:R-:W3:Y:S04]  /*0400*/  LDG.E.64.CONSTANT R12, desc[UR6][R24.64] ;  /* 0x00000006180c7981 */ /* 0x000ee8000c1e9b00 */
[----:B------:R0:W3:Y:S01]  /*0410*/  LDG.E.64.CONSTANT R14, desc[UR6][R26.64] ;  /* 0x000000061a0e7981 */ /* 0x0000e2000c1e9b00 */
[----:B------:R-:W-:-:S05]  /*0420*/  IMAD.WIDE R28, R2, 0x8, R24 ;  /* 0x00000008021c7825 */ /* 0x000fca00078e0218 */
[----:B------:R-:W4:Y:S01]  /*0430*/  LDG.E.64.CONSTANT R22, desc[UR6][R28.64] ;  /* 0x000000061c167981 */ /* 0x000f22000c1e9b00 */
[----:B0-----:R-:W-:-:S05]  /*0440*/  IMAD.WIDE R26, R2, 0x8, R26 ;  /* 0x00000008021a7825 */ /* 0x001fca00078e021a */
[----:B------:R-:W4:Y:S01]  /*0450*/  LDG.E.64.CONSTANT R20, desc[UR6][R26.64] ;  /* 0x000000061a147981 */ /* 0x000f22000c1e9b00 */
[----:B------:R-:W-:-:S04]  /*0460*/  IMAD.WIDE R18, R2, 0x8, R28 ;  /* 0x0000000802127825 */ /* 0x000fc800078e021c */
[C---:B------:R-:W-:Y:S02]  /*0470*/  IMAD.WIDE R16, R2.reuse, 0x8, R26 ;  /* 0x0000000802107825 */ /* 0x040fe400078e021a */
[----:B------:R-:W5:Y:S04]  /*0480*/  LDG.E.64.CONSTANT R18, desc[UR6][R18.64] ;  /* 0x0000000612127981 */ /* 0x000f68000c1e9b00 */
[----:B------:R-:W5:Y:S01]  /*0490*/  LDG.E.64.CONSTANT R16, desc[UR6][R16.64] ;  /* 0x0000000610107981 */ /* 0x000f62000c1e9b00 */
[----:B------:R-:W-:-:S04]  /*04a0*/  IADD3 R7, R2, R7, R2 ;  /* 0x0000000702077210 */ /* 0x000fc80007ffe002 */
[----:B------:R-:W-:-:S04]  /*04b0*/  IADD3 R7, R2, R7, R2 ;  /* 0x0000000702077210 */ /* 0x000fc80007ffe002 */
[----:B------:R-:W-:Y:S01]  /*04c0*/  ISETP.GE.AND P1, PT, R7, UR4, PT ;  /* 0x0000000407007c0c */ /* 0x000fe2000bf26270 */
[----:B--2---:R-:W-:-:S08]  /*04d0*/  DFMA R8, R10, R8, R4 ;  /* 0x000000080a08722b */ /* 0x004fd00000000004 */
[----:B---3--:R-:W-:-:S08]  /*04e0*/  DFMA R8, R14, R12, R8 ;  /* 0x0000000c0e08722b */ /* 0x008fd00000000008 */
[----:B----4-:R-:W-:-:S08]  /*04f0*/  DFMA R8, R20, R22, R8 ;  /* 0x000000161408722b */ /* 0x010fd00000000008 */
[----:B-----5:R-:W-:Y:S01]  /*0500*/  DFMA R4, R16, R18, R8 ;  /* 0x000000121004722b */ /* 0x020fe20000000008 */
[----:B------:R-:W-:Y:S10]  /*0510*/  @!P1 BRA `(.L_x_111) ;  /* 0xfffffffc00949947 */ /* 0x000ff4000383ffff */
.L_x_107:
[----:B------:R-:W-:Y:S05]  /*0520*/  BSYNC B0 ;  /* 0x0000000000007941 */ /* 0x000fea0003800000 */
.L_x_106:
        /* <DEDUP_REMOVED lines=11> */
[----:B------:R0:W-:Y:S01]  /*05e0*/  @P1 STS.64 [R7], R4 ;  /* 0x0000000407001388 */ /* 0x0001e20000000a00 */
[----:B------:R-:W-:Y:S06]  /*05f0*/  @P1 BAR.SYNC.DEFER_BLOCKING 0x0 ;  /* 0x0000000000001b1d */ /* 0x000fec0000010000 */
[----:B------:R-:W-:Y:S05]  /*0600*/  @!P3 BRA `(.L_x_112) ;  /* 0x00000000002cb947 */ /* 0x000fea0003800000 */
.L_x_113:
        /* <DEDUP_REMOVED lines=8> */
[----:B------:R-:W-:Y:S02]  /*0690*/  ISETP.GT.AND P3, PT, R12, 0xff, PT ;  /* 0x000000ff0c00780c */ /* 0x000fe40003f64270 */
[----:B------:R-:W-:-:S11]  /*06a0*/  MOV R12, R13 ;  /* 0x0000000d000c7202 */ /* 0x000fd60000000f00 */
[----:B-1----:R-:W-:Y:S05]  /*06b0*/  @P3 BRA `(.L_x_113) ;  /* 0xfffffffc00d43947 */ /* 0x002fea000383ffff */
.L_x_112:
[----:B------:R-:W-:Y:S05]  /*06c0*/  @P2 BRA `(.L_x_114) ;  /* 0x0000000000582947 */ /* 0x000fea0003800000 */
[----:B------:R-:W-:Y:S01]  /*06d0*/  @P1 LDS.64 R8, [R7] ;  /* 0x0000000007081984 */ /* 0x000fe20000000a00 */
[----:B------:R-:W-:-:S03]  /*06e0*/  UMOV UR4, 0xffffffff ;  /* 0xffffffff00047882 */ /* 0x000fc60000000000 */
[----:B------:R-:W0:Y:S02]  /*06f0*/  @P1 LDS.64 R10, [R7+0x100] ;  /* 0x00010000070a1984 */ /* 0x000e240000000a00 */
[----:B0-----:R-:W-:Y:S01]  /*0700*/  @P1 DADD R4, R8, R10 ;  /* 0x0000000008041229 */ /* 0x001fe2000000000a */
[----:B------:R-:W-:Y:S10]  /*0710*/  BRA.DIV UR4, `(.L_x_115) ;  /* 0x0000000a045c7947 */ /* 0x000ff4000b800000 */
[----:B------:R-:W-:Y:S04]  /*0720*/  SHFL.DOWN PT, R9, R5, 0x10, 0x1f ;  /* 0x0a001f0005097f89 */ /* 0x000fe800000e0000 */
[----:B------:R-:W0:Y:S02]  /*0730*/  SHFL.DOWN PT, R8, R4, 0x10, 0x1f ;  /* 0x0a001f0004087f89 */ /* 0x000e2400000e0000 */
[----:B0-----:R-:W-:-:S07]  /*0740*/  DADD R8, R8, R4 ;  /* 0x0000000008087229 */ /* 0x001fce0000000004 */
        /* <DEDUP_REMOVED lines=9> */
[----:B------:R0:W1:Y:S04]  /*07e0*/  SHFL.DOWN PT, R9, R5, 0x1, 0x1f ;  /* 0x08201f0005097f89 */ /* 0x00006800000e0000 */
[----:B------:R0:W2:Y:S02]  /*07f0*/  SHFL.DOWN PT, R8, R4, 0x1, 0x1f ;  /* 0x08201f0004087f89 */ /* 0x0000a400000e0000 */
.L_x_131:
[----:B------:R-:W-:Y:S01]  /*0800*/  ISETP.GT.AND P1, PT, R6, RZ, PT ;  /* 0x000000ff0600720c */ /* 0x000fe20003f24270 */
[----:B-12---:R-:W-:-:S12]  /*0810*/  DADD R8, R4, R8 ;  /* 0x0000000004087229 */ /* 0x006fd80000000008 */
[----:B------:R1:W-:Y:S02]  /*0820*/  @!P1 STS.64 [R7], R8 ;  /* 0x0000000807009388 */ /* 0x0003e40000000a00 */
.L_x_114:
[----:B------:R-:W-:Y:S05]  /*0830*/  WARPSYNC.ALL ;  /* 0x0000000000007948 */ /* 0x000fea0003800000 */
[----:B------:R-:W2:Y:S02]  /*0840*/  LDC.64 R12, c[0x0][0x238] ;  /* 0x00008e00ff0c7b82 */ /* 0x000ea40000000a00 */
[----:B--2---:R-:W-:-:S06]  /*0850*/  IMAD.WIDE R12, R0, 0x8, R12 ;  /* 0x00000008000c7825 */ /* 0x004fcc00078e020c */
[----:B------:R-:W1:Y:S01]  /*0860*/  LDG.E.64.CONSTANT R12, desc[UR6][R12.64] ;  /* 0x000000060c0c7981 */ /* 0x000e62000c1e9b00 */
[----:B------:R-:W2:Y:S01]  /*0870*/  S2UR UR5, SR_CgaCtaId ;  /* 0x00000000000579c3 */ /* 0x000ea20000008800 */
[----:B------:R-:W-:Y:S02]  /*0880*/  UMOV UR4, 0x400 ;  /* 0x0000040000047882 */ /* 0x000fe40000000000 */
[----:B--2---:R-:W-:-:S05]  /*0890*/  ULEA UR4, UR5, UR4, 0x18 ;  /* 0x0000000405047291 */ /* 0x004fca000f8ec03f */
[----:B------:R-:W-:Y:S06]  /*08a0*/  BAR.SYNC.DEFER_BLOCKING 0x0 ;  /* 0x0000000000007b1d */ /* 0x000fec0000010000 */
[----:B0-----:R-:W0:Y:S01]  /*08b0*/  LDS.64 R4, [UR4] ;  /* 0x00000004ff047984 */ /* 0x001e220008000a00 */
[----:B-1----:R-:W1:Y:S01]  /*08c0*/  MUFU.RCP64H R7, R13 ;  /* 0x0000000d00077308 */ /* 0x002e620000001800 */
[----:B------:R-:W-:-:S05]  /*08d0*/  VIADD R6, R13, 0x300402 ;  /* 0x003004020d067836 */ /* 0x000fca0000000000 */
[----:B------:R-:W-:Y:S01]  /*08e0*/  FSETP.GEU.AND P1, PT, |R6|, 5.8789094863358348022e-39, PT ;  /* 0x004004020600780b */ /* 0x000fe20003f2e200 */
[----:B-1----:R-:W-:-:S08]  /*08f0*/  DFMA R8, -R12, R6, 1 ;  /* 0x3ff000000c08742b */ /* 0x002fd00000000106 */
[----:B------:R-:W-:-:S08]  /*0900*/  DFMA R8, R8, R8, R8 ;  /* 0x000000080808722b */ /* 0x000fd00000000008 */
[----:B------:R-:W-:-:S08]  /*0910*/  DFMA R8, R6, R8, R6 ;  /* 0x000000080608722b */ /* 0x000fd00000000006 */
[----:B------:R-:W-:-:S08]  /*0920*/  DFMA R10, -R12, R8, 1 ;  /* 0x3ff000000c0a742b */ /* 0x000fd00000000108 */
[----:B------:R-:W-:Y:S01]  /*0930*/  DFMA R6, R8, R10, R8 ;  /* 0x0000000a0806722b */ /* 0x000fe20000000008 */
[----:B------:R-:W-:Y:S01]  /*0940*/  SHF.R.S32.HI R8, RZ, 0x1f, R0 ;  /* 0x0000001fff087819 */ /* 0x000fe20000011400 */
[----:B0-----:R-:W-:Y:S09]  /*0950*/  @P1 BRA `(.L_x_116) ;  /* 0x0000000000101947 */ /* 0x001ff20003800000 */
[----:B------:R-:W-:Y:S02]  /*0960*/  LOP3.LUT R6, R13, 0x7fffffff, RZ, 0xc0, !PT ;  /* 0x7fffffff0d067812 */ /* 0x000fe400078ec0ff */
[----:B------:R-:W-:Y:S02]  /*0970*/  MOV R10, 0x9a0 ;  /* 0x000009a0000a7802 */ /* 0x000fe40000000f00 */
[----:B------:R-:W-:-:S07]  /*0980*/  IADD3 R14, R6, -0x100000, RZ ;  /* 0xfff00000060e7810 */ /* 0x000fce0007ffe0ff */
[----:B------:R-:W-:Y:S05]  /*0990*/  CALL.REL.NOINC `($__internal_1_$__cuda_sm20_dblrcp_rn_slowpath_v3) ;  /* 0x0000000800b47944 */ /* 0x000fea0003c00000 */
.L_x_116:
[----:B------:R-:W-:Y:S01]  /*09a0*/  ISETP.NE.AND P1, PT, R3, RZ, PT ;  /* 0x000000ff0300720c */ /* 0x000fe20003f25270 */
[----:B------:R-:W0:-:S12]  /*09b0*/  LDC.64 R14, c[0x0][0x230] ;  /* 0x00008c00ff0e7b82 */ /* 0x000e180000000a00 */
[----:B------:R-:W1:Y:S01]  /*09c0*/  @!P1 LDC.64 R12, c[0x0][0x218] ;  /* 0x00008600ff0c9b82 */ /* 0x000e620000000a00 */
[----:B------:R-:W-:Y:S01]  /*09d0*/  @!P1 DMUL R10, R4, R6 ;  /* 0x00000006040a9228 */ /* 0x000fe20000000000 */
[----:B0-----:R-:W-:-:S04]  /*09e0*/  LEA R14, P3, R0, R14, 0x3 ;  /* 0x0000000e000e7211 */ /* 0x001fc800078618ff */
[C---:B------:R-:W-:Y:S02]  /*09f0*/  LEA.HI.X R15, R0.reuse, R15, R8, 0x3, P3 ;  /* 0x0000000f000f7211 */ /* 0x040fe400018f1c08 */
[----:B-1----:R-:W-:-:S04]  /*0a00*/  @!P1 LEA R12, P2, R0, R12, 0x3 ;  /* 0x0000000c000c9211 */ /* 0x002fc800078418ff */
[----:B------:R-:W-:-:S05]  /*0a10*/  @!P1 LEA.HI.X R13, R0, R13, R8, 0x3, P2 ;  /* 0x0000000d000d9211 */ /* 0x000fca00010f1c08 */
[----:B------:R0:W-:Y:S01]  /*0a20*/  @!P1 STG.E.64 desc[UR6][R12.64], R10 ;  /* 0x0000000a0c009986 */ /* 0x0001e2000c101b06 */
[----:B------:R-:W-:Y:S05]  /*0a30*/  @P0 EXIT ;  /* 0x000000000000094d */ /* 0x000fea0003800000 */
[----:B------:R1:W5:Y:S01]  /*0a40*/  LDG.E.64.CONSTANT R8, desc[UR6][R14.64] ;  /* 0x000000060e087981 */ /* 0x000362000c1e9b00 */
[----:B0-----:R-:W0:Y:S01]  /*0a50*/  I2F.U32.RP R13, R2 ;  /* 0x00000002000d7306 */ /* 0x001e220000209000 */
[----:B------:R-:W-:Y:S01]  /*0a60*/  LOP3.LUT R12, RZ, R3, RZ, 0x33, !PT ;  /* 0x00000003ff0c7212 */ /* 0x000fe200078e33ff */
[----:B------:R-:W-:Y:S01]  /*0a70*/  ULDC UR4, c[0x0][0x240] ;  /* 0x0000900000047ab9 */ /* 0x000fe20000000800 */
[----:B------:R-:W-:Y:S01]  /*0a80*/  ISETP.NE.U32.AND P2, PT, R2, RZ, PT ;  /* 0x000000ff0200720c */ /* 0x000fe20003f45070 */
[----:B------:R-:W-:Y:S04]  /*0a90*/  BSSY B0, `(.L_x_117) ;  /* 0x000002c000007945 */ /* 0x000fe80003800000 */
[----:B0-----:R-:W0:Y:S02]  /*0aa0*/  MUFU.RCP R13, R13 ;  /* 0x0000000d000d7308 */ /* 0x001e240000001000 */
[----:B0-----:R-:W-:-:S06]  /*0ab0*/  VIADD R10, R13, 0xffffffe ;  /* 0x0ffffffe0d0a7836 */ /* 0x001fcc0000000000 */
[----:B------:R0:W2:Y:S02]  /*0ac0*/  F2I.FTZ.U32.TRUNC.NTZ R11, R10 ;  /* 0x0000000a000b7305 */ /* 0x0000a4000021f000 */
[----:B0-----:R-:W-:Y:S01]  /*0ad0*/  IMAD.MOV.U32 R10, RZ, RZ, RZ ;  /* 0x000000ffff0a7224 */ /* 0x001fe200078e00ff */
[----:B--2---:R-:W-:-:S05]  /*0ae0*/  IADD3 R17, RZ, -R11, RZ ;  /* 0x8000000bff117210 */ /* 0x004fca0007ffe0ff */
[----:B------:R-:W-:-:S04]  /*0af0*/  IMAD R17, R17, R2, RZ ;  /* 0x0000000211117224 */ /* 0x000fc800078e02ff */
[----:B------:R-:W-:Y:S01]  /*0b00*/  IMAD.HI.U32 R16, R11, R17, R10 ;  /* 0x000000110b107227 */ /* 0x000fe200078e000a */
[----:B------:R-:W-:-:S05]  /*0b10*/  IADD3 R11, R12, UR4, RZ ;  /* 0x000000040c0b7c10 */ /* 0x000fca000fffe0ff */
[----:B------:R-:W-:-:S04]  /*0b20*/  IMAD.HI.U32 R16, R16, R11, RZ ;  /* 0x0000000b10107227 */ /* 0x000fc800078e00ff */
[----:B------:R-:W-:-:S04]  /*0b30*/  IMAD.MOV R12, RZ, RZ, -R16 ;  /* 0x000000ffff0c7224 */ /* 0x000fc800078e0a10 */
[----:B------:R-:W-:-:S05]  /*0b40*/  IMAD R11, R2, R12, R11 ;  /* 0x0000000c020b7224 */ /* 0x000fca00078e020b */
[----:B------:R-:W-:-:S13]  /*0b50*/  ISETP.GE.U32.AND P0, PT, R11, R2, PT ;  /* 0x000000020b00720c */ /* 0x000fda0003f06070 */
[----:B------:R-:W-:Y:S01]  /*0b60*/  @P0 IADD3 R11, R11, -R2, RZ ;  /* 0x800000020b0b0210 */ /* 0x000fe20007ffe0ff */
[----:B------:R-:W-:-:S03]  /*0b70*/  @P0 VIADD R16, R16, 0x1 ;  /* 0x0000000110100836 */ /* 0x000fc60000000000 */
[----:B------:R-:W-:Y:S01]  /*0b80*/  ISETP.GE.U32.AND P1, PT, R11, R2, PT ;  /* 0x000000020b00720c */ /* 0x000fe20003f26070 */
[----:B------:R-:W-:-:S08]  /*0b90*/  DMUL R10, R6, R6 ;  /* 0x00000006060a7228 */ /* 0x000fd00000000000 */
[----:B------:R-:W-:-:S04]  /*0ba0*/  DMUL R10, R10, R6 ;  /* 0x000000060a0a7228 */ /* 0x000fc80000000000 */
[----:B------:R-:W-:Y:S02]  /*0bb0*/  @P1 IADD3 R16, R16, 0x1, RZ ;  /* 0x0000000110101810 */ /* 0x000fe40007ffe0ff */
[----:B------:R-:W-:-:S05]  /*0bc0*/  @!P2 LOP3.LUT R16, RZ, R2, RZ, 0x33, !PT ;  /* 0x00000002ff10a212 */ /* 0x000fca00078e33ff */
[----:B------:R-:W-:-:S05]  /*0bd0*/  VIADD R12, R16, 0x1 ;  /* 0x00000001100c7836 */ /* 0x000fca0000000000 */
[----:B------:R-:W-:-:S13]  /*0be0*/  LOP3.LUT P0, R17, R12, 0x3, RZ, 0xc0, !PT ;  /* 0x000000030c117812 */ /* 0x000fda000780c0ff */
[----:B-1----:R-:W-:Y:S05]  /*0bf0*/  @!P0 BRA `(.L_x_118) ;  /* 0x0000000000548947 */ /* 0x002fea0003800000 */
[----:B------:R-:W0:Y:S01]  /*0c00*/  LDC.64 R14, c[0x0][0x210] ;  /* 0x00008400ff0e7b82 */ /* 0x000e220000000a00 */
[----:B------:R-:W-:-:S07]  /*0c10*/  IMAD R21, R0, UR4, R3 ;  /* 0x0000000400157c24 */ /* 0x000fce000f8e0203 */
[----:B------:R-:W1:Y:S08]  /*0c20*/  LDC.64 R12, c[0x0][0x228] ;  /* 0x00008a00ff0c7b82 */ /* 0x000e700000000a00 */
[----:B------:R-:W2:Y:S01]  /*0c30*/  LDC.64 R18, c[0x0][0x220] ;  /* 0x00008800ff127b82 */ /* 0x000ea20000000a00 */
[----:B0-----:R-:W-:-:S04]  /*0c40*/  IMAD.WIDE R14, R21, 0x8, R14 ;  /* 0x00000008150e7825 */ /* 0x001fc800078e020e */
[----:B-1----:R-:W-:-:S04]  /*0c50*/  IMAD.WIDE R12, R21, 0x8, R12 ;  /* 0x00000008150c7825 */ /* 0x002fc800078e020c */
[----:B--2---:R-:W-:-:S07]  /*0c60*/  IMAD.WIDE R18, R21, 0x8, R18 ;  /* 0x0000000815127825 */ /* 0x004fce00078e0212 */
.L_x_119:
[----:B------:R0:W2:Y:S04]  /*0c70*/  LDG.E.64.CONSTANT R22, desc[UR6][R12.64] ;  /* 0x000000060c167981 */ /* 0x0000a8000c1e9b00 */
[----:B------:R1:W3:Y:S01]  /*0c80*/  LDG.E.64.CONSTANT R20, desc[UR6][R18.64] ;  /* 0x0000000612147981 */ /* 0x0002e2000c1e9b00 */
[----:B------:R-:W-:Y:S01]  /*0c90*/  IADD3 R17, R17, -0x1, RZ ;  /* 0xffffffff11117810 */ /* 0x000fe20007ffe0ff */
[----:B------:R-:W-:-:S03]  /*0ca0*/  IMAD.IADD R3, R2, 0x1, R3 ;  /* 0x0000000102037824 */ /* 0x000fc600078e0203 */
[----:B------:R-:W-:Y:S01]  /*0cb0*/  ISETP.NE.AND P0, PT, R17, RZ, PT ;  /* 0x000000ff1100720c */ /* 0x000fe20003f05270 */
[----:B0-----:R-:W-:-:S04]  /*0cc0*/  IMAD.WIDE R12, R2, 0x8, R12 ;  /* 0x00000008020c7825 */ /* 0x001fc800078e020c */
[----:B-1----:R-:W-:Y:S01]  /*0cd0*/  IMAD.WIDE R18, R2, 0x8, R18 ;  /* 0x0000000802127825 */ /* 0x002fe200078e0212 */
[----:B--2---:R-:W-:-:S08]  /*0ce0*/  DMUL R22, R10, R22 ;  /* 0x000000160a167228 */ /* 0x004fd00000000000 */
[----:B------:R-:W-:-:S08]  /*0cf0*/  DMUL R22, R4, R22 ;  /* 0x0000001604167228 */ /* 0x000fd00000000000 */
[----:B---3--:R-:W-:-:S08]  /*0d00*/  DFMA R20, R20, R6, -R22 ;  /* 0x000000061414722b */ /* 0x008fd00000000816 */
[----:B-----5:R-:W-:-:S07]  /*0d10*/  DMUL R20, R8, R20 ;  /* 0x0000001408147228 */ /* 0x020fce0000000000 */
[----:B------:R0:W-:Y:S02]  /*0d20*/  STG.E.64 desc[UR6][R14.64], R20 ;  /* 0x000000140e007986 */ /* 0x0001e4000c101b06 */
[----:B0-----:R-:W-:Y:S01]  /*0d30*/  IMAD.WIDE R14, R2, 0x8, R14 ;  /* 0x00000008020e7825 */ /* 0x001fe200078e020e */
[----:B------:R-:W-:Y:S06]  /*0d40*/  @P0 BRA `(.L_x_119) ;  /* 0xfffffffc00c80947 */ /* 0x000fec000383ffff */
.L_x_118:
[----:B------:R-:W-:Y:S05]  /*0d50*/  BSYNC B0 ;  /* 0x0000000000007941 */ /* 0x000fea0003800000 */
.L_x_117:
[----:B------:R-:W0:Y:S01]  /*0d60*/  LDC.64 R12, c[0x0][0x220] ;  /* 0x00008800ff0c7b82 */ /* 0x000e220000000a00 */
[----:B------:R-:W-:-:S07]  /*0d70*/  ISETP.GE.U32.AND P0, PT, R16, 0x3, PT ;  /* 0x000000031000780c */ /* 0x000fce0003f06070 */
[----:B------:R-:W1:Y:S06]  /*0d80*/  LDC.64 R14, c[0x0][0x228] ;  /* 0x00008a00ff0e7b82 */ /* 0x000e6c0000000a00 */
[----:B------:R-:W-:Y:S05]  /*0d90*/  @!P0 EXIT ;  /* 0x000000000000894d */ /* 0x000fea0003800000 */
.L_x_120:
[----:B------:R-:W-:-:S04]  /*0da0*/  IMAD R29, R0, UR4, R3 ;  /* 0x00000004001d7c24 */ /* 0x000fc8000f8e0203 */
[----:B-12---:R-:W-:-:S05]  /*0db0*/  IMAD.WIDE R16, R29, 0x8, R14 ;  /* 0x000000081d107825 */ /* 0x006fca00078e020e */
[----:B------:R1:W2:Y:S01]  /*0dc0*/  LDG.E.64.CONSTANT R24, desc[UR6][R16.64] ;  /* 0x0000000610187981 */ /* 0x0002a2000c1e9b00 */
[----:B0-----:R-:W-:-:S05]  /*0dd0*/  IMAD.WIDE R20, R29, 0x8, R12 ;  /* 0x000000081d147825 */ /* 0x001fca00078e020c */
[----:B------:R0:W3:Y:S01]  /*0de0*/  LDG.E.64.CONSTANT R26, desc[UR6][R20.64] ;  /* 0x00000006141a7981 */ /* 0x0000e2000c1e9b00 */
[----:B-1----:R-:W-:-:S05]  /*0df0*/  IMAD.WIDE R16, R2, 0x8, R16 ;  /* 0x0000000802107825 */ /* 0x002fca00078e0210 */
[----:B------:R1:W4:Y:S01]  /*0e00*/  LDG.E.64.CONSTANT R18, desc[UR6][R16.64] ;  /* 0x0000000610127981 */ /* 0x000322000c1e9b00 */
[----:B0-----:R-:W-:-:S05]  /*0e10*/  IMAD.WIDE R20, R2, 0x8, R20 ;  /* 0x0000000802147825 */ /* 0x001fca00078e0214 */
[----:B------:R0:W3:Y:S01]  /*0e20*/  LDG.E.64.CONSTANT R22, desc[UR6][R20.64] ;  /* 0x0000000614167981 */ /* 0x0000e2000c1e9b00 */
[----:B-1----:R-:W-:-:S04]  /*0e30*/  IMAD.WIDE R16, R2, 0x8, R16 ;  /* 0x0000000802107825 */ /* 0x002fc800078e0210 */
[----:B0-----:R-:W-:Y:S01]  /*0e40*/  IMAD.WIDE R20, R2, 0x8, R20 ;  /* 0x0000000802147825 */ /* 0x001fe200078e0214 */
[----:B--2---:R-:W-:-:S08]  /*0e50*/  DMUL R24, R10, R24 ;  /* 0x000000180a187228 */ /* 0x004fd00000000000 */
[----:B------:R-:W-:Y:S02]  /*0e60*/  DMUL R24, R4, R24 ;  /* 0x0000001804187228 */ /* 0x000fe40000000000 */
[----:B----4-:R-:W-:-:S06]  /*0e70*/  DMUL R18, R10, R18 ;  /* 0x000000120a127228 */ /* 0x010fcc0000000000 */
[----:B---3--:R-:W-:Y:S01]  /*0e80*/  DFMA R24, R26, R6, -R24 ;  /* 0x000000061a18722b */ /* 0x008fe20000000818 */
[----:B------:R-:W0:Y:S01]  /*0e90*/  LDC.64 R26, c[0x0][0x210] ;  /* 0x00008400ff1a7b82 */ /* 0x000e220000000a00 */
[----:B------:R-:W-:-:S06]  /*0ea0*/  DMUL R18, R4, R18 ;  /* 0x0000001204127228 */ /* 0x000fcc0000000000 */
[----:B-----5:R-:W-:Y:S02]  /*0eb0*/  DMUL R24, R8, R24 ;  /* 0x0000001808187228 */ /* 0x020fe40000000000 */
[----:B------:R-:W-:Y:S01]  /*0ec0*/  DFMA R18, R22, R6, -R18 ;  /* 0x000000061612722b */ /* 0x000fe20000000812 */
[----:B------:R-:W-:Y:S02]  /*0ed0*/  IMAD.WIDE R22, R2, 0x8, R16 ;  /* 0x0000000802167825 */ /* 0x000fe400078e0210 */
[----:B------:R-:W2:Y:S04]  /*0ee0*/  LDG.E.64.CONSTANT R16, desc[UR6][R16.64] ;  /* 0x0000000610107981 */ /* 0x000ea8000c1e9b00 */
[----:B------:R-:W3:Y:S01]  /*0ef0*/  LDG.E.64.CONSTANT R22, desc[UR6][R22.64] ;  /* 0x0000000616167981 */ /* 0x000ee2000c1e9b00 */
[----:B0-----:R-:W-:-:S05]  /*0f00*/  IMAD.WIDE R26, R29, 0x8, R26 ;  /* 0x000000081d1a7825 */ /* 0x001fca00078e021a */
[----:B------:R0:W-:Y:S02]  /*0f10*/  STG.E.64 desc[UR6][R26.64], R24 ;  /* 0x000000181a007986 */ /* 0x0001e4000c101b06 */
[C---:B0-----:R-:W-:Y:S02]  /*0f20*/  IMAD.WIDE R24, R2.reuse, 0x8, R20 ;  /* 0x0000000802187825 */ /* 0x041fe400078e0214 */
[----:B------:R-:W4:Y:S04]  /*0f30*/  LDG.E.64.CONSTANT R20, desc[UR6][R20.64] ;  /* 0x0000000614147981 */ /* 0x000f28000c1e9b00 */
[----:B------:R-:W4:Y:S01]  /*0f40*/  LDG.E.64.CONSTANT R24, desc[UR6][R24.64] ;  /* 0x0000000618187981 */ /* 0x000f22000c1e9b00 */
[C---:B------:R-:W-:Y:S01]  /*0f50*/  IMAD.WIDE R28, R2.reuse, 0x8, R26 ;  /* 0x00000008021c7825 */ /* 0x040fe200078e021a */
[----:B------:R-:W-:Y:S01]  /*0f60*/  DMUL R18, R8, R18 ;  /* 0x0000001208127228 */ /* 0x000fe20000000000 */
[----:B------:R-:W-:-:S06]  /*0f70*/  IADD3 R3, R2, R3, R2 ;  /* 0x0000000302037210 */ /* 0x000fcc0007ffe002 */
[----:B------:R0:W-:Y:S01]  /*0f80*/  STG.E.64 desc[UR6][R28.64], R18 ;  /* 0x000000121c007986 */ /* 0x0001e2000c101b06 */
[----:B------:R-:W-:-:S04]  /*0f90*/  IADD3 R3, R2, R3, R2 ;  /* 0x0000000302037210 */ /* 0x000fc80007ffe002 */
[----:B------:R-:W-:Y:S01]  /*0fa0*/  ISETP.GE.AND P0, PT, R3, UR4, PT ;  /* 0x0000000403007c0c */ /* 0x000fe2000bf06270 */
[C---:B--2---:R-:W-:Y:S02]  /*0fb0*/  DMUL R26, R10.reuse, R16 ;  /* 0x000000100a1a7228 */ /* 0x044fe40000000000 */
[----:B---3--:R-:W-:-:S06]  /*0fc0*/  DMUL R22, R10, R22 ;  /* 0x000000160a167228 */ /* 0x008fcc0000000000 */
[C---:B------:R-:W-:Y:S02]  /*0fd0*/  DMUL R26, R4.reuse, R26 ;  /* 0x0000001a041a7228 */ /* 0x040fe40000000000 */
[----:B------:R-:W-:Y:S01]  /*0fe0*/  DMUL R22, R4, R22 ;  /* 0x0000001604167228 */ /* 0x000fe20000000000 */
[----:B------:R-:W-:-:S05]  /*0ff0*/  IMAD.WIDE R16, R2, 0x8, R28 ;  /* 0x0000000802107825 */ /* 0x000fca00078e021c */
[-C--:B----4-:R-:W-:Y:S02]  /*1000*/  DFMA R26, R20, R6.reuse, -R26 ;  /* 0x00000006141a722b */ /* 0x090fe4000000081a */
[----:B------:R-:W-:Y:S01]  /*1010*/  DFMA R22, R24, R6, -R22 ;  /* 0x000000061816722b */ /* 0x000fe20000000816 */
[----:B0-----:R-:W-:-:S05]  /*1020*/  IMAD.WIDE R18, R2, 0x8, R16 ;  /* 0x0000000802127825 */ /* 0x001fca00078e0210 */
[C---:B------:R-:W-:Y:S02]  /*1030*/  DMUL R26, R8.reuse, R26 ;  /* 0x0000001a081a7228 */ /* 0x040fe40000000000 */
[----:B------:R-:W-:-:S05]  /*1040*/  DMUL R22, R8, R22 ;  /* 0x0000001608167228 */ /* 0x000fca0000000000 */
[----:B------:R2:W-:Y:S04]  /*1050*/  STG.E.64 desc[UR6][R16.64], R26 ;  /* 0x0000001a10007986 */ /* 0x0005e8000c101b06 */
[----:B------:R2:W-:Y:S01]  /*1060*/  STG.E.64 desc[UR6][R18.64], R22 ;  /* 0x0000001612007986 */ /* 0x0005e2000c101b06 */
[----:B------:R-:W-:Y:S05]  /*1070*/  @!P0 BRA `(.L_x_120) ;  /* 0xfffffffc00488947 */ /* 0x000fea000383ffff */
[----:B------:R-:W-:Y:S05]  /*1080*/  EXIT ;  /* 0x000000000000794d */ /* 0x000fea0003800000 */
.L_x_115:
[----:B------:R-:W-:Y:S01]  /*1090*/  MOV R17, R5 ;  /* 0x0000000500117202 */ /* 0x000fe20000000f00 */
[----:B------:R-:W-:Y:S01]  /*10a0*/  IMAD.MOV.U32 R16, RZ, RZ, 0x10 ;  /* 0x00000010ff107424 */ /* 0x000fe200078e00ff */
[----:B------:R-:W-:Y:S01]  /*10b0*/  MOV R19, 0x1f ;  /* 0x0000001f00137802 */ /* 0x000fe20000000f00 */
[----:B------:R-:W-:-:S07]  /*10c0*/  IMAD.MOV.U32 R14, RZ, RZ, -0x1 ;  /* 0xffffffffff0e7424 */ /* 0x000fce00078e00ff */
[----:B------:R-:W-:Y:S05]  /*10d0*/  WARPSYNC.COLLECTIVE R14, `(.L_x_121) ;  /* 0x000000000e087348 */ /* 0x000fea0003c00000 */
[----:B------:R0:W1:Y:S02]  /*10e0*/  SHFL.DOWN P1, R15, R17, R16, R19 ;  /* 0x08000010110f7389 */ /* 0x0000640000020013 */
[----:B01----:R-:W-:Y:S01]  /*10f0*/  ENDCOLLECTIVE ;  /* 0x000000000000791b */ /* 0x003fe20003800000 */
.L_x_121:
[----:B------:R-:W-:Y:S01]  /*1100*/  IMAD.MOV.U32 R17, RZ, RZ, R4 ;  /* 0x000000ffff117224 */ /* 0x000fe200078e0004 */
[----:B------:R-:W-:-:S07]  /*1110*/  MOV R9, R15 ;  /* 0x0000000f00097202 */ /* 0x000fce0000000f00 */
[----:B------:R-:W-:Y:S05]  /*1120*/  WARPSYNC.COLLECTIVE R14, `(.L_x_122) ;  /* 0x000000000e087348 */ /* 0x000fea0003c00000 */
[----:B------:R0:W1:Y:S02]  /*1130*/  SHFL.DOWN P1, R15, R17, R16, R19 ;  /* 0x08000010110f7389 */ /* 0x0000640000020013 */
[----:B01----:R-:W-:Y:S01]  /*1140*/  ENDCOLLECTIVE ;  /* 0x000000000000791b */ /* 0x003fe20003800000 */
.L_x_122:
[----:B------:R-:W-:Y:S02]  /*1150*/  MOV R16, 0x8 ;  /* 0x0000000800107802 */ /* 0x000fe40000000f00 */
[----:B------:R-:W-:-:S06]  /*1160*/  MOV R8, R15 ;  /* 0x0000000f00087202 */ /* 0x000fcc0000000f00 */
[----:B------:R-:W-:-:S10]  /*1170*/  DADD R8, R8, R4 ;  /* 0x0000000008087229 */ /* 0x000fd40000000004 */
[----:B------:R-:W-:-:S07]  /*1180*/  IMAD.MOV.U32 R17, RZ, RZ, R9 ;  /* 0x000000ffff117224 */ /* 0x000fce00078e0009 */
[----:B------:R-:W-:Y:S05]  /*1190*/  WARPSYNC.COLLECTIVE R14, `(.L_x_123) ;  /* 0x000000000e087348 */ /* 0x000fea0003c00000 */
[----:B------:R0:W1:Y:S02]  /*11a0*/  SHFL.DOWN P1, R15, R17, R16, R19 ;  /* 0x08000010110f7389 */ /* 0x0000640000020013 */
[----:B01----:R-:W-:Y:S01]  /*11b0*/  ENDCOLLECTIVE ;  /* 0x000000000000791b */ /* 0x003fe20003800000 */
.L_x_123:
[----:B------:R-:W-:Y:S01]  /*11c0*/  MOV R17, R8 ;  /* 0x0000000800117202 */ /* 0x000fe20000000f00 */
[----:B------:R-:W-:-:S07]  /*11d0*/  IMAD.MOV.U32 R11, RZ, RZ, R15 ;  /* 0x000000ffff0b7224 */ /* 0x000fce00078e000f */
[----:B------:R-:W-:Y:S05]  /*11e0*/  WARPSYNC.COLLECTIVE R14, `(.L_x_124) ;  /* 0x000000000e087348 */ /* 0x000fea0003c00000 */
[----:B------:R0:W1:Y:S02]  /*11f0*/  SHFL.DOWN P1, R15, R17, R16, R19 ;  /* 0x08000010110f7389 */ /* 0x0000640000020013 */
[----:B01----:R-:W-:Y:S01]  /*1200*/  ENDCOLLECTIVE ;  /* 0x000000000000791b */ /* 0x003fe20003800000 */
.L_x_124:
[----:B------:R-:W-:Y:S02]  /*1210*/  IMAD.MOV.U32 R16, RZ, RZ, 0x4 ;  /* 0x00000004ff107424 */ /* 0x000fe400078e00ff */
[----:B------:R-:W-:-:S06]  /*1220*/  IMAD.MOV.U32 R10, RZ, RZ, R15 ;  /* 0x000000ffff0a7224 */ /* 0x000fcc00078e000f */
[----:B------:R-:W-:-:S10]  /*1230*/  DADD R10, R8, R10 ;  /* 0x00000000080a7229 */ /* 0x000fd4000000000a */
[----:B------:R-:W-:-:S07]  /*1240*/  MOV R17, R11 ;  /* 0x0000000b00117202 */ /* 0x000fce0000000f00 */
[----:B------:R-:W-:Y:S05]  /*1250*/  WARPSYNC.COLLECTIVE R14, `(.L_x_125) ;  /* 0x000000000e087348 */ /* 0x000fea0003c00000 */
[----:B------:R0:W1:Y:S02]  /*1260*/  SHFL.DOWN P1, R15, R17, R16, R19 ;  /* 0x08000010110f7389 */ /* 0x0000640000020013 */
[----:B01----:R-:W-:Y:S01]  /*1270*/  ENDCOLLECTIVE ;  /* 0x000000000000791b */ /* 0x003fe20003800000 */
.L_x_125:
[----:B------:R-:W-:Y:S01]  /*1280*/  IMAD.MOV.U32 R17, RZ, RZ, R10 ;  /* 0x000000ffff117224 */ /* 0x000fe200078e000a */
[----:B------:R-:W-:-:S07]  /*1290*/  MOV R13, R15 ;  /* 0x0000000f000d7202 */ /* 0x000fce0000000f00 */
[----:B------:R-:W-:Y:S05]  /*12a0*/  WARPSYNC.COLLECTIVE R14, `(.L_x_126) ;  /* 0x000000000e087348 */ /* 0x000fea0003c00000 */
[----:B------:R0:W1:Y:S02]  /*12b0*/  SHFL.DOWN P1, R15, R17, R16, R19 ;  /* 0x08000010110f7389 */ /* 0x0000640000020013 */
[----:B01----:R-:W-:Y:S01]  /*12c0*/  ENDCOLLECTIVE ;  /* 0x000000000000791b */ /* 0x003fe20003800000 */
.L_x_126:
[----:B------:R-:W-:Y:S02]  /*12d0*/  MOV R16, 0x2 ;  /* 0x0000000200107802 */ /* 0x000fe40000000f00 */
[----:B------:R-:W-:-:S06]  /*12e0*/  MOV R12, R15 ;  /* 0x0000000f000c7202 */ /* 0x000fcc0000000f00 */
[----:B------:R-:W-:-:S10]  /*12f0*/  DADD R12, R10, R12 ;  /* 0x000000000a0c7229 */ /* 0x000fd4000000000c */
[----:B------:R-:W-:-:S07]  /*1300*/  IMAD.MOV.U32 R17, RZ, RZ, R13 ;  /* 0x000000ffff117224 */ /* 0x000fce00078e000d */
[----:B------:R-:W-:Y:S05]  /*1310*/  WARPSYNC.COLLECTIVE R14, `(.L_x_127) ;  /* 0x000000000e087348 */ /* 0x000fea0003c00000 */
[----:B------:R0:W1:Y:S02]  /*1320*/  SHFL.DOWN P1, R15, R17, R16, R19 ;  /* 0x08000010110f7389 */ /* 0x0000640000020013 */
[----:B01----:R-:W-:Y:S01]  /*1330*/  ENDCOLLECTIVE ;  /* 0x000000000000791b */ /* 0x003fe20003800000 */
.L_x_127:
[----:B------:R-:W-:Y:S01]  /*1340*/  MOV R17, R12 ;  /* 0x0000000c00117202 */ /* 0x000fe20000000f00 */
[----:B------:R-:W-:-:S07]  /*1350*/  IMAD.MOV.U32 R5, RZ, RZ, R15 ;  /* 0x000000ffff057224 */ /* 0x000fce00078e000f */
[----:B------:R-:W-:Y:S05]  /*1360*/  WARPSYNC.COLLECTIVE R14, `(.L_x_128) ;  /* 0x000000000e087348 */ /* 0x000fea0003c00000 */
[----:B------:R0:W1:Y:S02]  /*1370*/  SHFL.DOWN P1, R15, R17, R16, R19 ;  /* 0x08000010110f7389 */ /* 0x0000640000020013 */
[----:B01----:R-:W-:Y:S01]  /*1380*/  ENDCOLLECTIVE ;  /* 0x000000000000791b */ /* 0x003fe20003800000 */
.L_x_128:
[----:B------:R-:W-:Y:S02]  /*1390*/  IMAD.MOV.U32 R16, RZ, RZ, 0x1 ;  /* 0x00000001ff107424 */ /* 0x000fe400078e00ff */
[----:B------:R-:W-:-:S06]  /*13a0*/  IMAD.MOV.U32 R4, RZ, RZ, R15 ;  /* 0x000000ffff047224 */ /* 0x000fcc00078e000f */
[----:B------:R-:W-:-:S10]  /*13b0*/  DADD R4, R12, R4 ;  /* 0x000000000c047229 */ /* 0x000fd40000000004 */
[----:B------:R-:W-:-:S07]  /*13c0*/  MOV R17, R5 ;  /* 0x0000000500117202 */ /* 0x000fce0000000f00 */
[----:B------:R-:W-:Y:S05]  /*13d0*/  WARPSYNC.COLLECTIVE R14, `(.L_x_129) ;  /* 0x000000000e087348 */ /* 0x000fea0003c00000 */
[----:B------:R0:W1:Y:S02]  /*13e0*/  SHFL.DOWN P1, R15, R17, R16, R19 ;  /* 0x08000010110f7389 */ /* 0x0000640000020013 */
[----:B01----:R-:W-:Y:S01]  /*13f0*/  ENDCOLLECTIVE ;  /* 0x000000000000791b */ /* 0x003fe20003800000 */
.L_x_129:
[----:B------:R-:W-:Y:S01]  /*1400*/  IMAD.MOV.U32 R17, RZ, RZ, R4 ;  /* 0x000000ffff117224 */ /* 0x000fe200078e0004 */
[----:B------:R-:W-:-:S07]  /*1410*/  MOV R9, R15 ;  /* 0x0000000f00097202 */ /* 0x000fce0000000f00 */
[----:B------:R-:W-:Y:S05]  /*1420*/  WARPSYNC.COLLECTIVE R14, `(.L_x_130) ;  /* 0x000000000e087348 */ /* 0x000fea0003c00000 */
[----:B------:R0:W1:Y:S02]  /*1430*/  SHFL.DOWN P1, R15, R17, R16, R19 ;  /* 0x08000010110f7389 */ /* 0x0000640000020013 */
[----:B01----:R-:W-:Y:S01]  /*1440*/  ENDCOLLECTIVE ;  /* 0x000000000000791b */ /* 0x003fe20003800000 */
.L_x_130:
[----:B------:R-:W-:Y:S01]  /*1450*/  MOV R8, R15 ;  /* 0x0000000f00087202 */ /* 0x000fe20000000f00 */
[----:B------:R-:W-:Y:S06]  /*1460*/  BRA `(.L_x_131) ;  /* 0xfffffff000e47947 */ /* 0x000fec000383ffff */
        .weak           $__internal_1_$__cuda_sm20_dblrcp_rn_slowpath_v3
        .type           $__internal_1_$__cuda_sm20_dblrcp_rn_slowpath_v3,@function
        .size           $__internal_1_$__cuda_sm20_dblrcp_rn_slowpath_v3,(.L_x_278 - $__internal_1_$__cuda_sm20_dblrcp_rn_slowpath_v3)
$__internal_1_$__cuda_sm20_dblrcp_rn_slowpath_v3:
[----:B------:R-:W-:Y:S01]  /*1470*/  IMAD.MOV.U32 R6, RZ, RZ, R12 ;  /* 0x000000ffff067224 */ /* 0x000fe200078e000c */
[----:B------:R-:W-:-:S06]  /*1480*/  MOV R7, R13 ;  /* 0x0000000d00077202 */ /* 0x000fcc0000000f00 */
[----:B------:R-:W-:-:S14]  /*1490*/  DSETP.GTU.AND P1, PT, |R6|, +INF , PT ;  /* 0x7ff000000600742a */ /* 0x000fdc0003f2c200 */
[----:B------:R-:W-:Y:S05]  /*14a0*/  @P1 BRA `(.L_x_132) ;  /* 0x00000000007c1947 */ /* 0x000fea0003800000 */
[----:B------:R-:W-:-:S05]  /*14b0*/  LOP3.LUT R9, R13, 0x7fffffff, RZ, 0xc0, !PT ;  /* 0x7fffffff0d097812 */ /* 0x000fca00078ec0ff */
[----:B------:R-:W-:-:S05]  /*14c0*/  VIADD R11, R9, 0xffffffff ;  /* 0xffffffff090b7836 */ /* 0x000fca0000000000 */
[----:B------:R-:W-:-:S13]  /*14d0*/  ISETP.GE.U32.AND P1, PT, R11, 0x7fefffff, PT ;  /* 0x7fefffff0b00780c */ /* 0x000fda0003f26070 */
[----:B------:R-:W-:Y:S02]  /*14e0*/  @P1 LOP3.LUT R13, R7, 0x7ff00000, RZ, 0x3c, !PT ;  /* 0x7ff00000070d1812 */ /* 0x000fe400078e3cff */
[----:B------:R-:W-:Y:S01]  /*14f0*/  @P1 MOV R12, RZ ;  /* 0x000000ff000c1202 */ /* 0x000fe20000000f00 */
[----:B------:R-:W-:Y:S06]  /*1500*/  @P1 BRA `(.L_x_133) ;  /* 0x00000000006c1947 */ /* 0x000fec0003800000 */
[----:B------:R-:W-:-:S13]  /*1510*/  ISETP.GE.U32.AND P1, PT, R9, 0x1000001, PT ;  /* 0x010000010900780c */ /* 0x000fda0003f26070 */
[----:B------:R-:W-:Y:S05]  /*1520*/  @!P1 BRA `(.L_x_134) ;  /* 0x0000000000349947 */ /* 0x000fea0003800000 */
[----:B------:R-:W-:Y:S01]  /*1530*/  VIADD R13, R7, 0xc0200000 ;  /* 0xc0200000070d7836 */ /* 0x000fe20000000000 */
[----:B------:R-:W-:-:S03]  /*1540*/  MOV R12, R6 ;  /* 0x00000006000c7202 */ /* 0x000fc60000000f00 */
[----:B------:R-:W0:Y:S03]  /*1550*/  MUFU.RCP64H R15, R13 ;  /* 0x0000000d000f7308 */ /* 0x000e260000001800 */
        /* <DEDUP_REMOVED lines=10> */
.L_x_134:
        /* <DEDUP_REMOVED lines=10> */
.L_x_132:
[----:B------:R-:W-:Y:S02]  /*16a0*/  LOP3.LUT R13, R7, 0x80000, RZ, 0xfc, !PT ;  /* 0x00080000070d7812 */ /* 0x000fe400078efcff */
[----:B------:R-:W-:-:S07]  /*16b0*/  MOV R12, R6 ;  /* 0x00000006000c7202 */ /* 0x000fce0000000f00 */
.L_x_133:
[----:B------:R-:W-:Y:S01]  /*16c0*/  IMAD.MOV.U32 R11, RZ, RZ, 0x0 ;  /* 0x00000000ff0b7424 */ /* 0x000fe200078e00ff */
[----:B------:R-:W-:Y:S01]  /*16d0*/  MOV R7, R13 ;  /* 0x0000000d00077202 */ /* 0x000fe20000000f00 */
[----:B------:R-:W-:Y:S02]  /*16e0*/  IMAD.MOV.U32 R6, RZ, RZ, R12 ;  /* 0x000000ffff067224 */ /* 0x000fe400078e000c */
[----:B------:R-:W-:Y:S05]  /*16f0*/  RET.REL.NODEC R10 `(_ZN2at6native46_GLOBAL__N__fbf0e309_13_WeightNorm_cu_b3893b6b32weight_norm_bwd_first_dim_kernelIddEEvPT_S4_PKS3_S6_S6_PKT0_i) ;  /* 0xffffffe80a407950 */ /* 0x000fea0003c3ffff */
.L_x_135:
        /* <DEDUP_REMOVED lines=16> */
.L_x_278:


//--------------------- .text._ZN2at6native46_GLOBAL__N__fbf0e309_13_WeightNorm_cu_b3893b6b31weight_norm_fwd_last_dim_kernelIN3c104HalfEfEEvPT_PT0_PKS5_SA_ii --------------------------
	.section	.text._ZN2at6native46_GLOBAL__N__fbf0e309_13_WeightNorm_cu_b3893b6b31weight_norm_fwd_last_dim_kernelIN3c104HalfEfEEvPT_PT0_PKS5_SA_ii,"ax",@progbits
	.align	128
.text._ZN2at6native46_GLOBAL__N__fbf0e309_13_WeightNorm_cu_b3893b6b31weight_norm_fwd_last_dim_kernelIN3c104HalfEfEEvPT_PT0_PKS5_SA_ii:
        .type           _ZN2at6native46_GLOBAL__N__fbf0e309_13_WeightNorm_cu_b3893b6b31weight_norm_fwd_last_dim_kernelIN3c104HalfEfEEvPT_PT0_PKS5_SA_ii,@function
        .size           _ZN2at6native46_GLOBAL__N__fbf0e309_13_WeightNorm_cu_b3893b6b31weight_norm_fwd_last_dim_kernelIN3c104HalfEfEEvPT_PT0_PKS5_SA_ii,(.L_x_280 - _ZN2at6native46_GLOBAL__N__fbf0e309_13_WeightNorm_cu_b3893b6b31weight_norm_fwd_last_dim_kernelIN3c104HalfEfEEvPT_PT0_PKS5_SA_ii)
        .other          _ZN2at6native46_GLOBAL__N__fbf0e309_13_WeightNorm_cu_b3893b6b31weight_norm_fwd_last_dim_kernelIN3c104HalfEfEEvPT_PT0_PKS5_SA_ii,@"STO_CUDA_ENTRY STV_DEFAULT"
_ZN2at6native46_GLOBAL__N__fbf0e309_13_WeightNorm_cu_b3893b6b31weight_norm_fwd_last_dim_kernelIN3c104HalfEfEEvPT_PT0_PKS5_SA_ii:
[----:B------:R-:W-:Y:S01]  /*0000*/  LDC R1, c[0x0][0x28] ;  /* 0x00000a00ff017b82 */ /* 0x000fe20000000800 */
[----:B------:R-:W0:Y:S07]  /*0010*/  S2R R5, SR_TID.X ;  /* 0x0000000000057919 */ /* 0x000e2e0000002100 */
[----:B------:R-:W0:Y:S01]  /*0020*/  S2UR UR4, SR_CTAID.X ;  /* 0x00000000000479c3 */ /* 0x000e220000002500 */
[----:B------:R-:W-:Y:S01]  /*0030*/  ULDC.64 UR6, c[0x0][0x208] ;  /* 0x0000820000067ab9 */ /* 0x000fe20000000a00 */
[----:B------:R-:W-:Y:S01]  /*0040*/  BSSY B0, `(.L_x_136) ;  /* 0x0000017000007945 */ /* 0x000fe20003800000 */
[----:B------:R-:W1:Y:S01]  /*0050*/  S2R R0, SR_TID.Y ;  /* 0x0000000000007919 */ /* 0x000e620000002200 */
[----:B------:R-:W-:-:S04]  /*0060*/  HFMA2.MMA R10, -RZ, RZ, 0, 0 ;  /* 0x00000000ff0a7435 */ /* 0x000fc800000001ff */
[----:B------:R-:W0:Y:S01]  /*0070*/  LDC R12, c[0x0][RZ] ;  /* 0x00000000ff0c7b82 */ /* 0x000e220000000800 */
[----:B------:R-:W-:-:S07]  /*0080*/  ULDC UR8, c[0x0][0x4] ;  /* 0x0000010000087ab9 */ /* 0x000fce0000000800 */
[----:B------:R-:W2:Y:S01]  /*0090*/  LDC.64 R14, c[0x0][0x230] ;  /* 0x00008c00ff0e7b82 */ /* 0x000ea20000000a00 */
[----:B0-----:R-:W-:-:S05]  /*00a0*/  IMAD R3, R12, UR4, R5 ;  /* 0x000000040c037c24 */ /* 0x001fca000f8e0205 */
[-C--:B--2---:R-:W-:Y:S01]  /*00b0*/  ISETP.GE.AND P0, PT, R3, R14.reuse, PT ;  /* 0x0000000e0300720c */ /* 0x084fe20003f06270 */
[----:B-1----:R-:W-:-:S03]  /*00c0*/  IMAD R2, R0, R14, R3 ;  /* 0x0000000e00027224 */ /* 0x002fc600078e0203 */
[----:B------:R-:W-:-:S13]  /*00d0*/  ISETP.GE.OR P1, PT, R0, R15, P0 ;  /* 0x0000000f0000720c */ /* 0x000fda0000726670 */
[----:B------:R-:W-:Y:S05]  /*00e0*/  @P1 BRA `(.L_x_137) ;  /* 0x0000000000301947 */ /* 0x000fea0003800000 */
[----:B------:R-:W0:Y:S01]  /*00f0*/  LDC.64 R8, c[0x0][0x220] ;  /* 0x00008800ff087b82 */ /* 0x000e220000000a00 */
[----:B------:R-:W-:Y:S01]  /*0100*/  MOV R10, RZ ;  /* 0x000000ff000a7202 */ /* 0x000fe20000000f00 */
[----:B------:R-:W-:Y:S01]  /*0110*/  IMAD.MOV.U32 R11, RZ, RZ, R2 ;  /* 0x000000ffff0b7224 */ /* 0x000fe200078e0002 */
[----:B------:R-:W-:-:S07]  /*0120*/  MOV R4, R0 ;  /* 0x0000000000047202 */ /* 0x000fce0000000f00 */
.L_x_138:
[----:B0-----:R-:W-:-:S06]  /*0130*/  IMAD.WIDE R6, R11, 0x2, R8 ;  /* 0x000000020b067825 */ /* 0x001fcc00078e0208 */
[----:B------:R-:W2:Y:S01]  /*0140*/  LDG.E.U16.CONSTANT R6, desc[UR6][R6.64] ;  /* 0x0000000606067981 */ /* 0x000ea2000c1e9500 */
[----:B------:R-:W-:Y:S02]  /*0150*/  VIADD R4, R4, UR8 ;  /* 0x0000000804047c36 */ /* 0x000fe40008000000 */
[----:B------:R-:W-:-:S03]  /*0160*/  IMAD R11, R14, UR8, R11 ;  /* 0x000000080e0b7c24 */ /* 0x000fc6000f8e020b */
[----:B------:R-:W-:Y:S01]  /*0170*/  ISETP.GE.AND P1, PT, R4, R15, PT ;  /* 0x0000000f0400720c */ /* 0x000fe20003f26270 */
[----:B--2---:R-:W-:-:S05]  /*0180*/  HADD2.F32 R13, -RZ, R6.H0_H0 ;  /* 0x20000006ff0d7230 */ /* 0x004fca0000004100 */
[----:B------:R-:W-:-:S07]  /*0190*/  FFMA.FTZ R10, R13, R13, R10 ;  /* 0x0000000d0d0a7223 */ /* 0x000fce000001000a */
[----:B------:R-:W-:Y:S05]  /*01a0*/  @!P1 BRA `(.L_x_138) ;  /* 0xfffffffc00e09947 */ /* 0x000fea000383ffff */
.L_x_137:
[----:B------:R-:W-:Y:S05]  /*01b0*/  BSYNC B0 ;  /* 0x0000000000007941 */ /* 0x000fea0003800000 */
.L_x_136:
[----:B------:R-:W0:Y:S01]  /*01c0*/  S2UR UR5, SR_CgaCtaId ;  /* 0x00000000000579c3 */ /* 0x000e220000008800 */
[----:B------:R-:W-:Y:S01]  /*01d0*/  IMAD R4, R12, UR8, RZ ;  /* 0x000000080c047c24 */ /* 0x000fe2000f8e02ff */
[----:B------:R-:W-:Y:S01]  /*01e0*/  UMOV UR4, 0x400 ;  /* 0x0000040000047882 */ /* 0x000fe20000000000 */
        /* <DEDUP_REMOVED lines=9> */
[----:B------:R-:W-:-:S07]  /*0280*/  MOV R6, R4 ;  /* 0x0000000400067202 */ /* 0x000fce0000000f00 */
.L_x_140:
        /* <DEDUP_REMOVED lines=11> */
.L_x_139:
        /* <DEDUP_REMOVED lines=8> */
.L_x_143:
[----:B------:R-:W-:Y:S05]  /*03c0*/  WARPSYNC.ALL ;  /* 0x0000000000007948 */ /* 0x000fea0003800000 */
[----:B------:R0:W1:Y:S02]  /*03d0*/  SHFL.DOWN PT, R9, R10, R7, 0x1f ;  /* 0x08001f070a097589 */ /* 0x00006400000e0000 */
[----:B0-----:R-:W-:-:S04]  /*03e0*/  SHF.R.S32.HI R7, RZ, 0x1, R7 ;  /* 0x00000001ff077819 */ /* 0x001fc80000011407 */
[----:B------:R-:W-:Y:S01]  /*03f0*/  ISETP.GE.AND P1, PT, R7, R12, PT ;  /* 0x0000000c0700720c */ /* 0x000fe20003f26270 */
[----:B-1----:R-:W-:-:S12]  /*0400*/  FADD.FTZ R10, R9, R10 ;  /* 0x0000000a090a7221 */ /* 0x002fd80000010000 */
[----:B------:R-:W-:Y:S05]  /*0410*/  @P1 BRA `(.L_x_143) ;  /* 0xfffffffc00e81947 */ /* 0x000fea000383ffff */
.L_x_142:
[----:B------:R1:W-:Y:S02]  /*0420*/  @!P2 STS [R11], R10 ;  /* 0x0000000a0b00a388 */ /* 0x0003e40000000800 */
.L_x_141:
[----:B------:R-:W-:Y:S05]  /*0430*/  WARPSYNC.ALL ;  /* 0x0000000000007948 */ /* 0x000fea0003800000 */
[----:B------:R-:W-:Y:S01]  /*0440*/  BAR.SYNC.DEFER_BLOCKING 0x0 ;  /* 0x0000000000007b1d */ /* 0x000fe20000010000 */
[----:B------:R-:W-:Y:S02]  /*0450*/  ISETP.NE.AND P1, PT, R0, RZ, PT ;  /* 0x000000ff0000720c */ /* 0x000fe40003f25270 */
[----:B------:R-:W-:-:S05]  /*0460*/  IADD3 R4, R4, R5, RZ ;  /* 0x0000000504047210 */ /* 0x000fca0007ffe0ff */
[----:B------:R-:W2:Y:S01]  /*0470*/  LDC.64 R8, c[0x0][0x228] ;  /* 0x00008a00ff087b82 */ /* 0x000ea20000000a00 */
[----:B01----:R-:W-:Y:S01]  /*0480*/  LEA R10, R4, UR4, 0x2 ;  /* 0x00000004040a7c11 */ /* 0x003fe2000f8e10ff */
[----:B------:R-:W0:Y:S01]  /*0490*/  S2R R12, SR_TID.Y ;  /* 0x00000000000c7919 */ /* 0x000e220000002200 */
[----:B------:R-:W-:-:S03]  /*04a0*/  ULDC UR5, c[0x0][0x234] ;  /* 0x00008d0000057ab9 */ /* 0x000fc60000000800 */
[----:B------:R-:W-:Y:S02]  /*04b0*/  @!P1 LEA R11, R5, UR4, 0x2 ;  /* 0x00000004050b9c11 */ /* 0x000fe4000f8e10ff */
[----:B------:R-:W1:Y:S04]  /*04c0*/  @!P1 LDC.64 R6, c[0x0][0x218] ;  /* 0x00008600ff069b82 */ /* 0x000e680000000a00 */
[----:B------:R-:W3:Y:S01]  /*04d0*/  @!P1 LDS R11, [R11] ;  /* 0x000000000b0b9984 */ /* 0x000ee20000000800 */
[----:B--2---:R-:W-:-:S04]  /*04e0*/  IMAD.WIDE R8, R3, 0x2, R8 ;  /* 0x0000000203087825 */ /* 0x004fc800078e0208 */
[----:B-1----:R-:W-:Y:S01]  /*04f0*/  @!P1 IMAD.WIDE R4, R3, 0x4, R6 ;  /* 0x0000000403049825 */ /* 0x002fe200078e0206 */
[----:B0-----:R-:W-:Y:S01]  /*0500*/  ISETP.GE.OR P0, PT, R12, UR5, P0 ;  /* 0x000000050c007c0c */ /* 0x001fe20008706670 */
[----:B---3--:R-:W0:Y:S08]  /*0510*/  @!P1 MUFU.RSQ R15, R11 ;  /* 0x0000000b000f9308 */ /* 0x008e300000001400 */
[----:B------:R-:W1:Y:S01]  /*0520*/  @!P1 MUFU.SQRT R13, R11 ;  /* 0x0000000b000d9308 */ /* 0x000e620000002000 */
[----:B0-----:R0:W-:Y:S04]  /*0530*/  @!P1 STS [R10], R15 ;  /* 0x0000000f0a009388 */ /* 0x0011e80000000800 */
[----:B-1----:R0:W-:Y:S01]  /*0540*/  @!P1 STG.E desc[UR6][R4.64], R13 ;  /* 0x0000000d04009986 */ /* 0x0021e2000c101906 */
[----:B------:R-:W-:Y:S06]  /*0550*/  BAR.SYNC.DEFER_BLOCKING 0x0 ;  /* 0x0000000000007b1d */ /* 0x000fec0000010000 */
[----:B------:R-:W-:Y:S05]  /*0560*/  @P0 EXIT ;  /* 0x000000000000094d */ /* 0x000fea0003800000 */
[----:B------:R-:W2:Y:S01]  /*0570*/  LDG.E.U16.CONSTANT R8, desc[UR6][R8.64] ;  /* 0x0000000608087981 */ /* 0x000ea2000c1e9500 */
[----:B0-----:R-:W0:Y:S03]  /*0580*/  LDC R13, c[0x0][0x230] ;  /* 0x00008c00ff0d7b82 */ /* 0x001e260000000800 */
[----:B------:R1:W3:Y:S05]  /*0590*/  LDS R12, [R10] ;  /* 0x000000000a0c7984 */ /* 0x0002ea0000000800 */
[----:B------:R-:W4:Y:S08]  /*05a0*/  LDC.64 R4, c[0x0][0x220] ;  /* 0x00008800ff047b82 */ /* 0x000f300000000a00 */
[----:B------:R-:W0:Y:S02]  /*05b0*/  LDC.64 R6, c[0x0][0x210] ;  /* 0x00008400ff067b82 */ /* 0x000e240000000a00 */
[----:B01234-:R-:W-:-:S07]  /*05c0*/  HADD2.F32 R3, -RZ, R8.H0_H0 ;  /* 0x20000008ff037230 */ /* 0x01ffce0000004100 */
.L_x_144:
[----:B0-----:R-:W-:-:S06]  /*05d0*/  IMAD.WIDE R8, R2, 0x2, R4 ;  /* 0x0000000202087825 */ /* 0x001fcc00078e0204 */
[----:B------:R-:W2:Y:S01]  /*05e0*/  LDG.E.U16.CONSTANT R8, desc[UR6][R8.64] ;  /* 0x0000000608087981 */ /* 0x000ea2000c1e9500 */
[----:B------:R-:W-:-:S05]  /*05f0*/  VIADD R0, R0, UR8 ;  /* 0x0000000800007c36 */ /* 0x000fca0008000000 */
[----:B------:R-:W-:Y:S01]  /*0600*/  ISETP.GE.AND P0, PT, R0, UR5, PT ;  /* 0x0000000500007c0c */ /* 0x000fe2000bf06270 */
[----:B--2---:R-:W-:-:S05]  /*0610*/  HADD2.F32 R10, -RZ, R8.H0_H0 ;  /* 0x20000008ff0a7230 */ /* 0x004fca0000004100 */
[----:B------:R-:W-:-:S04]  /*0620*/  FMUL.FTZ R11, R3, R10 ;  /* 0x0000000a030b7220 */ /* 0x000fc80000410000 */
[----:B------:R-:W-:-:S05]  /*0630*/  FMUL.FTZ R11, R12, R11 ;  /* 0x0000000b0c0b7220 */ /* 0x000fca0000410000 */
[----:B------:R-:W-:Y:S01]  /*0640*/  F2FP.F16.F32.PACK_AB R9, RZ, R11 ;  /* 0x0000000bff09723e */ /* 0x000fe200000000ff */
[----:B------:R-:W-:-:S04]  /*0650*/  IMAD.WIDE R10, R2, 0x2, R6 ;  /* 0x00000002020a7825 */ /* 0x000fc800078e0206 */
[----:B------:R-:W-:Y:S01]  /*0660*/  IMAD R2, R13, UR8, R2 ;  /* 0x000000080d027c24 */ /* 0x000fe2000f8e0202 */
[----:B------:R0:W-:Y:S01]  /*0670*/  STG.E.U16 desc[UR6][R10.64], R9 ;  /* 0x000000090a007986 */ /* 0x0001e2000c101506 */
[----:B------:R-:W-:Y:S05]  /*0680*/  @!P0 BRA `(.L_x_144) ;  /* 0xfffffffc00d08947 */ /* 0x000fea000383ffff */
[----:B------:R-:W-:Y:S05]  /*0690*/  EXIT ;  /* 0x000000000000794d */ /* 0x000fea0003800000 */
.L_x_145:
        /* <DEDUP_REMOVED lines=14> */
.L_x_280:


//--------------------- .text._ZN2at6native46_GLOBAL__N__fbf0e309_13_WeightNorm_cu_b3893b6b31weight_norm_fwd_last_dim_kernelIN3c108BFloat16EfEEvPT_PT0_PKS5_SA_ii --------------------------
	.section	.text._ZN2at6native46_GLOBAL__N__fbf0e309_13_WeightNorm_cu_b3893b6b31weight_norm_fwd_last_dim_kernelIN3c108BFloat16EfEEvPT_PT0_PKS5_SA_ii,"ax",@progbits
	.align	128
.text._ZN2at6native46_GLOBAL__N__fbf0e309_13_WeightNorm_cu_b3893b6b31weight_norm_fwd_last_dim_kernelIN3c108BFloat16EfEEvPT_PT0_PKS5_SA_ii:
        .type           _ZN2at6native46_GLOBAL__N__fbf0e309_13_WeightNorm_cu_b3893b6b31weight_norm_fwd_last_dim_kernelIN3c108BFloat16EfEEvPT_PT0_PKS5_SA_ii,@function
        .size           _ZN2at6native46_GLOBAL__N__fbf0e309_13_WeightNorm_cu_b3893b6b31weight_norm_fwd_last_dim_kernelIN3c108BFloat16EfEEvPT_PT0_PKS5_SA_ii,(.L_x_281 - _ZN2at6native46_GLOBAL__N__fbf0e309_13_WeightNorm_cu_b3893b6b31weight_norm_fwd_last_dim_kernelIN3c108BFloat16EfEEvPT_PT0_PKS5_SA_ii)
        .other          _ZN2at6native46_GLOBAL__N__fbf0e309_13_WeightNorm_cu_b3893b6b31weight_norm_fwd_last_dim_kernelIN3c108BFloat16EfEEvPT_PT0_PKS5_SA_ii,@"STO_CUDA_ENTRY STV_DEFAULT"
_ZN2at6native46_GLOBAL__N__fbf0e309_13_WeightNorm_cu_b3893b6b31weight_norm_fwd_last_dim_kernelIN3c108BFloat16EfEEvPT_PT0_PKS5_SA_ii:
[----:B------:R-:W-:Y:S01]  /*0000*/  LDC R1, c[0x0][0x28] ;  /* 0x00000a00ff017b82 */ /* 0x000fe20000000800 */
[----:B------:R-:W0:Y:S07]  /*0010*/  S2R R5, SR_TID.X ;  /* 0x0000000000057919 */ /* 0x000e2e0000002100 */
[----:B------:R-:W0:Y:S01]  /*0020*/  S2UR UR4, SR_CTAID.X ;  /* 0x00000000000479c3 */ /* 0x000e220000002500 */
[----:B------:R-:W-:Y:S01]  /*0030*/  ULDC.64 UR6, c[0x0][0x208] ;  /* 0x0000820000067ab9 */ /* 0x000fe20000000a00 */
[----:B------:R-:W-:Y:S01]  /*0040*/  BSSY B0, `(.L_x_146) ;  /* 0x0000017000007945 */ /* 0x000fe20003800000 */
[----:B------:R-:W1:Y:S01]  /*0050*/  S2R R0, SR_TID.Y ;  /* 0x0000000000007919 */ /* 0x000e620000002200 */
[----:B------:R-:W-:-:S04]  /*0060*/  IMAD.MOV.U32 R10, RZ, RZ, RZ ;  /* 0x000000ffff0a7224 */ /* 0x000fc800078e00ff */
        /* <DEDUP_REMOVED lines=9> */
[----:B------:R-:W-:Y:S01]  /*0100*/  IMAD.MOV.U32 R10, RZ, RZ, RZ ;  /* 0x000000ffff0a7224 */ /* 0x000fe200078e00ff */
[----:B------:R-:W-:Y:S01]  /*0110*/  MOV R11, R2 ;  /* 0x00000002000b7202 */ /* 0x000fe20000000f00 */
[----:B------:R-:W-:-:S07]  /*0120*/  IMAD.MOV.U32 R4, RZ, RZ, R0 ;  /* 0x000000ffff047224 */ /* 0x000fce00078e0000 */
.L_x_148:
[----:B0-----:R-:W-:-:S06]  /*0130*/  IMAD.WIDE R6, R11, 0x2, R8 ;  /* 0x000000020b067825 */ /* 0x001fcc00078e0208 */
[----:B------:R-:W2:Y:S01]  /*0140*/  LDG.E.U16.CONSTANT R6, desc[UR6][R6.64] ;  /* 0x0000000606067981 */ /* 0x000ea2000c1e9500 */
[----:B------:R-:W-:Y:S01]  /*0150*/  IADD3 R4, R4, UR8, RZ ;  /* 0x0000000804047c10 */ /* 0x000fe2000fffe0ff */
[----:B------:R-:W-:-:S03]  /*0160*/  IMAD R11, R14, UR8, R11 ;  /* 0x000000080e0b7c24 */ /* 0x000fc6000f8e020b */
[----:B------:R-:W-:Y:S01]  /*0170*/  ISETP.GE.AND P1, PT, R4, R15, PT ;  /* 0x0000000f0400720c */ /* 0x000fe20003f26270 */
[----:B--2---:R-:W-:-:S04]  /*0180*/  IMAD.U32 R13, R6, 0x10000, RZ ;  /* 0x00010000060d7824 */ /* 0x004fc800078e00ff */
[----:B------:R-:W-:-:S08]  /*0190*/  FFMA.FTZ R10, R13, R13, R10 ;  /* 0x0000000d0d0a7223 */ /* 0x000fd0000001000a */
[----:B------:R-:W-:Y:S05]  /*01a0*/  @!P1 BRA `(.L_x_148) ;  /* 0xfffffffc00e09947 */ /* 0x000fea000383ffff */
.L_x_147:
[----:B------:R-:W-:Y:S05]  /*01b0*/  BSYNC B0 ;  /* 0x0000000000007941 */ /* 0x000fea0003800000 */
.L_x_146:
        /* <DEDUP_REMOVED lines=13> */
.L_x_150:
        /* <DEDUP_REMOVED lines=11> */
.L_x_149:
        /* <DEDUP_REMOVED lines=8> */
.L_x_153:
[----:B------:R-:W-:Y:S05]  /*03c0*/  WARPSYNC.ALL ;  /* 0x0000000000007948 */ /* 0x000fea0003800000 */
[----:B------:R0:W1:Y:S02]  /*03d0*/  SHFL.DOWN PT, R9, R10, R7, 0x1f ;  /* 0x08001f070a097589 */ /* 0x00006400000e0000 */
[----:B0-----:R-:W-:-:S04]  /*03e0*/  SHF.R.S32.HI R7, RZ, 0x1, R7 ;  /* 0x00000001ff077819 */ /* 0x001fc80000011407 */
[----:B------:R-:W-:Y:S01]  /*03f0*/  ISETP.GE.AND P1, PT, R7, R12, PT ;  /* 0x0000000c0700720c */ /* 0x000fe20003f26270 */
[----:B-1----:R-:W-:-:S12]  /*0400*/  FADD.FTZ R10, R9, R10 ;  /* 0x0000000a090a7221 */ /* 0x002fd80000010000 */
[----:B------:R-:W-:Y:S05]  /*0410*/  @P1 BRA `(.L_x_153) ;  /* 0xfffffffc00e81947 */ /* 0x000fea000383ffff */
.L_x_152:
[----:B------:R1:W-:Y:S02]  /*0420*/  @!P2 STS [R11], R10 ;  /* 0x0000000a0b00a388 */ /* 0x0003e40000000800 */
.L_x_151:
        /* <DEDUP_REMOVED lines=25> */
[----:B01234-:R-:W-:-:S07]  /*05c0*/  IMAD.U32 R3, R8, 0x10000, RZ ;  /* 0x0001000008037824 */ /* 0x01ffce00078e00ff */
.L_x_154:
[----:B0-----:R-:W-:-:S06]  /*05d0*/  IMAD.WIDE R8, R2, 0x2, R4 ;  /* 0x0000000202087825 */ /* 0x001fcc00078e0204 */
[----:B------:R-:W2:Y:S01]  /*05e0*/  LDG.E.U16.CONSTANT R8, desc[UR6][R8.64] ;  /* 0x0000000608087981 */ /* 0x000ea2000c1e9500 */
[----:B------:R-:W-:-:S05]  /*05f0*/  VIADD R0, R0, UR8 ;  /* 0x0000000800007c36 */ /* 0x000fca0008000000 */
[----:B------:R-:W-:Y:S02]  /*0600*/  ISETP.GE.AND P0, PT, R0, UR5, PT ;  /* 0x0000000500007c0c */ /* 0x000fe4000bf06270 */
[----:B--2---:R-:W-:-:S05]  /*0610*/  SHF.L.U32 R10, R8, 0x10, RZ ;  /* 0x00000010080a7819 */ /* 0x004fca00000006ff */
[----:B------:R-:W-:-:S04]  /*0620*/  FMUL.FTZ R11, R3, R10 ;  /* 0x0000000a030b7220 */ /* 0x000fc80000410000 */
[----:B------:R-:W-:-:S05]  /*0630*/  FMUL.FTZ R11, R12, R11 ;  /* 0x0000000b0c0b7220 */ /* 0x000fca0000410000 */
[----:B------:R-:W-:Y:S01]  /*0640*/  F2FP.BF16.F32.PACK_AB R9, RZ, R11 ;  /* 0x0000000bff09723e */ /* 0x000fe200000010ff */
[----:B------:R-:W-:-:S04]  /*0650*/  IMAD.WIDE R10, R2, 0x2, R6 ;  /* 0x00000002020a7825 */ /* 0x000fc800078e0206 */
[----:B------:R-:W-:Y:S01]  /*0660*/  IMAD R2, R13, UR8, R2 ;  /* 0x000000080d027c24 */ /* 0x000fe2000f8e0202 */
[----:B------:R0:W-:Y:S01]  /*0670*/  STG.E.U16 desc[UR6][R10.64], R9 ;  /* 0x000000090a007986 */ /* 0x0001e2000c101506 */
[----:B------:R-:W-:Y:S05]  /*0680*/  @!P0 BRA `(.L_x_154) ;  /* 0xfffffffc00d08947 */ /* 0x000fea000383ffff */
[----:B------:R-:W-:Y:S05]  /*0690*/  EXIT ;  /* 0x000000000000794d */ /* 0x000fea0003800000 */
.L_x_155:
        /* <DEDUP_REMOVED lines=14> */
.L_x_281:


//--------------------- .text._ZN2at6native46_GLOBAL__N__fbf0e309_13_WeightNorm_cu_b3893b6b31weight_norm_fwd_last_dim_kernelIffEEvPT_PT0_PKS3_S8_ii --------------------------
	.section	.text._ZN2at6native46_GLOBAL__N__fbf0e309_13_WeightNorm_cu_b3893b6b31weight_norm_fwd_last_dim_kernelIffEEvPT_PT0_PKS3_S8_ii,"ax",@progbits
	.align	128
.text._ZN2at6native46_GLOBAL__N__fbf0e309_13_WeightNorm_cu_b3893b6b31weight_norm_fwd_last_dim_kernelIffEEvPT_PT0_PKS3_S8_ii:
        .type           _ZN2at6native46_GLOBAL__N__fbf0e309_13_WeightNorm_cu_b3893b6b31weight_norm_fwd_last_dim_kernelIffEEvPT_PT0_PKS3_S8_ii,@function
        .size           _ZN2at6native46_GLOBAL__N__fbf0e309_13_WeightNorm_cu_b3893b6b31weight_norm_fwd_last_dim_kernelIffEEvPT_PT0_PKS3_S8_ii,(.L_x_282 - _ZN2at6native46_GLOBAL__N__fbf0e309_13_WeightNorm_cu_b3893b6b31weight_norm_fwd_last_dim_kernelIffEEvPT_PT0_PKS3_S8_ii)
        .other          _ZN2at6native46_GLOBAL__N__fbf0e309_13_WeightNorm_cu_b3893b6b31weight_norm_fwd_last_dim_kernelIffEEvPT_PT0_PKS3_S8_ii,@"STO_CUDA_ENTRY STV_DEFAULT"
_ZN2at6native46_GLOBAL__N__fbf0e309_13_WeightNorm_cu_b3893b6b31weight_norm_fwd_last_dim_kernelIffEEvPT_PT0_PKS3_S8_ii:
        /* <DEDUP_REMOVED lines=16> */
[----:B------:R-:W-:Y:S01]  /*0100*/  HFMA2.MMA R10, -RZ, RZ, 0, 0 ;  /* 0x00000000ff0a7435 */ /* 0x000fe200000001ff */
[----:B------:R-:W-:Y:S01]  /*0110*/  IMAD.MOV.U32 R11, RZ, RZ, R0 ;  /* 0x000000ffff0b7224 */ /* 0x000fe200078e0000 */
[----:B------:R-:W-:-:S09]  /*0120*/  MOV R4, R2 ;  /* 0x0000000200047202 */ /* 0x000fd20000000f00 */
.L_x_158:
[----:B0-----:R-:W-:-:S06]  /*0130*/  IMAD.WIDE R6, R11, 0x4, R8 ;  /* 0x000000040b067825 */ /* 0x001fcc00078e0208 */
[----:B------:R-:W2:Y:S01]  /*0140*/  LDG.E.CONSTANT R7, desc[UR6][R6.64] ;  /* 0x0000000606077981 */ /* 0x000ea2000c1e9900 */
[----:B------:R-:W-:Y:S02]  /*0150*/  VIADD R4, R4, UR8 ;  /* 0x0000000804047c36 */ /* 0x000fe40008000000 */
[----:B------:R-:W-:-:S03]  /*0160*/  IMAD R11, R14, UR8, R11 ;  /* 0x000000080e0b7c24 */ /* 0x000fc6000f8e020b */
[----:B------:R-:W-:Y:S01]  /*0170*/  ISETP.GE.AND P1, PT, R4, R15, PT ;  /* 0x0000000f0400720c */ /* 0x000fe20003f26270 */
[----:B--2---:R-:W-:-:S12]  /*0180*/  FFMA.FTZ R10, R7, R7, R10 ;  /* 0x00000007070a7223 */ /* 0x004fd8000001000a */
[----:B------:R-:W-:Y:S05]  /*0190*/  @!P1 BRA `(.L_x_158) ;  /* 0xfffffffc00e49947 */ /* 0x000fea000383ffff */
.L_x_157:
[----:B------:R-:W-:Y:S05]  /*01a0*/  BSYNC B0 ;  /* 0x0000000000007941 */ /* 0x000fea0003800000 */
.L_x_156:
        /* <DEDUP_REMOVED lines=13> */
.L_x_160:
        /* <DEDUP_REMOVED lines=11> */
.L_x_159:
        /* <DEDUP_REMOVED lines=8> */
.L_x_163:
[----:B------:R-:W-:Y:S05]  /*03b0*/  WARPSYNC.ALL ;  /* 0x0000000000007948 */ /* 0x000fea0003800000 */
[----:B------:R0:W1:Y:S02]  /*03c0*/  SHFL.DOWN PT, R9, R10, R7, 0x1f ;  /* 0x08001f070a097589 */ /* 0x00006400000e0000 */
[----:B0-----:R-:W-:-:S04]  /*03d0*/  SHF.R.S32.HI R7, RZ, 0x1, R7 ;  /* 0x00000001ff077819 */ /* 0x001fc80000011407 */
[----:B------:R-:W-:Y:S01]  /*03e0*/  ISETP.GE.AND P1, PT, R7, R12, PT ;  /* 0x0000000c0700720c */ /* 0x000fe20003f26270 */
[----:B-1----:R-:W-:-:S12]  /*03f0*/  FADD.FTZ R10, R9, R10 ;  /* 0x0000000a090a7221 */ /* 0x002fd80000010000 */
[----:B------:R-:W-:Y:S05]  /*0400*/  @P1 BRA `(.L_x_163) ;  /* 0xfffffffc00e81947 */ /* 0x000fea000383ffff */
.L_x_162:
[----:B------:R1:W-:Y:S02]  /*0410*/  @!P2 STS [R11], R10 ;  /* 0x0000000a0b00a388 */ /* 0x0003e40000000800 */
.L_x_161:
[----:B------:R-:W-:Y:S05]  /*0420*/  WARPSYNC.ALL ;  /* 0x0000000000007948 */ /* 0x000fea0003800000 */
[----:B------:R-:W-:Y:S01]  /*0430*/  BAR.SYNC.DEFER_BLOCKING 0x0 ;  /* 0x0000000000007b1d */ /* 0x000fe20000010000 */
[----:B------:R-:W-:Y:S02]  /*0440*/  ISETP.NE.AND P1, PT, R2, RZ, PT ;  /* 0x000000ff0200720c */ /* 0x000fe40003f25270 */
[----:B------:R-:W-:-:S03]  /*0450*/  IADD3 R4, R4, R5, RZ ;  /* 0x0000000504047210 */ /* 0x000fc60007ffe0ff */
[----:B------:R-:W-:Y:S01]  /*0460*/  ULDC UR5, c[0x0][0x234] ;  /* 0x00008d0000057ab9 */ /* 0x000fe20000000800 */
[----:B------:R-:W-:Y:S01]  /*0470*/  LEA R12, R4, UR4, 0x2 ;  /* 0x00000004040c7c11 */ /* 0x000fe2000f8e10ff */
[----:B01----:R-:W0:Y:S06]  /*0480*/  S2R R10, SR_TID.Y ;  /* 0x00000000000a7919 */ /* 0x003e2c0000002200 */
[----:B------:R-:W-:Y:S01]  /*0490*/  @!P1 LEA R8, R5, UR4, 0x2 ;  /* 0x0000000405089c11 */ /* 0x000fe2000f8e10ff */
[----:B------:R-:W1:Y:S05]  /*04a0*/  @!P1 LDC.64 R6, c[0x0][0x218] ;  /* 0x00008600ff069b82 */ /* 0x000e6a0000000a00 */
[----:B------:R-:W2:Y:S01]  /*04b0*/  @!P1 LDS R8, [R8] ;  /* 0x0000000008089984 */ /* 0x000ea20000000800 */
[----:B-1----:R-:W-:Y:S01]  /*04c0*/  @!P1 IMAD.WIDE R4, R3, 0x4, R6 ;  /* 0x0000000403049825 */ /* 0x002fe200078e0206 */
[----:B0-----:R-:W-:Y:S01]  /*04d0*/  ISETP.GE.OR P0, PT, R10, UR5, P0 ;  /* 0x000000050a007c0c */ /* 0x001fe20008706670 */
[----:B--2---:R-:W0:Y:S08]  /*04e0*/  @!P1 MUFU.RSQ R11, R8 ;  /* 0x00000008000b9308 */ /* 0x004e300000001400 */
[----:B------:R-:W1:Y:S01]  /*04f0*/  @!P1 MUFU.SQRT R9, R8 ;  /* 0x0000000800099308 */ /* 0x000e620000002000 */
[----:B0-----:R0:W-:Y:S04]  /*0500*/  @!P1 STS [R12], R11 ;  /* 0x0000000b0c009388 */ /* 0x0011e80000000800 */
[----:B-1----:R0:W-:Y:S01]  /*0510*/  @!P1 STG.E desc[UR6][R4.64], R9 ;  /* 0x0000000904009986 */ /* 0x0021e2000c101906 */
[----:B------:R-:W-:Y:S06]  /*0520*/  BAR.SYNC.DEFER_BLOCKING 0x0 ;  /* 0x0000000000007b1d */ /* 0x000fec0000010000 */
[----:B------:R-:W-:Y:S05]  /*0530*/  @P0 EXIT ;  /* 0x000000000000094d */ /* 0x000fea0003800000 */
[----:B0-----:R-:W0:Y:S01]  /*0540*/  LDC.64 R4, c[0x0][0x228] ;  /* 0x00008a00ff047b82 */ /* 0x001e220000000a00 */
[----:B------:R-:W1:Y:S07]  /*0550*/  LDS R12, [R12] ;  /* 0x000000000c0c7984 */ /* 0x000e6e0000000800 */
[----:B------:R-:W2:Y:S08]  /*0560*/  LDC R15, c[0x0][0x230] ;  /* 0x00008c00ff0f7b82 */ /* 0x000eb00000000800 */
[----:B------:R-:W3:Y:S01]  /*0570*/  LDC.64 R10, c[0x0][0x220] ;  /* 0x00008800ff0a7b82 */ /* 0x000ee20000000a00 */
[----:B0-----:R-:W-:-:S07]  /*0580*/  IMAD.WIDE R4, R3, 0x4, R4 ;  /* 0x0000000403047825 */ /* 0x001fce00078e0204 */
[----:B------:R-:W0:Y:S01]  /*0590*/  LDC.64 R8, c[0x0][0x210] ;  /* 0x00008400ff087b82 */ /* 0x000e220000000a00 */
[----:B-12---:R4:W5:Y:S02]  /*05a0*/  LDG.E.CONSTANT R3, desc[UR6][R4.64] ;  /* 0x0000000604037981 */ /* 0x006964000c1e9900 */
.L_x_164:
[----:B---34-:R-:W-:-:S06]  /*05b0*/  IMAD.WIDE R4, R0, 0x4, R10 ;  /* 0x0000000400047825 */ /* 0x018fcc00078e020a */
[----:B------:R-:W2:Y:S01]  /*05c0*/  LDG.E.CONSTANT R4, desc[UR6][R4.64] ;  /* 0x0000000604047981 */ /* 0x000ea2000c1e9900 */
[----:B01----:R-:W-:-:S04]  /*05d0*/  IMAD.WIDE R6, R0, 0x4, R8 ;  /* 0x0000000400067825 */ /* 0x003fc800078e0208 */
[----:B------:R-:W-:Y:S02]  /*05e0*/  VIADD R2, R2, UR8 ;  /* 0x0000000802027c36 */ /* 0x000fe40008000000 */
[----:B------:R-:W-:-:S03]  /*05f0*/  IMAD R0, R15, UR8, R0 ;  /* 0x000000080f007c24 */ /* 0x000fc6000f8e0200 */
[----:B------:R-:W-:Y:S01]  /*0600*/  ISETP.GE.AND P0, PT, R2, UR5, PT ;  /* 0x0000000502007c0c */ /* 0x000fe2000bf06270 */
[----:B--2--5:R-:W-:-:S04]  /*0610*/  FMUL.FTZ R13, R3, R4 ;  /* 0x00000004030d7220 */ /* 0x024fc80000410000 */
[----:B------:R-:W-:-:S05]  /*0620*/  FMUL.FTZ R13, R12, R13 ;  /* 0x0000000d0c0d7220 */ /* 0x000fca0000410000 */
[----:B------:R1:W-:Y:S03]  /*0630*/  STG.E desc[UR6][R6.64], R13 ;  /* 0x0000000d06007986 */ /* 0x0003e6000c101906 */
[----:B------:R-:W-:Y:S05]  /*0640*/  @!P0 BRA `(.L_x_164) ;  /* 0xfffffffc00d88947 */ /* 0x000fea000383ffff */
[----:B------:R-:W-:Y:S05]  /*0650*/  EXIT ;  /* 0x000000000000794d */ /* 0x000fea0003800000 */
.L_x_165:
        /* <DEDUP_REMOVED lines=10> */
.L_x_282:


//--------------------- .text._ZN2at6native46_GLOBAL__N__fbf0e309_13_WeightNorm_cu_b3893b6b31weight_norm_fwd_last_dim_kernelIddEEvPT_PT0_PKS3_S8_ii --------------------------
	.section	.text._ZN2at6native46_GLOBAL__N__fbf0e309_13_WeightNorm_cu_b3893b6b31weight_norm_fwd_last_dim_kernelIddEEvPT_PT0_PKS3_S8_ii,"ax",@progbits
	.align	128
.text._ZN2at6native46_GLOBAL__N__fbf0e309_13_WeightNorm_cu_b3893b6b31weight_norm_fwd_last_dim_kernelIddEEvPT_PT0_PKS3_S8_ii:
        .type           _ZN2at6native46_GLOBAL__N__fbf0e309_13_WeightNorm_cu_b3893b6b31weight_norm_fwd_last_dim_kernelIddEEvPT_PT0_PKS3_S8_ii,@function
        .size           _ZN2at6native46_GLOBAL__N__fbf0e309_13_WeightNorm_cu_b3893b6b31weight_norm_fwd_last_dim_kernelIddEEvPT_PT0_PKS3_S8_ii,(.L_x_283 - _ZN2at6native46_GLOBAL__N__fbf0e309_13_WeightNorm_cu_b3893b6b31weight_norm_fwd_last_dim_kernelIddEEvPT_PT0_PKS3_S8_ii)
        .other          _ZN2at6native46_GLOBAL__N__fbf0e309_13_WeightNorm_cu_b3893b6b31weight_norm_fwd_last_dim_kernelIddEEvPT_PT0_PKS3_S8_ii,@"STO_CUDA_ENTRY STV_DEFAULT"
_ZN2at6native46_GLOBAL__N__fbf0e309_13_WeightNorm_cu_b3893b6b31weight_norm_fwd_last_dim_kernelIddEEvPT_PT0_PKS3_S8_ii:
[----:B------:R-:W-:Y:S01]  /*0000*/  LDC R1, c[0x0][0x28] ;  /* 0x00000a00ff017b82 */ /* 0x000fe20000000800 */
[----:B------:R-:W0:Y:S07]  /*0010*/  S2R R7, SR_TID.X ;  /* 0x0000000000077919 */ /* 0x000e2e0000002100 */
[----:B------:R-:W0:Y:S01]  /*0020*/  S2UR UR4, SR_CTAID.X ;  /* 0x00000000000479c3 */ /* 0x000e220000002500 */
[----:B------:R-:W-:Y:S01]  /*0030*/  ULDC.64 UR6, c[0x0][0x208] ;  /* 0x0000820000067ab9 */ /* 0x000fe20000000a00 */
[----:B------:R-:W-:Y:S01]  /*0040*/  BSSY B0, `(.L_x_166) ;  /* 0x0000016000007945 */ /* 0x000fe20003800000 */
[----:B------:R-:W1:Y:S01]  /*0050*/  S2R R0, SR_TID.Y ;  /* 0x0000000000007919 */ /* 0x000e620000002200 */
[----:B------:R-:W-:-:S04]  /*0060*/  CS2R R2, SRZ ;  /* 0x0000000000027805 */ /* 0x000fc8000001ff00 */
        /* <DEDUP_REMOVED lines=9> */
[----:B------:R-:W-:Y:S01]  /*0100*/  IMAD.MOV.U32 R13, RZ, RZ, R4 ;  /* 0x000000ffff0d7224 */ /* 0x000fe200078e0004 */
[----:B------:R-:W-:Y:S01]  /*0110*/  CS2R R2, SRZ ;  /* 0x0000000000027805 */ /* 0x000fe2000001ff00 */
[----:B------:R-:W-:-:S07]  /*0120*/  IMAD.MOV.U32 R12, RZ, RZ, R0 ;  /* 0x000000ffff0c7224 */ /* 0x000fce00078e0000 */
.L_x_168:
[----:B0-----:R-:W-:-:S06]  /*0130*/  IMAD.WIDE R8, R13, 0x8, R10 ;  /* 0x000000080d087825 */ /* 0x001fcc00078e020a */
[----:B------:R-:W2:Y:S01]  /*0140*/  LDG.E.64.CONSTANT R8, desc[UR6][R8.64] ;  /* 0x0000000608087981 */ /* 0x000ea2000c1e9b00 */
[----:B------:R-:W-:Y:S02]  /*0150*/  VIADD R12, R12, UR8 ;  /* 0x000000080c0c7c36 */ /* 0x000fe40008000000 */
[----:B------:R-:W-:-:S03]  /*0160*/  IMAD R13, R14, UR8, R13 ;  /* 0x000000080e0d7c24 */ /* 0x000fc6000f8e020d */
[----:B------:R-:W-:Y:S01]  /*0170*/  ISETP.GE.AND P1, PT, R12, R15, PT ;  /* 0x0000000f0c00720c */ /* 0x000fe20003f26270 */
[----:B--2---:R-:W-:-:S12]  /*0180*/  DFMA R2, R8, R8, R2 ;  /* 0x000000080802722b */ /* 0x004fd80000000002 */
[----:B------:R-:W-:Y:S05]  /*0190*/  @!P1 BRA `(.L_x_168) ;  /* 0xfffffffc00e49947 */ /* 0x000fea000383ffff */
.L_x_167:
[----:B------:R-:W-:Y:S05]  /*01a0*/  BSYNC B0 ;  /* 0x0000000000007941 */ /* 0x000fea0003800000 */
.L_x_166:
        /* <DEDUP_REMOVED lines=12> */
[----:B------:R-:W-:-:S07]  /*0270*/  MOV R10, R8 ;  /* 0x00000008000a7202 */ /* 0x000fce0000000f00 */
.L_x_170:
        /* <DEDUP_REMOVED lines=11> */
.L_x_169:
[----:B------:R-:W-:Y:S05]  /*0330*/  @P2 BRA `(.L_x_171) ;  /* 0x0000000000402947 */ /* 0x000fea0003800000 */
[----:B------:R-:W-:Y:S01]  /*0340*/  @P1 LDS.64 R12, [R9] ;  /* 0x00000000090c1984 */ /* 0x000fe20000000a00 */
[----:B------:R-:W-:-:S03]  /*0350*/  ISETP.GT.AND P2, PT, R6, 0x10, PT ;  /* 0x000000100600780c */ /* 0x000fc60003f44270 */
[----:B------:R-:W0:Y:S02]  /*0360*/  @P1 LDS.64 R14, [R9+0x100] ;  /* 0x00010000090e1984 */ /* 0x000e240000000a00 */
[----:B0-----:R-:W-:-:S08]  /*0370*/  @P1 DADD R2, R12, R14 ;  /* 0x000000000c021229 */ /* 0x001fd0000000000e */
[----:B------:R-:W-:Y:S05]  /*0380*/  @P2 BRA `(.L_x_172) ;  /* 0x0000000000242947 */ /* 0x000fea0003800000 */
[----:B------:R-:W-:-:S07]  /*0390*/  IMAD.MOV.U32 R15, RZ, RZ, 0x10 ;  /* 0x00000010ff0f7424 */ /* 0x000fce00078e00ff */
.L_x_174:
[----:B------:R-:W-:-:S03]  /*03a0*/  UMOV UR5, 0xffffffff ;  /* 0xffffffff00057882 */ /* 0x000fc60000000000 */
[----:B------:R-:W-:Y:S05]  /*03b0*/  BRA.DIV UR5, `(.L_x_173) ;  /* 0x0000000605107947 */ /* 0x000fea000b800000 */
[----:B------:R0:W1:Y:S04]  /*03c0*/  SHFL.DOWN PT, R13, R3, R15, 0x1f ;  /* 0x08001f0f030d7589 */ /* 0x00006800000e0000 */
[----:B------:R0:W2:Y:S02]  /*03d0*/  SHFL.DOWN PT, R12, R2, R15, 0x1f ;  /* 0x08001f0f020c7589 */ /* 0x0000a400000e0000 */
.L_x_183:
[----:B0-----:R-:W-:Y:S01]  /*03e0*/  SHF.R.S32.HI R15, RZ, 0x1, R15 ;  /* 0x00000001ff0f7819 */ /* 0x001fe2000001140f */
[----:B-12---:R-:W-:-:S03]  /*03f0*/  DADD R2, R12, R2 ;  /* 0x000000000c027229 */ /* 0x006fc60000000002 */
[----:B------:R-:W-:-:S13]  /*0400*/  ISETP.GE.AND P1, PT, R15, R6, PT ;  /* 0x000000060f00720c */ /* 0x000fda0003f26270 */
[----:B------:R-:W-:Y:S05]  /*0410*/  @P1 BRA `(.L_x_174) ;  /* 0xfffffffc00e01947 */ /* 0x000fea000383ffff */
.L_x_172:
[----:B------:R-:W-:-:S13]  /*0420*/  ISETP.GE.AND P1, PT, R11, R6, PT ;  /* 0x000000060b00720c */ /* 0x000fda0003f26270 */
[----:B------:R1:W-:Y:S02]  /*0430*/  @!P1 STS.64 [R9], R2 ;  /* 0x0000000209009388 */ /* 0x0003e40000000a00 */
.L_x_171:
[----:B------:R-:W-:Y:S01]  /*0440*/  ISETP.NE.AND P1, PT, R0, RZ, PT ;  /* 0x000000ff0000720c */ /* 0x000fe20003f25270 */
[----:B------:R-:W-:Y:S05]  /*0450*/  WARPSYNC.ALL ;  /* 0x0000000000007948 */ /* 0x000fea0003800000 */
[----:B01----:R-:W-:Y:S01]  /*0460*/  IADD3 R2, R8, R7, RZ ;  /* 0x0000000708027210 */ /* 0x003fe20007ffe0ff */
[----:B------:R-:W-:Y:S03]  /*0470*/  BAR.SYNC.DEFER_BLOCKING 0x0 ;  /* 0x0000000000007b1d */ /* 0x000fe60000010000 */
[----:B------:R-:W-:-:S03]  /*0480*/  LEA R2, R2, UR4, 0x3 ;  /* 0x0000000402027c11 */ /* 0x000fc6000f8e18ff */
[----:B------:R-:W-:Y:S04]  /*0490*/  BSSY B0, `(.L_x_175) ;  /* 0x000001f000007945 */ /* 0x000fe80003800000 */
[----:B------:R-:W-:Y:S05]  /*04a0*/  @P1 BRA `(.L_x_176) ;  /* 0x0000000000741947 */ /* 0x000fea0003800000 */
[----:B------:R-:W-:Y:S01]  /*04b0*/  LEA R8, R7, UR4, 0x3 ;  /* 0x0000000407087c11 */ /* 0x000fe2000f8e18ff */
[----:B------:R-:W-:Y:S01]  /*04c0*/  UMOV UR10, 0xf0000000 ;  /* 0xf0000000000a7882 */ /* 0x000fe20000000000 */
[----:B------:R-:W-:Y:S01]  /*04d0*/  UMOV UR11, 0x380fffff ;  /* 0x380fffff000b7882 */ /* 0x000fe20000000000 */
[----:B------:R-:W0:Y:S01]  /*04e0*/  LDC.64 R14, c[0x0][0x218] ;  /* 0x00008600ff0e7b82 */ /* 0x000e220000000a00 */
[----:B------:R-:W-:Y:S02]  /*04f0*/  BSSY B1, `(.L_x_177) ;  /* 0x0000017000017945 */ /* 0x000fe40003800000 */
[----:B------:R-:W1:Y:S02]  /*0500*/  LDS.64 R8, [R8] ;  /* 0x0000000008087984 */ /* 0x000e640000000a00 */
[----:B-1----:R0:W1:Y:S01]  /*0510*/  F2F.F32.F64 R3, R8 ;  /* 0x0000000800037310 */ /* 0x0020620000301000 */
[----:B------:R-:W-:Y:S01]  /*0520*/  DSETP.GEU.AND P1, PT, |R8|, UR10, PT ;  /* 0x0000000a08007e2a */ /* 0x000fe2000bf2e200 */
[----:B0-----:R-:W-:-:S13]  /*0530*/  IMAD.WIDE R8, R5, 0x8, R14 ;  /* 0x0000000805087825 */ /* 0x001fda00078e020e */
[----:B-1----:R-:W-:-:S06]  /*0540*/  @!P1 FMUL R3, R3, 1.175494350822287508e-38 ;  /* 0x0080000003039820 */ /* 0x002fcc0000400000 */
[----:B------:R-:W0:Y:S02]  /*0550*/  MUFU.SQRT R3, R3 ;  /* 0x0000000300037308 */ /* 0x000e240000002000 */
[----:B0-----:R-:W-:-:S06]  /*0560*/  FMUL.FTZ R6, R3, 1 ;  /* 0x3f80000003067820 */ /* 0x001fcc0000410000 */
[----:B------:R-:W0:Y:S08]  /*0570*/  F2F.F64.F32 R6, R6 ;  /* 0x0000000600067310 */ /* 0x000e300000201800 */
[----:B0-----:R-:W0:Y:S01]  /*0580*/  MUFU.RCP64H R11, R7 ;  /* 0x00000007000b7308 */ /* 0x001e220000001800 */
[----:B------:R-:W-:Y:S01]  /*0590*/  VIADD R10, R7, 0x300402 ;  /* 0x00300402070a7836 */ /* 0x000fe20000000000 */
[----:B------:R1:W-:Y:S04]  /*05a0*/  STG.E.64 desc[UR6][R8.64], R6 ;  /* 0x0000000608007986 */ /* 0x0003e8000c101b06 */
[----:B------:R-:W-:Y:S01]  /*05b0*/  FSETP.GEU.AND P1, PT, |R10|, 5.8789094863358348022e-39, PT ;  /* 0x004004020a00780b */ /* 0x000fe20003f2e200 */
[----:B0-----:R-:W-:-:S08]  /*05c0*/  DFMA R12, -R6, R10, 1 ;  /* 0x3ff00000060c742b */ /* 0x001fd0000000010a */
[----:B------:R-:W-:-:S08]  /*05d0*/  DFMA R12, R12, R12, R12 ;  /* 0x0000000c0c0c722b */ /* 0x000fd0000000000c */
[----:B------:R-:W-:-:S08]  /*05e0*/  DFMA R12, R10, R12, R10 ;  /* 0x0000000c0a0c722b */ /* 0x000fd0000000000a */
[----:B------:R-:W-:-:S08]  /*05f0*/  DFMA R14, -R6, R12, 1 ;  /* 0x3ff00000060e742b */ /* 0x000fd0000000010c */
[----:B------:R-:W-:Y:S01]  /*0600*/  DFMA R12, R12, R14, R12 ;  /* 0x0000000e0c0c722b */ /* 0x000fe2000000000c */
[----:B-1----:R-:W-:Y:S10]  /*0610*/  @P1 BRA `(.L_x_178) ;  /* 0x0000000000101947 */ /* 0x002ff40003800000 */
[----:B------:R-:W-:Y:S02]  /*0620*/  LOP3.LUT R3, R7, 0x7fffffff, RZ, 0xc0, !PT ;  /* 0x7fffffff07037812 */ /* 0x000fe400078ec0ff */
[----:B------:R-:W-:-:S03]  /*0630*/  MOV R8, 0x660 ;  /* 0x0000066000087802 */ /* 0x000fc60000000f00 */
[----:B------:R-:W-:-:S07]  /*0640*/  VIADD R12, R3, 0xfff00000 ;  /* 0xfff00000030c7836 */ /* 0x000fce0000000000 */
[----:B------:R-:W-:Y:S05]  /*0650*/  CALL.REL.NOINC `($__internal_2_$__cuda_sm20_dblrcp_rn_slowpath_v3) ;  /* 0x0000000000a87944 */ /* 0x000fea0003c00000 */
.L_x_178:
[----:B------:R-:W-:Y:S05]  /*0660*/  BSYNC B1 ;  /* 0x0000000000017941 */ /* 0x000fea0003800000 */
.L_x_177:
[----:B------:R0:W-:Y:S02]  /*0670*/  STS.64 [R2], R12 ;  /* 0x0000000c02007388 */ /* 0x0001e40000000a00 */
.L_x_176:
[----:B------:R-:W-:Y:S05]  /*0680*/  BSYNC B0 ;  /* 0x0000000000007941 */ /* 0x000fea0003800000 */
.L_x_175:
[----:B------:R-:W1:Y:S01]  /*0690*/  S2R R3, SR_TID.Y ;  /* 0x0000000000037919 */ /* 0x000e620000002200 */
[----:B------:R-:W-:Y:S01]  /*06a0*/  ULDC UR5, c[0x0][0x234] ;  /* 0x00008d0000057ab9 */ /* 0x000fe20000000800 */
[----:B------:R-:W-:Y:S01]  /*06b0*/  BAR.SYNC.DEFER_BLOCKING 0x0 ;  /* 0x0000000000007b1d */ /* 0x000fe20000010000 */
[----:B-1----:R-:W-:-:S13]  /*06c0*/  ISETP.GE.OR P0, PT, R3, UR5, P0 ;  /* 0x0000000503007c0c */ /* 0x002fda0008706670 */
[----:B------:R-:W-:Y:S05]  /*06d0*/  @P0 EXIT ;  /* 0x000000000000094d */ /* 0x000fea0003800000 */
[----:B------:R-:W1:Y:S01]  /*06e0*/  LDC.64 R6, c[0x0][0x228] ;  /* 0x00008a00ff067b82 */ /* 0x000e620000000a00 */
[----:B0-----:R-:W0:Y:S07]  /*06f0*/  LDS.64 R2, [R2] ;  /* 0x0000000002027984 */ /* 0x001e2e0000000a00 */
[----:B------:R-:W2:Y:S08]  /*0700*/  LDC.64 R16, c[0x0][0x220] ;  /* 0x00008800ff107b82 */ /* 0x000eb00000000a00 */
[----:B------:R-:W3:Y:S01]  /*0710*/  LDC.64 R14, c[0x0][0x210] ;  /* 0x00008400ff0e7b82 */ /* 0x000ee20000000a00 */
[----:B-1----:R-:W-:-:S07]  /*0720*/  IMAD.WIDE R6, R5, 0x8, R6 ;  /* 0x0000000805067825 */ /* 0x002fce00078e0206 */
[----:B------:R-:W1:Y:S01]  /*0730*/  LDC R5, c[0x0][0x230] ;  /* 0x00008c00ff057b82 */ /* 0x000e620000000800 */
[----:B0-2---:R-:W5:Y:S02]  /*0740*/  LDG.E.64.CONSTANT R6, desc[UR6][R6.64] ;  /* 0x0000000606067981 */ /* 0x005f64000c1e9b00 */
.L_x_179:
[----:B------:R-:W-:-:S06]  /*0750*/  IMAD.WIDE R8, R4, 0x8, R16 ;  /* 0x0000000804087825 */ /* 0x000fcc00078e0210 */
[----:B------:R-:W2:Y:S01]  /*0760*/  LDG.E.64.CONSTANT R8, desc[UR6][R8.64] ;  /* 0x0000000608087981 */ /* 0x000ea2000c1e9b00 */
[----:B0--3--:R-:W-:-:S04]  /*0770*/  IMAD.WIDE R12, R4, 0x8, R14 ;  /* 0x00000008040c7825 */ /* 0x009fc800078e020e */
[----:B------:R-:W-:Y:S02]  /*0780*/  VIADD R0, R0, UR8 ;  /* 0x0000000800007c36 */ /* 0x000fe40008000000 */
[----:B-1----:R-:W-:-:S03]  /*0790*/  IMAD R4, R5, UR8, R4 ;  /* 0x0000000805047c24 */ /* 0x002fc6000f8e0204 */
[----:B------:R-:W-:Y:S01]  /*07a0*/  ISETP.GE.AND P0, PT, R0, UR5, PT ;  /* 0x0000000500007c0c */ /* 0x000fe2000bf06270 */
[----:B--2--5:R-:W-:-:S08]  /*07b0*/  DMUL R10, R6, R8 ;  /* 0x00000008060a7228 */ /* 0x024fd00000000000 */
[----:B------:R-:W-:-:S07]  /*07c0*/  DMUL R10, R2, R10 ;  /* 0x0000000a020a7228 */ /* 0x000fce0000000000 */
[----:B------:R0:W-:Y:S01]  /*07d0*/  STG.E.64 desc[UR6][R12.64], R10 ;  /* 0x0000000a0c007986 */ /* 0x0001e2000c101b06 */
[----:B------:R-:W-:Y:S05]  /*07e0*/  @!P0 BRA `(.L_x_179) ;  /* 0xfffffffc00d88947 */ /* 0x000fea000383ffff */
[----:B------:R-:W-:Y:S05]  /*07f0*/  EXIT ;  /* 0x000000000000794d */ /* 0x000fea0003800000 */
.L_x_173:
[----:B------:R-:W-:Y:S01]  /*0800*/  BSSY B0, `(.L_x_180) ;  /* 0x0000007000007945 */ /* 0x000fe20003800000 */
[----:B------:R-:W-:Y:S01]  /*0810*/  MOV R17, R3 ;  /* 0x0000000300117202 */ /* 0x000fe20000000f00 */
[----:B------:R-:W-:Y:S02]  /*0820*/  IMAD.MOV.U32 R14, RZ, RZ, 0x1f ;  /* 0x0000001fff0e7424 */ /* 0x000fe400078e00ff */
[----:B------:R-:W-:-:S07]  /*0830*/  IMAD.MOV.U32 R10, RZ, RZ, -0x1 ;  /* 0xffffffffff0a7424 */ /* 0x000fce00078e00ff */
[----:B------:R-:W-:Y:S05]  /*0840*/  WARPSYNC.COLLECTIVE R10, `(.L_x_181) ;  /* 0x000000000a087348 */ /* 0x000fea0003c00000 */
[----:B------:R0:W1:Y:S02]  /*0850*/  SHFL.DOWN P1, R12, R17, R15, R14 ;  /* 0x0800000f110c7389 */ /* 0x000064000002000e */
[----:B01----:R-:W-:Y:S01]  /*0860*/  ENDCOLLECTIVE ;  /* 0x000000000000791b */ /* 0x003fe20003800000 */
.L_x_181:
[----:B------:R-:W-:Y:S05]  /*0870*/  BSYNC B0 ;  /* 0x0000000000007941 */ /* 0x000fea0003800000 */
.L_x_180:
[----:B------:R-:W-:Y:S01]  /*0880*/  MOV R17, R2 ;  /* 0x0000000200117202 */ /* 0x000fe20000000f00 */
[----:B------:R-:W-:Y:S02]  /*0890*/  IMAD.MOV.U32 R14, RZ, RZ, 0x1f ;  /* 0x0000001fff0e7424 */ /* 0x000fe400078e00ff */
[----:B------:R-:W-:Y:S02]  /*08a0*/  IMAD.MOV.U32 R10, RZ, RZ, -0x1 ;  /* 0xffffffffff0a7424 */ /* 0x000fe400078e00ff */
[----:B------:R-:W-:-:S07]  /*08b0*/  IMAD.MOV.U32 R13, RZ, RZ, R12 ;  /* 0x000000ffff0d7224 */ /* 0x000fce00078e000c */
[----:B------:R-:W-:Y:S05]  /*08c0*/  WARPSYNC.COLLECTIVE R10, `(.L_x_182) ;  /* 0x000000000a087348 */ /* 0x000fea0003c00000 */
[----:B------:R0:W1:Y:S02]  /*08d0*/  SHFL.DOWN P1, R12, R17, R15, R14 ;  /* 0x0800000f110c7389 */ /* 0x000064000002000e */
[----:B01----:R-:W-:Y:S01]  /*08e0*/  ENDCOLLECTIVE ;  /* 0x000000000000791b */ /* 0x003fe20003800000 */
.L_x_182:
[----:B------:R-:W-:Y:S05]  /*08f0*/  BRA `(.L_x_183) ;  /* 0xfffffff800b87947 */ /* 0x000fea000383ffff */
        .weak           $__internal_2_$__cuda_sm20_dblrcp_rn_slowpath_v3
        .type           $__internal_2_$__cuda_sm20_dblrcp_rn_slowpath_v3,@function
        .size           $__internal_2_$__cuda_sm20_dblrcp_rn_slowpath_v3,(.L_x_283 - $__internal_2_$__cuda_sm20_dblrcp_rn_slowpath_v3)
$__internal_2_$__cuda_sm20_dblrcp_rn_slowpath_v3:
[----:B------:R-:W-:Y:S01]  /*0900*/  DSETP.GTU.AND P1, PT, |R6|, +INF , PT ;  /* 0x7ff000000600742a */ /* 0x000fe20003f2c200 */
[----:B------:R-:W-:-:S13]  /*0910*/  BSSY B2, `(.L_x_184) ;  /* 0x0000023000027945 */ /* 0x000fda0003800000 */
        /* <DEDUP_REMOVED lines=22> */
.L_x_187:
[----:B------:R-:W-:Y:S01]  /*0a80*/  DMUL R6, R6, 8.11296384146066816958e+31 ;  /* 0x4690000006067828 */ /* 0x000fe20000000000 */
[----:B------:R-:W-:-:S05]  /*0a90*/  MOV R10, R12 ;  /* 0x0000000c000a7202 */ /* 0x000fca0000000f00 */
        /* <DEDUP_REMOVED lines=8> */
.L_x_185:
[----:B------:R-:W-:Y:S01]  /*0b20*/  LOP3.LUT R11, R7, 0x80000, RZ, 0xfc, !PT ;  /* 0x00080000070b7812 */ /* 0x000fe200078efcff */
[----:B------:R-:W-:-:S07]  /*0b30*/  IMAD.MOV.U32 R10, RZ, RZ, R6 ;  /* 0x000000ffff0a7224 */ /* 0x000fce00078e0006 */
.L_x_186:
[----:B------:R-:W-:Y:S05]  /*0b40*/  BSYNC B2 ;  /* 0x0000000000027941 */ /* 0x000fea0003800000 */
.L_x_184:
[----:B------:R-:W-:Y:S01]  /*0b50*/  IMAD.MOV.U32 R9, RZ, RZ, 0x0 ;  /* 0x00000000ff097424 */ /* 0x000fe200078e00ff */
[----:B------:R-:W-:Y:S01]  /*0b60*/  MOV R13, R11 ;  /* 0x0000000b000d7202 */ /* 0x000fe20000000f00 */
[----:B------:R-:W-:Y:S02]  /*0b70*/  IMAD.MOV.U32 R12, RZ, RZ, R10 ;  /* 0x000000ffff0c7224 */ /* 0x000fe400078e000a */
[----:B------:R-:W-:Y:S05]  /*0b80*/  RET.REL.NODEC R8 `(_ZN2at6native46_GLOBAL__N__fbf0e309_13_WeightNorm_cu_b3893b6b31weight_norm_fwd_last_dim_kernelIddEEvPT_PT0_PKS3_S8_ii) ;  /* 0xfffffff4081c7950 */ /* 0x000fea0003c3ffff */
.L_x_188:
        /* <DEDUP_REMOVED lines=15> */
.L_x_283:


//--------------------- .text._ZN2at6native46_GLOBAL__N__fbf0e309_13_WeightNorm_cu_b3893b6b32weight_norm_fwd_first_dim_kernelIN3c104HalfEfEEvPT_PT0_PKS5_SA_i --------------------------
	.section	.text._ZN2at6native46_GLOBAL__N__fbf0e309_13_WeightNorm_cu_b3893b6b32weight_norm_fwd_first_dim_kernelIN3c104HalfEfEEvPT_PT0_PKS5_SA_i,"ax",@progbits
	.align	128
.text._ZN2at6native46_GLOBAL__N__fbf0e309_13_WeightNorm_cu_b3893b6b32weight_norm_fwd_first_dim_kernelIN3c104HalfEfEEvPT_PT0_PKS5_SA_i:
        .type           _ZN2at6native46_GLOBAL__N__fbf0e309_13_WeightNorm_cu_b3893b6b32weight_norm_fwd_first_dim_kernelIN3c104HalfEfEEvPT_PT0_PKS5_SA_i,@function
        .size           _ZN2at6native46_GLOBAL__N__fbf0e309_13_WeightNorm_cu_b3893b6b32weight_norm_fwd_first_dim_kernelIN3c104HalfEfEEvPT_PT0_PKS5_SA_i,(.L_x_285 - _ZN2at6native46_GLOBAL__N__fbf0e309_13_WeightNorm_cu_b3893b6b32weight_norm_fwd_first_dim_kernelIN3c104HalfEfEEvPT_PT0_PKS5_SA_i)
        .other          _ZN2at6native46_GLOBAL__N__fbf0e309_13_WeightNorm_cu_b3893b6b32weight_norm_fwd_first_dim_kernelIN3c104HalfEfEEvPT_PT0_PKS5_SA_i,@"STO_CUDA_ENTRY STV_DEFAULT"
_ZN2at6native46_GLOBAL__N__fbf0e309_13_WeightNorm_cu_b3893b6b32weight_norm_fwd_first_dim_kernelIN3c104HalfEfEEvPT_PT0_PKS5_SA_i:
        /* <DEDUP_REMOVED lines=14> */
[----:B------:R-:W-:-:S07]  /*00e0*/  MOV R8, R0 ;  /* 0x0000000000087202 */ /* 0x000fce0000000f00 */
.L_x_191:
[----:B------:R-:W-:-:S04]  /*00f0*/  IMAD R5, R3, UR4, R8 ;  /* 0x0000000403057c24 */ /* 0x000fc8000f8e0208 */
[----:B0-----:R-:W-:-:S06]  /*0100*/  IMAD.WIDE R4, R5, 0x2, R6 ;  /* 0x0000000205047825 */ /* 0x001fcc00078e0206 */
[----:B------:R-:W2:Y:S01]  /*0110*/  LDG.E.U16.CONSTANT R4, desc[UR6][R4.64] ;  /* 0x0000000604047981 */ /* 0x000ea2000c1e9500 */
[----:B------:R-:W-:-:S04]  /*0120*/  IADD3 R8, R8, UR8, RZ ;  /* 0x0000000808087c10 */ /* 0x000fc8000fffe0ff */
[----:B------:R-:W-:Y:S01]  /*0130*/  ISETP.GE.AND P1, PT, R8, UR4, PT ;  /* 0x0000000408007c0c */ /* 0x000fe2000bf26270 */
[----:B--2---:R-:W-:-:S05]  /*0140*/  HADD2.F32 R9, -RZ, R4.H0_H0 ;  /* 0x20000004ff097230 */ /* 0x004fca0000004100 */
[----:B------:R-:W-:-:S07]  /*0150*/  FFMA.FTZ R2, R9, R9, R2 ;  /* 0x0000000909027223 */ /* 0x000fce0000010002 */
[----:B------:R-:W-:Y:S05]  /*0160*/  @!P1 BRA `(.L_x_191) ;  /* 0xfffffffc00e09947 */ /* 0x000fea000383ffff */
.L_x_190:
[----:B------:R-:W-:Y:S05]  /*0170*/  BSYNC B0 ;  /* 0x0000000000007941 */ /* 0x000fea0003800000 */
.L_x_189:
        /* <DEDUP_REMOVED lines=12> */
.L_x_193:
        /* <DEDUP_REMOVED lines=11> */
.L_x_192:
        /* <DEDUP_REMOVED lines=15> */
.L_x_202:
[----:B------:R-:W-:Y:S01]  /*03e0*/  ISETP.GT.AND P1, PT, R11, RZ, PT ;  /* 0x000000ff0b00720c */ /* 0x000fe20003f24270 */
[----:B-1----:R-:W-:-:S12]  /*03f0*/  FADD.FTZ R9, R6, R9 ;  /* 0x0000000906097221 */ /* 0x002fd80000010000 */
[----:B------:R1:W-:Y:S02]  /*0400*/  @!P1 STS [R8], R9 ;  /* 0x0000000908009388 */ /* 0x0003e40000000800 */
.L_x_194:
[----:B------:R-:W-:Y:S05]  /*0410*/  WARPSYNC.ALL ;  /* 0x0000000000007948 */ /* 0x000fea0003800000 */
[----:B------:R-:W2:Y:S08]  /*0420*/  S2UR UR5, SR_CgaCtaId ;  /* 0x00000000000579c3 */ /* 0x000eb00000008800 */
[----:B------:R-:W-:Y:S01]  /*0430*/  BAR.SYNC.DEFER_BLOCKING 0x0 ;  /* 0x0000000000007b1d */ /* 0x000fe20000010000 */
[----:B------:R-:W-:-:S05]  /*0440*/  ISETP.NE.AND P1, PT, R0, RZ, PT ;  /* 0x000000ff0000720c */ /* 0x000fca0003f25270 */
[----:B------:R-:W-:-:S08]  /*0450*/  UMOV UR4, 0x400 ;  /* 0x0000040000047882 */ /* 0x000fd00000000000 */
[----:B------:R-:W3:Y:S01]  /*0460*/  @!P1 LDC.64 R4, c[0x0][0x218] ;  /* 0x00008600ff049b82 */ /* 0x000ee20000000a00 */
[----:B--2---:R-:W-:-:S09]  /*0470*/  ULEA UR4, UR5, UR4, 0x18 ;  /* 0x0000000405047291 */ /* 0x004fd2000f8ec03f */
[----:B0-----:R-:W0:Y:S01]  /*0480*/  LDS R2, [UR4] ;  /* 0x00000004ff027984 */ /* 0x001e220008000800 */
[----:B---3--:R-:W-:Y:S01]  /*0490*/  @!P1 IMAD.WIDE R4, R3, 0x4, R4 ;  /* 0x0000000403049825 */ /* 0x008fe200078e0204 */
[----:B0-----:R-:W0:Y:S04]  /*04a0*/  MUFU.SQRT R11, R2 ;  /* 0x00000002000b7308 */ /* 0x001e280000002000 */
[----:B0-----:R0:W-:Y:S01]  /*04b0*/  @!P1 STG.E desc[UR6][R4.64], R11 ;  /* 0x0000000b04009986 */ /* 0x0011e2000c101906 */
[----:B------:R-:W-:Y:S05]  /*04c0*/  @P0 EXIT ;  /* 0x000000000000094d */ /* 0x000fea0003800000 */
[----:B-1----:R-:W1:Y:S08]  /*04d0*/  LDC.64 R8, c[0x0][0x228] ;  /* 0x00008a00ff087b82 */ /* 0x002e700000000a00 */
[----:B0-----:R-:W0:Y:S08]  /*04e0*/  LDC.64 R4, c[0x0][0x220] ;  /* 0x00008800ff047b82 */ /* 0x001e300000000a00 */
[----:B------:R-:W2:Y:S01]  /*04f0*/  LDC.64 R6, c[0x0][0x210] ;  /* 0x00008400ff067b82 */ /* 0x000ea20000000a00 */
[----:B------:R3:W4:Y:S01]  /*0500*/  MUFU.RCP R12, R11 ;  /* 0x0000000b000c7308 */ /* 0x0007220000001000 */
[----:B------:R-:W-:Y:S01]  /*0510*/  ULDC UR4, c[0x0][0x230] ;  /* 0x00008c0000047ab9 */ /* 0x000fe20000000800 */
[----:B-1----:R-:W-:-:S06]  /*0520*/  IMAD.WIDE R8, R3, 0x2, R8 ;  /* 0x0000000203087825 */ /* 0x002fcc00078e0208 */
[----:B------:R-:W5:Y:S02]  /*0530*/  LDG.E.U16.CONSTANT R8, desc[UR6][R8.64] ;  /* 0x0000000608087981 */ /* 0x000f64000c1e9500 */
[----:B0-2345:R-:W-:-:S07]  /*0540*/  HADD2.F32 R2, -RZ, R8.H0_H0 ;  /* 0x20000008ff027230 */ /* 0x03dfce0000004100 */
.L_x_196:
[----:B0-----:R-:W-:-:S04]  /*0550*/  IMAD R11, R3, UR4, R0 ;  /* 0x00000004030b7c24 */ /* 0x001fc8000f8e0200 */
[----:B------:R-:W-:-:S06]  /*0560*/  IMAD.WIDE R8, R11, 0x2, R4 ;  /* 0x000000020b087825 */ /* 0x000fcc00078e0204 */
[----:B------:R-:W2:Y:S01]  /*0570*/  LDG.E.U16.CONSTANT R8, desc[UR6][R8.64] ;  /* 0x0000000608087981 */ /* 0x000ea2000c1e9500 */
[----:B------:R-:W-:Y:S01]  /*0580*/  IMAD.WIDE R10, R11, 0x2, R6 ;  /* 0x000000020b0a7825 */ /* 0x000fe200078e0206 */
[----:B------:R-:W-:-:S04]  /*0590*/  IADD3 R0, R0, UR8, RZ ;  /* 0x0000000800007c10 */ /* 0x000fc8000fffe0ff */
[----:B------:R-:W-:Y:S01]  /*05a0*/  ISETP.GE.AND P0, PT, R0, UR4, PT ;  /* 0x0000000400007c0c */ /* 0x000fe2000bf06270 */
[----:B--2---:R-:W-:-:S05]  /*05b0*/  HADD2.F32 R13, -RZ, R8.H0_H0 ;  /* 0x20000008ff0d7230 */ /* 0x004fca0000004100 */
[----:B------:R-:W-:-:S04]  /*05c0*/  FMUL.FTZ R13, R2, R13 ;  /* 0x0000000d020d7220 */ /* 0x000fc80000410000 */
[----:B------:R-:W-:-:S05]  /*05d0*/  FMUL.FTZ R13, R12, R13 ;  /* 0x0000000d0c0d7220 */ /* 0x000fca0000410000 */
[----:B------:R-:W-:-:S05]  /*05e0*/  F2FP.F16.F32.PACK_AB R13, RZ, R13 ;  /* 0x0000000dff0d723e */ /* 0x000fca00000000ff */
[----:B------:R0:W-:Y:S01]  /*05f0*/  STG.E.U16 desc[UR6][R10.64], R13 ;  /* 0x0000000d0a007986 */ /* 0x0001e2000c101506 */
[----:B------:R-:W-:Y:S05]  /*0600*/  @!P0 BRA `(.L_x_196) ;  /* 0xfffffffc00d08947 */ /* 0x000fea000383ffff */
[----:B------:R-:W-:Y:S05]  /*0610*/  EXIT ;  /* 0x000000000000794d */ /* 0x000fea0003800000 */
.L_x_195:
[----:B------:R-:W-:Y:S01]  /*0620*/  HFMA2.MMA R13, -RZ, RZ, 0, 9.5367431640625e-07 ;  /* 0x00000010ff0d7435 */ /* 0x000fe200000001ff */
[----:B------:R-:W-:Y:S01]  /*0630*/  IMAD.MOV.U32 R15, RZ, RZ, 0x1f ;  /* 0x0000001fff0f7424 */ /* 0x000fe200078e00ff */
[----:B------:R-:W-:-:S09]  /*0640*/  MOV R10, 0xffffffff ;  /* 0xffffffff000a7802 */ /* 0x000fd20000000f00 */
[----:B------:R-:W-:Y:S05]  /*0650*/  WARPSYNC.COLLECTIVE R10, `(.L_x_197) ;  /* 0x000000000a087348 */ /* 0x000fea0003c00000 */
[----:B------:R0:W1:Y:S02]  /*0660*/  SHFL.DOWN P1, R9, R2, R13, R15 ;  /* 0x0800000d02097389 */ /* 0x000064000002000f */
[----:B01----:R-:W-:Y:S01]  /*0670*/  ENDCOLLECTIVE ;  /* 0x000000000000791b */ /* 0x003fe20003800000 */
.L_x_197:
[----:B------:R-:W-:Y:S01]  /*0680*/  IMAD.MOV.U32 R13, RZ, RZ, 0x8 ;  /* 0x00000008ff0d7424 */ /* 0x000fe200078e00ff */
[----:B------:R-:W-:-:S05]  /*0690*/  MOV R5, R9 ;  /* 0x0000000900057202 */ /* 0x000fca0000000f00 */
[----:B------:R-:W-:-:S05]  /*06a0*/  FADD.FTZ R5, R5, R2 ;  /* 0x0000000205057221 */ /* 0x000fca0000010000 */
[----:B------:R-:W-:-:S07]  /*06b0*/  MOV R2, R5 ;  /* 0x0000000500027202 */ /* 0x000fce0000000f00 */
[----:B------:R-:W-:Y:S05]  /*06c0*/  WARPSYNC.COLLECTIVE R10, `(.L_x_198) ;  /* 0x000000000a087348 */ /* 0x000fea0003c00000 */
[----:B------:R0:W1:Y:S02]  /*06d0*/  SHFL.DOWN P1, R9, R2, R13, R15 ;  /* 0x0800000d02097389 */ /* 0x000064000002000f */
[----:B01----:R-:W-:Y:S01]  /*06e0*/  ENDCOLLECTIVE ;  /* 0x000000000000791b */ /* 0x003fe20003800000 */
.L_x_198:
[----:B------:R-:W-:Y:S01]  /*06f0*/  HFMA2.MMA R13, -RZ, RZ, 0, 2.384185791015625e-07 ;  /* 0x00000004ff0d7435 */ /* 0x000fe200000001ff */
[----:B------:R-:W-:-:S05]  /*0700*/  MOV R4, R9 ;  /* 0x0000000900047202 */ /* 0x000fca0000000f00 */
[----:B------:R-:W-:-:S05]  /*0710*/  FADD.FTZ R4, R5, R4 ;  /* 0x0000000405047221 */ /* 0x000fca0000010000 */
[----:B------:R-:W-:-:S07]  /*0720*/  MOV R2, R4 ;  /* 0x0000000400027202 */ /* 0x000fce0000000f00 */
[----:B------:R-:W-:Y:S05]  /*0730*/  WARPSYNC.COLLECTIVE R10, `(.L_x_199) ;  /* 0x000000000a087348 */ /* 0x000fea0003c00000 */
[----:B------:R0:W1:Y:S02]  /*0740*/  SHFL.DOWN P1, R9, R2, R13, R15 ;  /* 0x0800000d02097389 */ /* 0x000064000002000f */
[----:B01----:R-:W-:Y:S01]  /*0750*/  ENDCOLLECTIVE ;  /* 0x000000000000791b */ /* 0x003fe20003800000 */
.L_x_199:
[----:B------:R-:W-:Y:S01]  /*0760*/  HFMA2.MMA R13, -RZ, RZ, 0, 1.1920928955078125e-07 ;  /* 0x00000002ff0d7435 */ /* 0x000fe200000001ff */
[----:B------:R-:W-:-:S05]  /*0770*/  MOV R7, R9 ;  /* 0x0000000900077202 */ /* 0x000fca0000000f00 */
[----:B------:R-:W-:-:S04]  /*0780*/  FADD.FTZ R7, R4, R7 ;  /* 0x0000000704077221 */ /* 0x000fc80000010000 */
[----:B------:R-:W-:-:S07]  /*0790*/  IMAD.MOV.U32 R2, RZ, RZ, R7 ;  /* 0x000000ffff027224 */ /* 0x000fce00078e0007 */
[----:B------:R-:W-:Y:S05]  /*07a0*/  WARPSYNC.COLLECTIVE R10, `(.L_x_200) ;  /* 0x000000000a087348 */ /* 0x000fea0003c00000 */
[----:B------:R0:W1:Y:S02]  /*07b0*/  SHFL.DOWN P1, R9, R2, R13, R15 ;  /* 0x0800000d02097389 */ /* 0x000064000002000f */
[----:B01----:R-:W-:Y:S01]  /*07c0*/  ENDCOLLECTIVE ;  /* 0x000000000000791b */ /* 0x003fe20003800000 */
.L_x_200:
[----:B------:R-:W-:Y:S01]  /*07d0*/  HFMA2.MMA R13, -RZ, RZ, 0, 5.9604644775390625e-08 ;  /* 0x00000001ff0d7435 */ /* 0x000fe200000001ff */
[----:B------:R-:W-:-:S05]  /*07e0*/  MOV R6, R9 ;  /* 0x0000000900067202 */ /* 0x000fca0000000f00 */
[----:B------:R-:W-:-:S05]  /*07f0*/  FADD.FTZ R6, R7, R6 ;  /* 0x0000000607067221 */ /* 0x000fca0000010000 */
[----:B------:R-:W-:-:S07]  /*0800*/  MOV R2, R6 ;  /* 0x0000000600027202 */ /* 0x000fce0000000f00 */
[----:B------:R-:W-:Y:S05]  /*0810*/  WARPSYNC.COLLECTIVE R10, `(.L_x_201) ;  /* 0x000000000a087348 */ /* 0x000fea0003c00000 */
[----:B------:R0:W1:Y:S02]  /*0820*/  SHFL.DOWN P1, R9, R2, R13, R15 ;  /* 0x0800000d02097389 */ /* 0x000064000002000f */
[----:B01----:R-:W-:Y:S01]  /*0830*/  ENDCOLLECTIVE ;  /* 0x000000000000791b */ /* 0x003fe20003800000 */
.L_x_201:
[----:B------:R-:W-:Y:S05]  /*0840*/  BRA `(.L_x_202) ;  /* 0xfffffff800e47947 */ /* 0x000fea000383ffff */
.L_x_203:
        /* <DEDUP_REMOVED lines=11> */
.L_x_285:


//--------------------- .text._ZN2at6native46_GLOBAL__N__fbf0e309_13_WeightNorm_cu_b3893b6b32weight_norm_fwd_first_dim_kernelIN3c108BFloat16EfEEvPT_PT0_PKS5_SA_i --------------------------
	.section	.text._ZN2at6native46_GLOBAL__N__fbf0e309_13_WeightNorm_cu_b3893b6b32weight_norm_fwd_first_dim_kernelIN3c108BFloat16EfEEvPT_PT0_PKS5_SA_i,"ax",@progbits
	.align	128
.text._ZN2at6native46_GLOBAL__N__fbf0e309_13_WeightNorm_cu_b3893b6b32weight_norm_fwd_first_dim_kernelIN3c108BFloat16EfEEvPT_PT0_PKS5_SA_i:
        .type           _ZN2at6native46_GLOBAL__N__fbf0e309_13_WeightNorm_cu_b3893b6b32weight_norm_fwd_first_dim_kernelIN3c108BFloat16EfEEvPT_PT0_PKS5_SA_i,@function
        .size           _ZN2at6native46_GLOBAL__N__fbf0e309_13_WeightNorm_cu_b3893b6b32weight_norm_fwd_first_dim_kernelIN3c108BFloat16EfEEvPT_PT0_PKS5_SA_i,(.L_x_286 - _ZN2at6native46_GLOBAL__N__fbf0e309_13_WeightNorm_cu_b3893b6b32weight_norm_fwd_first_dim_kernelIN3c108BFloat16EfEEvPT_PT0_PKS5_SA_i)
        .other          _ZN2at6native46_GLOBAL__N__fbf0e309_13_WeightNorm_cu_b3893b6b32weight_norm_fwd_first_dim_kernelIN3c108BFloat16EfEEvPT_PT0_PKS5_SA_i,@"STO_CUDA_ENTRY STV_DEFAULT"
_ZN2at6native46_GLOBAL__N__fbf0e309_13_WeightNorm_cu_b3893b6b32weight_norm_fwd_first_dim_kernelIN3c108BFloat16EfEEvPT_PT0_PKS5_SA_i:
        /* <DEDUP_REMOVED lines=14> */
[----:B------:R-:W-:-:S07]  /*00e0*/  IMAD.MOV.U32 R8, RZ, RZ, R0 ;  /* 0x000000ffff087224 */ /* 0x000fce00078e0000 */
.L_x_206:
[----:B------:R-:W-:-:S04]  /*00f0*/  IMAD R5, R3, UR4, R8 ;  /* 0x0000000403057c24 */ /* 0x000fc8000f8e0208 */
[----:B0-----:R-:W-:-:S06]  /*0100*/  IMAD.WIDE R4, R5, 0x2, R6 ;  /* 0x0000000205047825 */ /* 0x001fcc00078e0206 */
[----:B------:R-:W2:Y:S01]  /*0110*/  LDG.E.U16.CONSTANT R4, desc[UR6][R4.64] ;  /* 0x0000000604047981 */ /* 0x000ea2000c1e9500 */
[----:B------:R-:W-:-:S04]  /*0120*/  IADD3 R8, R8, UR8, RZ ;  /* 0x0000000808087c10 */ /* 0x000fc8000fffe0ff */
[----:B------:R-:W-:Y:S02]  /*0130*/  ISETP.GE.AND P1, PT, R8, UR4, PT ;  /* 0x0000000408007c0c */ /* 0x000fe4000bf26270 */
[----:B--2---:R-:W-:-:S05]  /*0140*/  SHF.L.U32 R9, R4, 0x10, RZ ;  /* 0x0000001004097819 */ /* 0x004fca00000006ff */
[----:B------:R-:W-:-:S06]  /*0150*/  FFMA.FTZ R2, R9, R9, R2 ;  /* 0x0000000909027223 */ /* 0x000fcc0000010002 */
[----:B------:R-:W-:Y:S05]  /*0160*/  @!P1 BRA `(.L_x_206) ;  /* 0xfffffffc00e09947 */ /* 0x000fea000383ffff */
.L_x_205:
[----:B------:R-:W-:Y:S05]  /*0170*/  BSYNC B0 ;  /* 0x0000000000007941 */ /* 0x000fea0003800000 */
.L_x_204:
        /* <DEDUP_REMOVED lines=12> */
.L_x_208:
        /* <DEDUP_REMOVED lines=11> */
.L_x_207:
        /* <DEDUP_REMOVED lines=15> */
.L_x_217:
[----:B------:R-:W-:Y:S01]  /*03e0*/  ISETP.GT.AND P1, PT, R11, RZ, PT ;  /* 0x000000ff0b00720c */ /* 0x000fe20003f24270 */
[----:B-1----:R-:W-:-:S12]  /*03f0*/  FADD.FTZ R9, R6, R9 ;  /* 0x0000000906097221 */ /* 0x002fd80000010000 */
[----:B------:R1:W-:Y:S02]  /*0400*/  @!P1 STS [R8], R9 ;  /* 0x0000000908009388 */ /* 0x0003e40000000800 */
.L_x_209:
        /* <DEDUP_REMOVED lines=19> */
[----:B0-2345:R-:W-:-:S07]  /*0540*/  SHF.L.U32 R2, R8, 0x10, RZ ;  /* 0x0000001008027819 */ /* 0x03dfce00000006ff */
.L_x_211:
[----:B0-----:R-:W-:-:S04]  /*0550*/  IMAD R11, R3, UR4, R0 ;  /* 0x00000004030b7c24 */ /* 0x001fc8000f8e0200 */
[----:B------:R-:W-:-:S06]  /*0560*/  IMAD.WIDE R8, R11, 0x2, R4 ;  /* 0x000000020b087825 */ /* 0x000fcc00078e0204 */
[----:B------:R-:W2:Y:S01]  /*0570*/  LDG.E.U16.CONSTANT R8, desc[UR6][R8.64] ;  /* 0x0000000608087981 */ /* 0x000ea2000c1e9500 */
[----:B------:R-:W-:Y:S01]  /*0580*/  IMAD.WIDE R10, R11, 0x2, R6 ;  /* 0x000000020b0a7825 */ /* 0x000fe200078e0206 */
[----:B------:R-:W-:-:S04]  /*0590*/  IADD3 R0, R0, UR8, RZ ;  /* 0x0000000800007c10 */ /* 0x000fc8000fffe0ff */
[----:B------:R-:W-:Y:S01]  /*05a0*/  ISETP.GE.AND P0, PT, R0, UR4, PT ;  /* 0x0000000400007c0c */ /* 0x000fe2000bf06270 */
[----:B--2---:R-:W-:-:S04]  /*05b0*/  IMAD.U32 R13, R8, 0x10000, RZ ;  /* 0x00010000080d7824 */ /* 0x004fc800078e00ff */
[----:B------:R-:W-:-:S04]  /*05c0*/  FMUL.FTZ R13, R2, R13 ;  /* 0x0000000d020d7220 */ /* 0x000fc80000410000 */
[----:B------:R-:W-:-:S05]  /*05d0*/  FMUL.FTZ R13, R12, R13 ;  /* 0x0000000d0c0d7220 */ /* 0x000fca0000410000 */
[----:B------:R-:W-:-:S05]  /*05e0*/  F2FP.BF16.F32.PACK_AB R13, RZ, R13 ;  /* 0x0000000dff0d723e */ /* 0x000fca00000010ff */
[----:B------:R0:W-:Y:S01]  /*05f0*/  STG.E.U16 desc[UR6][R10.64], R13 ;  /* 0x0000000d0a007986 */ /* 0x0001e2000c101506 */
[----:B------:R-:W-:Y:S05]  /*0600*/  @!P0 BRA `(.L_x_211) ;  /* 0xfffffffc00d08947 */ /* 0x000fea000383ffff */
[----:B------:R-:W-:Y:S05]  /*0610*/  EXIT ;  /* 0x000000000000794d */ /* 0x000fea0003800000 */
.L_x_210:
[----:B------:R-:W-:Y:S01]  /*0620*/  HFMA2.MMA R13, -RZ, RZ, 0, 9.5367431640625e-07 ;  /* 0x00000010ff0d7435 */ /* 0x000fe200000001ff */
[----:B------:R-:W-:Y:S01]  /*0630*/  IMAD.MOV.U32 R15, RZ, RZ, 0x1f ;  /* 0x0000001fff0f7424 */ /* 0x000fe200078e00ff */
[----:B------:R-:W-:-:S09]  /*0640*/  MOV R10, 0xffffffff ;  /* 0xffffffff000a7802 */ /* 0x000fd20000000f00 */
[----:B------:R-:W-:Y:S05]  /*0650*/  WARPSYNC.COLLECTIVE R10, `(.L_x_212) ;  /* 0x000000000a087348 */ /* 0x000fea0003c00000 */
[----:B------:R0:W1:Y:S02]  /*0660*/  SHFL.DOWN P1, R9, R2, R13, R15 ;  /* 0x0800000d02097389 */ /* 0x000064000002000f */
[----:B01----:R-:W-:Y:S01]  /*0670*/  ENDCOLLECTIVE ;  /* 0x000000000000791b */ /* 0x003fe20003800000 */
.L_x_212:
[----:B------:R-:W-:Y:S01]  /*0680*/  HFMA2.MMA R13, -RZ, RZ, 0, 4.76837158203125e-07 ;  /* 0x00000008ff0d7435 */ /* 0x000fe200000001ff */
[----:B------:R-:W-:-:S05]  /*0690*/  MOV R5, R9 ;  /* 0x0000000900057202 */ /* 0x000fca0000000f00 */
[----:B------:R-:W-:-:S04]  /*06a0*/  FADD.FTZ R5, R5, R2 ;  /* 0x0000000205057221 */ /* 0x000fc80000010000 */
[----:B------:R-:W-:-:S07]  /*06b0*/  IMAD.MOV.U32 R2, RZ, RZ, R5 ;  /* 0x000000ffff027224 */ /* 0x000fce00078e0005 */
[----:B------:R-:W-:Y:S05]  /*06c0*/  WARPSYNC.COLLECTIVE R10, `(.L_x_213) ;  /* 0x000000000a087348 */ /* 0x000fea0003c00000 */
[----:B------:R0:W1:Y:S02]  /*06d0*/  SHFL.DOWN P1, R9, R2, R13, R15 ;  /* 0x0800000d02097389 */ /* 0x000064000002000f */
[----:B01----:R-:W-:Y:S01]  /*06e0*/  ENDCOLLECTIVE ;  /* 0x000000000000791b */ /* 0x003fe20003800000 */
.L_x_213:
[----:B------:R-:W-:Y:S01]  /*06f0*/  HFMA2.MMA R13, -RZ, RZ, 0, 2.384185791015625e-07 ;  /* 0x00000004ff0d7435 */ /* 0x000fe200000001ff */
[----:B------:R-:W-:-:S05]  /*0700*/  MOV R4, R9 ;  /* 0x0000000900047202 */ /* 0x000fca0000000f00 */
[----:B------:R-:W-:-:S04]  /*0710*/  FADD.FTZ R4, R5, R4 ;  /* 0x0000000405047221 */ /* 0x000fc80000010000 */
[----:B------:R-:W-:-:S07]  /*0720*/  IMAD.MOV.U32 R2, RZ, RZ, R4 ;  /* 0x000000ffff027224 */ /* 0x000fce00078e0004 */
[----:B------:R-:W-:Y:S05]  /*0730*/  WARPSYNC.COLLECTIVE R10, `(.L_x_214) ;  /* 0x000000000a087348 */ /* 0x000fea0003c00000 */
[----:B------:R0:W1:Y:S02]  /*0740*/  SHFL.DOWN P1, R9, R2, R13, R15 ;  /* 0x0800000d02097389 */ /* 0x000064000002000f */
[----:B01----:R-:W-:Y:S01]  /*0750*/  ENDCOLLECTIVE ;  /* 0x000000000000791b */ /* 0x003fe20003800000 */
.L_x_214:
[----:B------:R-:W-:Y:S01]  /*0760*/  IMAD.MOV.U32 R13, RZ, RZ, 0x2 ;  /* 0x00000002ff0d7424 */ /* 0x000fe200078e00ff */
[----:B------:R-:W-:-:S05]  /*0770*/  MOV R7, R9 ;  /* 0x0000000900077202 */ /* 0x000fca0000000f00 */
[----:B------:R-:W-:-:S05]  /*0780*/  FADD.FTZ R7, R4, R7 ;  /* 0x0000000704077221 */ /* 0x000fca0000010000 */
[----:B------:R-:W-:-:S07]  /*0790*/  MOV R2, R7 ;  /* 0x0000000700027202 */ /* 0x000fce0000000f00 */
[----:B------:R-:W-:Y:S05]  /*07a0*/  WARPSYNC.COLLECTIVE R10, `(.L_x_215) ;  /* 0x000000000a087348 */ /* 0x000fea0003c00000 */
[----:B------:R0:W1:Y:S02]  /*07b0*/  SHFL.DOWN P1, R9, R2, R13, R15 ;  /* 0x0800000d02097389 */ /* 0x000064000002000f */
[----:B01----:R-:W-:Y:S01]  /*07c0*/  ENDCOLLECTIVE ;  /* 0x000000000000791b */ /* 0x003fe20003800000 */
.L_x_215:
[----:B------:R-:W-:Y:S01]  /*07d0*/  HFMA2.MMA R13, -RZ, RZ, 0, 5.9604644775390625e-08 ;  /* 0x00000001ff0d7435 */ /* 0x000fe200000001ff */
[----:B------:R-:W-:-:S05]  /*07e0*/  MOV R6, R9 ;  /* 0x0000000900067202 */ /* 0x000fca0000000f00 */
[----:B------:R-:W-:-:S05]  /*07f0*/  FADD.FTZ R6, R7, R6 ;  /* 0x0000000607067221 */ /* 0x000fca0000010000 */
[----:B------:R-:W-:-:S07]  /*0800*/  MOV R2, R6 ;  /* 0x0000000600027202 */ /* 0x000fce0000000f00 */
[----:B------:R-:W-:Y:S05]  /*0810*/  WARPSYNC.COLLECTIVE R10, `(.L_x_216) ;  /* 0x000000000a087348 */ /* 0x000fea0003c00000 */
[----:B------:R0:W1:Y:S02]  /*0820*/  SHFL.DOWN P1, R9, R2, R13, R15 ;  /* 0x0800000d02097389 */ /* 0x000064000002000f */
[----:B01----:R-:W-:Y:S01]  /*0830*/  ENDCOLLECTIVE ;  /* 0x000000000000791b */ /* 0x003fe20003800000 */
.L_x_216:
[----:B------:R-:W-:Y:S05]  /*0840*/  BRA `(.L_x_217) ;  /* 0xfffffff800e47947 */ /* 0x000fea000383ffff */
.L_x_218:
        /* <DEDUP_REMOVED lines=11> */
.L_x_286:


//--------------------- .text._ZN2at6native46_GLOBAL__N__fbf0e309_13_WeightNorm_cu_b3893b6b32weight_norm_fwd_first_dim_kernelIffEEvPT_PT0_PKS3_S8_i --------------------------
	.section	.text._ZN2at6native46_GLOBAL__N__fbf0e309_13_WeightNorm_cu_b3893b6b32weight_norm_fwd_first_dim_kernelIffEEvPT_PT0_PKS3_S8_i,"ax",@progbits
	.align	128
.text._ZN2at6native46_GLOBAL__N__fbf0e309_13_WeightNorm_cu_b3893b6b32weight_norm_fwd_first_dim_kernelIffEEvPT_PT0_PKS3_S8_i:
        .type           _ZN2at6native46_GLOBAL__N__fbf0e309_13_WeightNorm_cu_b3893b6b32weight_norm_fwd_first_dim_kernelIffEEvPT_PT0_PKS3_S8_i,@function
        .size           _ZN2at6native46_GLOBAL__N__fbf0e309_13_WeightNorm_cu_b3893b6b32weight_norm_fwd_first_dim_kernelIffEEvPT_PT0_PKS3_S8_i,(.L_x_287 - _ZN2at6native46_GLOBAL__N__fbf0e309_13_WeightNorm_cu_b3893b6b32weight_norm_fwd_first_dim_kernelIffEEvPT_PT0_PKS3_S8_i)
        .other          _ZN2at6native46_GLOBAL__N__fbf0e309_13_WeightNorm_cu_b3893b6b32weight_norm_fwd_first_dim_kernelIffEEvPT_PT0_PKS3_S8_i,@"STO_CUDA_ENTRY STV_DEFAULT"
_ZN2at6native46_GLOBAL__N__fbf0e309_13_WeightNorm_cu_b3893b6b32weight_norm_fwd_first_dim_kernelIffEEvPT_PT0_PKS3_S8_i:
        /* <DEDUP_REMOVED lines=12> */
[----:B------:R-:W-:Y:S01]  /*00c0*/  BSSY B1, `(.L_x_221) ;  /* 0x0000026000017945 */ /* 0x000fe20003800000 */
[----:B------:R-:W-:-:S05]  /*00d0*/  MOV R16, R0 ;  /* 0x0000000000107202 */ /* 0x000fca0000000f00 */
[----:B0-----:R-:W0:Y:S02]  /*00e0*/  MUFU.RCP R4, R4 ;  /* 0x0000000400047308 */ /* 0x001e240000001000 */
[----:B0-----:R-:W-:-:S06]  /*00f0*/  IADD3 R6, R4, 0xffffffe, RZ ;  /* 0x0ffffffe04067810 */ /* 0x001fcc0007ffe0ff */
[----:B------:R0:W1:Y:S02]  /*0100*/  F2I.FTZ.U32.TRUNC.NTZ R7, R6 ;  /* 0x0000000600077305 */ /* 0x000064000021f000 */
[----:B0-----:R-:W-:Y:S02]  /*0110*/  MOV R6, RZ ;  /* 0x000000ff00067202 */ /* 0x001fe40000000f00 */
[----:B-1----:R-:W-:-:S05]  /*0120*/  IADD3 R2, RZ, -R7, RZ ;  /* 0x80000007ff027210 */ /* 0x002fca0007ffe0ff */
[----:B------:R-:W-:Y:S01]  /*0130*/  IMAD R9, R2, R5, RZ ;  /* 0x0000000502097224 */ /* 0x000fe200078e02ff */
[----:B------:R-:W-:-:S03]  /*0140*/  LOP3.LUT R2, RZ, R0, RZ, 0x33, !PT ;  /* 0x00000000ff027212 */ /* 0x000fc600078e33ff */
[----:B------:R-:W-:-:S04]  /*0150*/  IMAD.HI.U32 R7, R7, R9, R6 ;  /* 0x0000000907077227 */ /* 0x000fc800078e0006 */
[----:B------:R-:W-:-:S04]  /*0160*/  VIADD R2, R2, UR4 ;  /* 0x0000000402027c36 */ /* 0x000fc80008000000 */
[----:B------:R-:W-:Y:S02]  /*0170*/  IMAD.HI.U32 R8, R7, R2, RZ ;  /* 0x0000000207087227 */ /* 0x000fe400078e00ff */
[----:B------:R-:W0:Y:S03]  /*0180*/  LDC.64 R6, c[0x0][0x220] ;  /* 0x00008800ff067b82 */ /* 0x000e260000000a00 */
[----:B------:R-:W-:-:S05]  /*0190*/  IADD3 R4, -R8, RZ, RZ ;  /* 0x000000ff08047210 */ /* 0x000fca0007ffe1ff */
[----:B------:R-:W-:-:S05]  /*01a0*/  IMAD R2, R5, R4, R2 ;  /* 0x0000000405027224 */ /* 0x000fca00078e0202 */
[----:B------:R-:W-:-:S13]  /*01b0*/  ISETP.GE.U32.AND P1, PT, R2, R5, PT ;  /* 0x000000050200720c */ /* 0x000fda0003f26070 */
[-C--:B------:R-:W-:Y:S02]  /*01c0*/  @P1 IADD3 R2, R2, -R5.reuse, RZ ;  /* 0x8000000502021210 */ /* 0x080fe40007ffe0ff */
[----:B------:R-:W-:Y:S02]  /*01d0*/  @P1 IADD3 R8, R8, 0x1, RZ ;  /* 0x0000000108081810 */ /* 0x000fe40007ffe0ff */
[----:B------:R-:W-:-:S13]  /*01e0*/  ISETP.GE.U32.AND P2, PT, R2, R5, PT ;  /* 0x000000050200720c */ /* 0x000fda0003f46070 */
[----:B------:R-:W-:Y:S02]  /*01f0*/  @P2 IADD3 R8, R8, 0x1, RZ ;  /* 0x0000000108082810 */ /* 0x000fe40007ffe0ff */
[----:B------:R-:W-:-:S04]  /*0200*/  @!P3 LOP3.LUT R8, RZ, R5, RZ, 0x33, !PT ;  /* 0x00000005ff08b212 */ /* 0x000fc800078e33ff */
[C---:B------:R-:W-:Y:S01]  /*0210*/  ISETP.GE.U32.AND P2, PT, R8.reuse, 0x3, PT ;  /* 0x000000030800780c */ /* 0x040fe20003f46070 */
[----:B------:R-:W-:-:S05]  /*0220*/  VIADD R2, R8, 0x1 ;  /* 0x0000000108027836 */ /* 0x000fca0000000000 */
[----:B------:R-:W-:Y:S02]  /*0230*/  LOP3.LUT P1, R4, R2, 0x3, RZ, 0xc0, !PT ;  /* 0x0000000302047812 */ /* 0x000fe4000782c0ff */
[----:B------:R-:W-:-:S11]  /*0240*/  MOV R2, RZ ;  /* 0x000000ff00027202 */ /* 0x000fd60000000f00 */
[----:B0-----:R-:W-:Y:S05]  /*0250*/  @!P1 BRA `(.L_x_222) ;  /* 0x0000000000309947 */ /* 0x001fea0003800000 */
[----:B------:R-:W0:Y:S01]  /*0260*/  LDC.64 R8, c[0x0][0x220] ;  /* 0x00008800ff087b82 */ /* 0x000e220000000a00 */
[----:B------:R-:W-:Y:S01]  /*0270*/  IMAD R11, R3, UR4, R0 ;  /* 0x00000004030b7c24 */ /* 0x000fe2000f8e0200 */
[----:B------:R-:W-:Y:S02]  /*0280*/  MOV R2, RZ ;  /* 0x000000ff00027202 */ /* 0x000fe40000000f00 */
[----:B------:R-:W-:Y:S01]  /*0290*/  MOV R16, R0 ;  /* 0x0000000000107202 */ /* 0x000fe20000000f00 */
[----:B0-----:R-:W-:-:S07]  /*02a0*/  IMAD.WIDE R8, R11, 0x4, R8 ;  /* 0x000000040b087825 */ /* 0x001fce00078e0208 */
.L_x_223:
[----:B------:R0:W2:Y:S01]  /*02b0*/  LDG.E.CONSTANT R11, desc[UR6][R8.64] ;  /* 0x00000006080b7981 */ /* 0x0000a2000c1e9900 */
[----:B------:R-:W-:Y:S01]  /*02c0*/  VIADD R4, R4, 0xffffffff ;  /* 0xffffffff04047836 */ /* 0x000fe20000000000 */
[----:B------:R-:W-:-:S04]  /*02d0*/  IADD3 R16, R5, R16, RZ ;  /* 0x0000001005107210 */ /* 0x000fc80007ffe0ff */
[----:B------:R-:W-:Y:S01]  /*02e0*/  ISETP.NE.AND P1, PT, R4, RZ, PT ;  /* 0x000000ff0400720c */ /* 0x000fe20003f25270 */
[----:B0-----:R-:W-:-:S04]  /*02f0*/  IMAD.WIDE R8, R5, 0x4, R8 ;  /* 0x0000000405087825 */ /* 0x001fc800078e0208 */
[----:B--2---:R-:W-:-:S08]  /*0300*/  FFMA.FTZ R2, R11, R11, R2 ;  /* 0x0000000b0b027223 */ /* 0x004fd00000010002 */
[----:B------:R-:W-:Y:S05]  /*0310*/  @P1 BRA `(.L_x_223) ;  /* 0xfffffffc00e41947 */ /* 0x000fea000383ffff */
.L_x_222:
[----:B------:R-:W-:Y:S05]  /*0320*/  BSYNC B1 ;  /* 0x0000000000017941 */ /* 0x000fea0003800000 */
.L_x_221:
[----:B------:R-:W-:Y:S05]  /*0330*/  @!P2 BRA `(.L_x_220) ;  /* 0x000000000044a947 */ /* 0x000fea0003800000 */
.L_x_224:
[----:B------:R-:W-:-:S04]  /*0340*/  IMAD R9, R3, UR4, R16 ;  /* 0x0000000403097c24 */ /* 0x000fc8000f8e0210 */
[----:B------:R-:W-:-:S04]  /*0350*/  IMAD.WIDE R8, R9, 0x4, R6 ;  /* 0x0000000409087825 */ /* 0x000fc800078e0206 */
[C---:B------:R-:W-:Y:S02]  /*0360*/  IMAD.WIDE R10, R5.reuse, 0x4, R8 ;  /* 0x00000004050a7825 */ /* 0x040fe400078e0208 */
[----:B------:R-:W2:Y:S02]  /*0370*/  LDG.E.CONSTANT R9, desc[UR6][R8.64] ;  /* 0x0000000608097981 */ /* 0x000ea4000c1e9900 */
[C---:B------:R-:W-:Y:S02]  /*0380*/  IMAD.WIDE R12, R5.reuse, 0x4, R10 ;  /* 0x00000004050c7825 */ /* 0x040fe400078e020a */
[----:B------:R-:W3:Y:S02]  /*0390*/  LDG.E.CONSTANT R11, desc[UR6][R10.64] ;  /* 0x000000060a0b7981 */ /* 0x000ee4000c1e9900 */
[C---:B------:R-:W-:Y:S02]  /*03a0*/  IMAD.WIDE R14, R5.reuse, 0x4, R12 ;  /* 0x00000004050e7825 */ /* 0x040fe400078e020c */
[----:B------:R-:W4:Y:S04]  /*03b0*/  LDG.E.CONSTANT R13, desc[UR6][R12.64] ;  /* 0x000000060c0d7981 */ /* 0x000f28000c1e9900 */
        /* <DEDUP_REMOVED lines=9> */
.L_x_220:
[----:B------:R-:W-:Y:S05]  /*0450*/  BSYNC B0 ;  /* 0x0000000000007941 */ /* 0x000fea0003800000 */
.L_x_219:
        /* <DEDUP_REMOVED lines=14> */
.L_x_226:
        /* <DEDUP_REMOVED lines=11> */
.L_x_225:
        /* <DEDUP_REMOVED lines=15> */
.L_x_238:
[----:B------:R-:W-:Y:S01]  /*06e0*/  ISETP.GT.AND P1, PT, R8, RZ, PT ;  /* 0x000000ff0800720c */ /* 0x000fe20003f24270 */
[----:B01----:R-:W-:-:S12]  /*06f0*/  FADD.FTZ R6, R6, R11 ;  /* 0x0000000b06067221 */ /* 0x003fd80000010000 */
[----:B------:R1:W-:Y:S02]  /*0700*/  @!P1 STS [R13], R6 ;  /* 0x000000060d009388 */ /* 0x0003e40000000800 */
.L_x_227:
[----:B------:R-:W-:Y:S05]  /*0710*/  WARPSYNC.ALL ;  /* 0x0000000000007948 */ /* 0x000fea0003800000 */
[----:B------:R-:W2:Y:S08]  /*0720*/  S2UR UR5, SR_CgaCtaId ;  /* 0x00000000000579c3 */ /* 0x000eb00000008800 */
[----:B------:R-:W-:Y:S01]  /*0730*/  BAR.SYNC.DEFER_BLOCKING 0x0 ;  /* 0x0000000000007b1d */ /* 0x000fe20000010000 */
[----:B------:R-:W-:-:S05]  /*0740*/  ISETP.NE.AND P1, PT, R0, RZ, PT ;  /* 0x000000ff0000720c */ /* 0x000fca0003f25270 */
[----:B------:R-:W-:-:S08]  /*0750*/  UMOV UR4, 0x400 ;  /* 0x0000040000047882 */ /* 0x000fd00000000000 */
[----:B-1----:R-:W1:Y:S01]  /*0760*/  @!P1 LDC.64 R6, c[0x0][0x218] ;  /* 0x00008600ff069b82 */ /* 0x002e620000000a00 */
[----:B--2---:R-:W-:-:S09]  /*0770*/  ULEA UR4, UR5, UR4, 0x18 ;  /* 0x0000000405047291 */ /* 0x004fd2000f8ec03f */
[----:B------:R-:W2:Y:S01]  /*0780*/  LDS R4, [UR4] ;  /* 0x00000004ff047984 */ /* 0x000ea20008000800 */
[----:B-1----:R-:W-:Y:S01]  /*0790*/  @!P1 IMAD.WIDE R6, R3, 0x4, R6 ;  /* 0x0000000403069825 */ /* 0x002fe200078e0206 */
[----:B--2---:R-:W1:Y:S04]  /*07a0*/  MUFU.SQRT R4, R4 ;  /* 0x0000000400047308 */ /* 0x004e680000002000 */
[----:B-1----:R1:W-:Y:S01]  /*07b0*/  @!P1 STG.E desc[UR6][R6.64], R4 ;  /* 0x0000000406009986 */ /* 0x0023e2000c101906 */
[----:B------:R-:W-:Y:S05]  /*07c0*/  @P0 EXIT ;  /* 0x000000000000094d */ /* 0x000fea0003800000 */
[----:B------:R-:W2:Y:S01]  /*07d0*/  I2F.U32.RP R11, R5 ;  /* 0x00000005000b7306 */ /* 0x000ea20000209000 */
[----:B-1----:R-:W1:Y:S01]  /*07e0*/  LDC.64 R6, c[0x0][0x228] ;  /* 0x00008a00ff067b82 */ /* 0x002e620000000a00 */
[----:B------:R-:W-:-:S06]  /*07f0*/  ULDC UR4, c[0x0][0x230] ;  /* 0x00008c0000047ab9 */ /* 0x000fcc0000000800 */
[----:B--2---:R-:W2:Y:S01]  /*0800*/  MUFU.RCP R11, R11 ;  /* 0x0000000b000b7308 */ /* 0x004ea20000001000 */
[----:B-1----:R-:W-:-:S05]  /*0810*/  IMAD.WIDE R6, R3, 0x4, R6 ;  /* 0x0000000403067825 */ /* 0x002fca00078e0206 */
[----:B0-----:R0:W5:Y:S01]  /*0820*/  LDG.E.CONSTANT R2, desc[UR6][R6.64] ;  /* 0x0000000606027981 */ /* 0x001162000c1e9900 */
[----:B------:R-:W-:Y:S01]  /*0830*/  ISETP.NE.U32.AND P2, PT, R5, RZ, PT ;  /* 0x000000ff0500720c */ /* 0x000fe20003f45070 */
[----:B------:R-:W-:Y:S01]  /*0840*/  MUFU.RCP R4, R4 ;  /* 0x0000000400047308 */ /* 0x000fe20000001000 */
[----:B--2---:R-:W-:Y:S01]  /*0850*/  IADD3 R8, R11, 0xffffffe, RZ ;  /* 0x0ffffffe0b087810 */ /* 0x004fe20007ffe0ff */
[----:B------:R-:W-:Y:S06]  /*0860*/  BSSY B0, `(.L_x_229) ;  /* 0x0000026000007945 */ /* 0x000fec0003800000 */
[----:B------:R1:W2:Y:S02]  /*0870*/  F2I.FTZ.U32.TRUNC.NTZ R9, R8 ;  /* 0x0000000800097305 */ /* 0x0002a4000021f000 */
[----:B-1----:R-:W-:Y:S01]  /*0880*/  HFMA2.MMA R8, -RZ, RZ, 0, 0 ;  /* 0x00000000ff087435 */ /* 0x002fe200000001ff */
[----:B--2---:R-:W-:-:S04]  /*0890*/  IMAD.MOV R10, RZ, RZ, -R9 ;  /* 0x000000ffff0a7224 */ /* 0x004fc800078e0a09 */
[----:B------:R-:W-:Y:S01]  /*08a0*/  IMAD R13, R10, R5, RZ ;  /* 0x000000050a0d7224 */ /* 0x000fe200078e02ff */
[----:B------:R-:W-:-:S04]  /*08b0*/  LOP3.LUT R10, RZ, R0, RZ, 0x33, !PT ;  /* 0x00000000ff0a7212 */ /* 0x000fc800078e33ff */
[----:B------:R-:W-:Y:S01]  /*08c0*/  IMAD.HI.U32 R13, R9, R13, R8 ;  /* 0x0000000d090d7227 */ /* 0x000fe200078e0008 */
[----:B------:R-:W-:Y:S01]  /*08d0*/  IADD3 R10, R10, UR4, RZ ;  /* 0x000000040a0a7c10 */ /* 0x000fe2000fffe0ff */
[----:B------:R-:W1:Y:S04]  /*08e0*/  LDC.64 R8, c[0x0][0x220] ;  /* 0x00008800ff087b82 */ /* 0x000e680000000a00 */
[----:B------:R-:W-:-:S05]  /*08f0*/  IMAD.HI.U32 R13, R13, R10, RZ ;  /* 0x0000000a0d0d7227 */ /* 0x000fca00078e00ff */
[----:B0-----:R-:W-:-:S05]  /*0900*/  IADD3 R6, -R13, RZ, RZ ;  /* 0x000000ff0d067210 */ /* 0x001fca0007ffe1ff */
[----:B------:R-:W-:-:S05]  /*0910*/  IMAD R6, R5, R6, R10 ;  /* 0x0000000605067224 */ /* 0x000fca00078e020a */
[----:B------:R-:W-:-:S13]  /*0920*/  ISETP.GE.U32.AND P0, PT, R6, R5, PT ;  /* 0x000000050600720c */ /* 0x000fda0003f06070 */
[----:B------:R-:W-:Y:S01]  /*0930*/  @P0 IADD3 R6, R6, -R5, RZ ;  /* 0x8000000506060210 */ /* 0x000fe20007ffe0ff */
[----:B------:R-:W-:-:S03]  /*0940*/  @P0 VIADD R13, R13, 0x1 ;  /* 0x000000010d0d0836 */ /* 0x000fc60000000000 */
[----:B------:R-:W-:Y:S02]  /*0950*/  ISETP.GE.U32.AND P1, PT, R6, R5, PT ;  /* 0x000000050600720c */ /* 0x000fe40003f26070 */
[----:B------:R-:W0:Y:S11]  /*0960*/  LDC.64 R6, c[0x0][0x210] ;  /* 0x00008400ff067b82 */ /* 0x000e360000000a00 */
[----:B------:R-:W-:-:S02]  /*0970*/  @P1 IADD3 R13, R13, 0x1, RZ ;  /* 0x000000010d0d1810 */ /* 0x000fc40007ffe0ff */
[----:B------:R-:W-:-:S04]  /*0980*/  @!P2 LOP3.LUT R13, RZ, R5, RZ, 0x33, !PT ;  /* 0x00000005ff0da212 */ /* 0x000fc800078e33ff */
[C---:B------:R-:W-:Y:S02]  /*0990*/  IADD3 R10, R13.reuse, 0x1, RZ ;  /* 0x000000010d0a7810 */ /* 0x040fe40007ffe0ff */
[----:B------:R-:W-:Y:S02]  /*09a0*/  ISETP.GE.U32.AND P1, PT, R13, 0x3, PT ;  /* 0x000000030d00780c */ /* 0x000fe40003f26070 */
[----:B------:R-:W-:-:S13]  /*09b0*/  LOP3.LUT P0, R14, R10, 0x3, RZ, 0xc0, !PT ;  /* 0x000000030a0e7812 */ /* 0x000fda000780c0ff */
[----:B-1----:R-:W-:Y:S05]  /*09c0*/  @!P0 BRA `(.L_x_230) ;  /* 0x00000000003c8947 */ /* 0x002fea0003800000 */
[----:B------:R-:W1:Y:S01]  /*09d0*/  LDC.64 R10, c[0x0][0x210] ;  /* 0x00008400ff0a7b82 */ /* 0x000e620000000a00 */
[----:B------:R-:W-:-:S07]  /*09e0*/  IMAD R15, R3, UR4, R0 ;  /* 0x00000004030f7c24 */ /* 0x000fce000f8e0200 */
[----:B------:R-:W2:Y:S01]  /*09f0*/  LDC.64 R12, c[0x0][0x220] ;  /* 0x00008800ff0c7b82 */ /* 0x000ea20000000a00 */
[----:B-1----:R-:W-:-:S04]  /*0a00*/  IMAD.WIDE R10, R15, 0x4, R10 ;  /* 0x000000040f0a7825 */ /* 0x002fc800078e020a */
[----:B--2---:R-:W-:-:S07]  /*0a10*/  IMAD.WIDE R12, R15, 0x4, R12 ;  /* 0x000000040f0c7825 */ /* 0x004fce00078e020c */
.L_x_231:
[----:B------:R1:W2:Y:S01]  /*0a20*/  LDG.E.CONSTANT R15, desc[UR6][R12.64] ;  /* 0x000000060c0f7981 */ /* 0x0002a2000c1e9900 */
[----:B------:R-:W-:Y:S02]  /*0a30*/  IADD3 R14, R14, -0x1, RZ ;  /* 0xffffffff0e0e7810 */ /* 0x000fe40007ffe0ff */
[C---:B------:R-:W-:Y:S02]  /*0a40*/  IADD3 R0, R5.reuse, R0, RZ ;  /* 0x0000000005007210 */ /* 0x040fe40007ffe0ff */
[----:B------:R-:W-:Y:S01]  /*0a50*/  ISETP.NE.AND P0, PT, R14, RZ, PT ;  /* 0x000000ff0e00720c */ /* 0x000fe20003f05270 */
[----:B-1----:R-:W-:-:S04]  /*0a60*/  IMAD.WIDE R12, R5, 0x4, R12 ;  /* 0x00000004050c7825 */ /* 0x002fc800078e020c */
[----:B--2--5:R-:W-:-:S04]  /*0a70*/  FMUL.FTZ R15, R2, R15 ;  /* 0x0000000f020f7220 */ /* 0x024fc80000410000 */
[----:B------:R-:W-:-:S05]  /*0a80*/  FMUL.FTZ R15, R4, R15 ;  /* 0x0000000f040f7220 */ /* 0x000fca0000410000 */
[----:B------:R1:W-:Y:S02]  /*0a90*/  STG.E desc[UR6][R10.64], R15 ;  /* 0x0000000f0a007986 */ /* 0x0003e4000c101906 */
[----:B-1----:R-:W-:Y:S01]  /*0aa0*/  IMAD.WIDE R10, R5, 0x4, R10 ;  /* 0x00000004050a7825 */ /* 0x002fe200078e020a */
[----:B------:R-:W-:Y:S06]  /*0ab0*/  @P0 BRA `(.L_x_231) ;  /* 0xfffffffc00d80947 */ /* 0x000fec000383ffff */
.L_x_230:
[----:B------:R-:W-:Y:S05]  /*0ac0*/  BSYNC B0 ;  /* 0x0000000000007941 */ /* 0x000fea0003800000 */
.L_x_229:
[----:B------:R-:W-:Y:S05]  /*0ad0*/  @!P1 EXIT ;  /* 0x000000000000994d */ /* 0x000fea0003800000 */
.L_x_232:
[----:B-1----:R-:W-:-:S04]  /*0ae0*/  IMAD R11, R3, UR4, R0 ;  /* 0x00000004030b7c24 */ /* 0x002fc8000f8e0200 */
[----:B------:R-:W-:-:S04]  /*0af0*/  IMAD.WIDE R20, R11, 0x4, R8 ;  /* 0x000000040b147825 */ /* 0x000fc800078e0208 */
[C---:B------:R-:W-:Y:S02]  /*0b00*/  IMAD.WIDE R22, R5.reuse, 0x4, R20 ;  /* 0x0000000405167825 */ /* 0x040fe400078e0214 */
[----:B------:R-:W2:Y:S02]  /*0b10*/  LDG.E.CONSTANT R21, desc[UR6][R20.64] ;  /* 0x0000000614157981 */ /* 0x000ea4000c1e9900 */
[C---:B------:R-:W-:Y:S02]  /*0b20*/  IMAD.WIDE R24, R5.reuse, 0x4, R22 ;  /* 0x0000000405187825 */ /* 0x040fe400078e0216 */
[----:B------:R-:W3:Y:S02]  /*0b30*/  LDG.E.CONSTANT R23, desc[UR6][R22.64] ;  /* 0x0000000616177981 */ /* 0x000ee4000c1e9900 */
[----:B------:R-:W-:Y:S02]  /*0b40*/  IMAD.WIDE R18, R5, 0x4, R24 ;  /* 0x0000000405127825 */ /* 0x000fe400078e0218 */
[----:B------:R-:W4:Y:S04]  /*0b50*/  LDG.E.CONSTANT R25, desc[UR6][R24.64] ;  /* 0x0000000618197981 */ /* 0x000f28000c1e9900 */
[----:B------:R-:W4:Y:S01]  /*0b60*/  LDG.E.CONSTANT R19, desc[UR6][R18.64] ;  /* 0x0000000612137981 */ /* 0x000f22000c1e9900 */
[----:B0-----:R-:W-:-:S04]  /*0b70*/  IMAD.WIDE R10, R11, 0x4, R6 ;  /* 0x000000040b0a7825 */ /* 0x001fc800078e0206 */
[----:B------:R-:W-:-:S04]  /*0b80*/  IMAD.WIDE R12, R5, 0x4, R10 ;  /* 0x00000004050c7825 */ /* 0x000fc800078e020a */
[C---:B------:R-:W-:Y:S01]  /*0b90*/  IMAD.WIDE R14, R5.reuse, 0x4, R12 ;  /* 0x00000004050e7825 */ /* 0x040fe200078e020c */
[----:B------:R-:W-:-:S03]  /*0ba0*/  IADD3 R0, R5, R0, R5 ;  /* 0x0000000005007210 */ /* 0x000fc60007ffe005 */
[C---:B------:R-:W-:Y:S01]  /*0bb0*/  IMAD.WIDE R16, R5.reuse, 0x4, R14 ;  /* 0x0000000405107825 */ /* 0x040fe200078e020e */
[----:B------:R-:W-:-:S04]  /*0bc0*/  IADD3 R0, R5, R0, R5 ;  /* 0x0000000005007210 */ /* 0x000fc80007ffe005 */
[----:B------:R-:W-:Y:S01]  /*0bd0*/  ISETP.GE.AND P0, PT, R0, UR4, PT ;  /* 0x0000000400007c0c */ /* 0x000fe2000bf06270 */
[C---:B--2--5:R-:W-:Y:S01]  /*0be0*/  FMUL.FTZ R27, R2.reuse, R21 ;  /* 0x00000015021b7220 */ /* 0x064fe20000410000 */
[----:B---3--:R-:W-:-:S03]  /*0bf0*/  FMUL.FTZ R29, R2, R23 ;  /* 0x00000017021d7220 */ /* 0x008fc60000410000 */
[----:B------:R-:W-:Y:S01]  /*0c00*/  FMUL.FTZ R27, R4, R27 ;  /* 0x0000001b041b7220 */ /* 0x000fe20000410000 */
[----:B----4-:R-:W-:Y:S01]  /*0c10*/  FMUL.FTZ R26, R2, R25 ;  /* 0x00000019021a7220 */ /* 0x010fe20000410000 */
[----:B------:R-:W-:Y:S01]  /*0c20*/  FMUL.FTZ R29, R4, R29 ;  /* 0x0000001d041d7220 */ /* 0x000fe20000410000 */
[----:B------:R-:W-:Y:S02]  /*0c30*/  FMUL.FTZ R21, R2, R19 ;  /* 0x0000001302157220 */ /* 0x000fe40000410000 */
[C---:B------:R-:W-:Y:S01]  /*0c40*/  FMUL.FTZ R19, R4.reuse, R26 ;  /* 0x0000001a04137220 */ /* 0x040fe20000410000 */
[----:B------:R1:W-:Y:S01]  /*0c50*/  STG.E desc[UR6][R10.64], R27 ;  /* 0x0000001b0a007986 */ /* 0x0003e2000c101906 */
[----:B------:R-:W-:-:S03]  /*0c60*/  FMUL.FTZ R21, R4, R21 ;  /* 0x0000001504157220 */ /* 0x000fc60000410000 */
[----:B------:R1:W-:Y:S04]  /*0c70*/  STG.E desc[UR6][R12.64], R29 ;  /* 0x0000001d0c007986 */ /* 0x0003e8000c101906 */
[----:B------:R1:W-:Y:S04]  /*0c80*/  STG.E desc[UR6][R14.64], R19 ;  /* 0x000000130e007986 */ /* 0x0003e8000c101906 */
[----:B------:R1:W-:Y:S01]  /*0c90*/  STG.E desc[UR6][R16.64], R21 ;  /* 0x0000001510007986 */ /* 0x0003e2000c101906 */
[----:B------:R-:W-:Y:S05]  /*0ca0*/  @!P0 BRA `(.L_x_232) ;  /* 0xfffffffc008c8947 */ /* 0x000fea000383ffff */
[----:B------:R-:W-:Y:S05]  /*0cb0*/  EXIT ;  /* 0x000000000000794d */ /* 0x000fea0003800000 */
.L_x_228:
[----:B------:R-:W-:Y:S01]  /*0cc0*/  IMAD.MOV.U32 R15, RZ, RZ, 0x10 ;  /* 0x00000010ff0f7424 */ /* 0x000fe200078e00ff */
[----:B------:R-:W-:Y:S02]  /*0cd0*/  MOV R17, 0x1f ;  /* 0x0000001f00117802 */ /* 0x000fe40000000f00 */
[----:B------:R-:W-:-:S07]  /*0ce0*/  MOV R10, 0xffffffff ;  /* 0xffffffff000a7802 */ /* 0x000fce0000000f00 */
[----:B------:R-:W-:Y:S05]  /*0cf0*/  WARPSYNC.COLLECTIVE R10, `(.L_x_233) ;  /* 0x000000000a087348 */ /* 0x000fea0003c00000 */
[----:B------:R0:W1:Y:S02]  /*0d00*/  SHFL.DOWN P1, R11, R2, R15, R17 ;  /* 0x0800000f020b7389 */ /* 0x0000640000020011 */
[----:B01----:R-:W-:Y:S01]  /*0d10*/  ENDCOLLECTIVE ;  /* 0x000000000000791b */ /* 0x003fe20003800000 */
.L_x_233:
[----:B------:R-:W-:Y:S01]  /*0d20*/  IMAD.MOV.U32 R15, RZ, RZ, 0x8 ;  /* 0x00000008ff0f7424 */ /* 0x000fe200078e00ff */
[----:B------:R-:W-:-:S05]  /*0d30*/  MOV R7, R11 ;  /* 0x0000000b00077202 */ /* 0x000fca0000000f00 */
[----:B------:R-:W-:-:S05]  /*0d40*/  FADD.FTZ R7, R7, R2 ;  /* 0x0000000207077221 */ /* 0x000fca0000010000 */
[----:B------:R-:W-:-:S07]  /*0d50*/  MOV R2, R7 ;  /* 0x0000000700027202 */ /* 0x000fce0000000f00 */
[----:B------:R-:W-:Y:S05]  /*0d60*/  WARPSYNC.COLLECTIVE R10, `(.L_x_234) ;  /* 0x000000000a087348 */ /* 0x000fea0003c00000 */
[----:B------:R0:W1:Y:S02]  /*0d70*/  SHFL.DOWN P1, R11, R2, R15, R17 ;  /* 0x0800000f020b7389 */ /* 0x0000640000020011 */
[----:B01----:R-:W-:Y:S01]  /*0d80*/  ENDCOLLECTIVE ;  /* 0x000000000000791b */ /* 0x003fe20003800000 */
.L_x_234:
[----:B------:R-:W-:Y:S01]  /*0d90*/  HFMA2.MMA R15, -RZ, RZ, 0, 2.384185791015625e-07 ;  /* 0x00000004ff0f7435 */ /* 0x000fe200000001ff */
[----:B------:R-:W-:-:S05]  /*0da0*/  MOV R4, R11 ;  /* 0x0000000b00047202 */ /* 0x000fca0000000f00 */
[----:B------:R-:W-:-:S05]  /*0db0*/  FADD.FTZ R4, R7, R4 ;  /* 0x0000000407047221 */ /* 0x000fca0000010000 */
[----:B------:R-:W-:-:S07]  /*0dc0*/  MOV R2, R4 ;  /* 0x0000000400027202 */ /* 0x000fce0000000f00 */
[----:B------:R-:W-:Y:S05]  /*0dd0*/  WARPSYNC.COLLECTIVE R10, `(.L_x_235) ;  /* 0x000000000a087348 */ /* 0x000fea0003c00000 */
[----:B------:R0:W1:Y:S02]  /*0de0*/  SHFL.DOWN P1, R11, R2, R15, R17 ;  /* 0x0800000f020b7389 */ /* 0x0000640000020011 */
[----:B01----:R-:W-:Y:S01]  /*0df0*/  ENDCOLLECTIVE ;  /* 0x000000000000791b */ /* 0x003fe20003800000 */
.L_x_235:
[----:B------:R-:W-:Y:S01]  /*0e00*/  HFMA2.MMA R15, -RZ, RZ, 0, 1.1920928955078125e-07 ;  /* 0x00000002ff0f7435 */ /* 0x000fe200000001ff */
[----:B------:R-:W-:-:S05]  /*0e10*/  MOV R9, R11 ;  /* 0x0000000b00097202 */ /* 0x000fca0000000f00 */
[----:B------:R-:W-:-:S04]  /*0e20*/  FADD.FTZ R9, R4, R9 ;  /* 0x0000000904097221 */ /* 0x000fc80000010000 */
[----:B------:R-:W-:-:S07]  /*0e30*/  IMAD.MOV.U32 R2, RZ, RZ, R9 ;  /* 0x000000ffff027224 */ /* 0x000fce00078e0009 */
[----:B------:R-:W-:Y:S05]  /*0e40*/  WARPSYNC.COLLECTIVE R10, `(.L_x_236) ;  /* 0x000000000a087348 */ /* 0x000fea0003c00000 */
[----:B------:R0:W1:Y:S02]  /*0e50*/  SHFL.DOWN P1, R11, R2, R15, R17 ;  /* 0x0800000f020b7389 */ /* 0x0000640000020011 */
[----:B01----:R-:W-:Y:S01]  /*0e60*/  ENDCOLLECTIVE ;  /* 0x000000000000791b */ /* 0x003fe20003800000 */
.L_x_236:
[----:B------:R-:W-:Y:S01]  /*0e70*/  HFMA2.MMA R15, -RZ, RZ, 0, 5.9604644775390625e-08 ;  /* 0x00000001ff0f7435 */ /* 0x000fe200000001ff */
[----:B------:R-:W-:-:S05]  /*0e80*/  MOV R6, R11 ;  /* 0x0000000b00067202 */ /* 0x000fca0000000f00 */
[----:B------:R-:W-:-:S05]  /*0e90*/  FADD.FTZ R6, R9, R6 ;  /* 0x0000000609067221 */ /* 0x000fca0000010000 */
[----:B------:R-:W-:-:S07]  /*0ea0*/  MOV R2, R6 ;  /* 0x0000000600027202 */ /* 0x000fce0000000f00 */
[----:B------:R-:W-:Y:S05]  /*0eb0*/  WARPSYNC.COLLECTIVE R10, `(.L_x_237) ;  /* 0x000000000a087348 */ /* 0x000fea0003c00000 */
[----:B------:R0:W1:Y:S02]  /*0ec0*/  SHFL.DOWN P1, R11, R2, R15, R17 ;  /* 0x0800000f020b7389 */ /* 0x0000640000020011 */
[----:B01----:R-:W-:Y:S01]  /*0ed0*/  ENDCOLLECTIVE ;  /* 0x000000000000791b */ /* 0x003fe20003800000 */
.L_x_237:
[----:B------:R-:W-:Y:S05]  /*0ee0*/  BRA `(.L_x_238) ;  /* 0xfffffff400fc7947 */ /* 0x000fea000383ffff */
.L_x_239:
        /* <DEDUP_REMOVED lines=9> */
.L_x_287:


//--------------------- .text._ZN2at6native46_GLOBAL__N__fbf0e309_13_WeightNorm_cu_b3893b6b32weight_norm_fwd_first_dim_kernelIddEEvPT_PT0_PKS3_S8_i --------------------------
	.section	.text._ZN2at6native46_GLOBAL__N__fbf0e309_13_WeightNorm_cu_b3893b6b32weight_norm_fwd_first_dim_kernelIddEEvPT_PT0_PKS3_S8_i,"ax",@progbits
	.align	128
.text._ZN2at6native46_GLOBAL__N__fbf0e309_13_WeightNorm_cu_b3893b6b32weight_norm_fwd_first_dim_kernelIddEEvPT_PT0_PKS3_S8_i:
        .type           _ZN2at6native46_GLOBAL__N__fbf0e309_13_WeightNorm_cu_b3893b6b32weight_norm_fwd_first_dim_kernelIddEEvPT_PT0_PKS3_S8_i,@function
        .size           _ZN2at6native46_GLOBAL__N__fbf0e309_13_WeightNorm_cu_b3893b6b32weight_norm_fwd_first_dim_kernelIddEEvPT_PT0_PKS3_S8_i,(.L_x_288 - _ZN2at6native46_GLOBAL__N__fbf0e309_13_WeightNorm_cu_b3893b6b32weight_norm_fwd_first_dim_kernelIddEEvPT_PT0_PKS3_S8_i)
        .other          _ZN2at6native46_GLOBAL__N__fbf0e309_13_WeightNorm_cu_b3893b6b32weight_norm_fwd_first_dim_kernelIddEEvPT_PT0_PKS3_S8_i,@"STO_CUDA_ENTRY STV_DEFAULT"
_ZN2at6native46_GLOBAL__N__fbf0e309_13_WeightNorm_cu_b3893b6b32weight_norm_fwd_first_dim_kernelIddEEvPT_PT0_PKS3_S8_i:
        /* <DEDUP_REMOVED lines=11> */
[----:B------:R-:W-:Y:S01]  /*00b0*/  ISETP.NE.U32.AND P3, PT, R19, RZ, PT ;  /* 0x000000ff1300720c */ /* 0x000fe20003f65070 */
[----:B------:R-:W-:Y:S01]  /*00c0*/  BSSY B1, `(.L_x_242) ;  /* 0x0000026000017945 */ /* 0x000fe20003800000 */
[----:B------:R-:W-:-:S05]  /*00d0*/  IMAD.MOV.U32 R6, RZ, RZ, R18 ;  /* 0x000000ffff067224 */ /* 0x000fca00078e0012 */
[----:B0-----:R-:W0:Y:S02]  /*00e0*/  MUFU.RCP R5, R5 ;  /* 0x0000000500057308 */ /* 0x001e240000001000 */
[----:B0-----:R-:W-:-:S06]  /*00f0*/  VIADD R2, R5, 0xffffffe ;  /* 0x0ffffffe05027836 */ /* 0x001fcc0000000000 */
[----:B------:R0:W1:Y:S02]  /*0100*/  F2I.FTZ.U32.TRUNC.NTZ R3, R2 ;  /* 0x0000000200037305 */ /* 0x000064000021f000 */
[----:B0-----:R-:W-:Y:S01]  /*0110*/  HFMA2.MMA R2, -RZ, RZ, 0, 0 ;  /* 0x00000000ff027435 */ /* 0x001fe200000001ff */
[----:B-1----:R-:W-:-:S04]  /*0120*/  IMAD.MOV R4, RZ, RZ, -R3 ;  /* 0x000000ffff047224 */ /* 0x002fc800078e0a03 */
[----:B------:R-:W-:Y:S01]  /*0130*/  IMAD R7, R4, R19, RZ ;  /* 0x0000001304077224 */ /* 0x000fe200078e02ff */
[----:B------:R-:W-:-:S04]  /*0140*/  LOP3.LUT R4, RZ, R18, RZ, 0x33, !PT ;  /* 0x00000012ff047212 */ /* 0x000fc800078e33ff */
[----:B------:R-:W-:-:S04]  /*0150*/  IMAD.HI.U32 R3, R3, R7, R2 ;  /* 0x0000000703037227 */ /* 0x000fc800078e0002 */
[----:B------:R-:W-:-:S04]  /*0160*/  VIADD R4, R4, UR4 ;  /* 0x0000000404047c36 */ /* 0x000fc80008000000 */
[----:B------:R-:W-:-:S04]  /*0170*/  IMAD.HI.U32 R3, R3, R4, RZ ;  /* 0x0000000403037227 */ /* 0x000fc800078e00ff */
[----:B------:R-:W-:-:S04]  /*0180*/  IMAD.MOV R5, RZ, RZ, -R3 ;  /* 0x000000ffff057224 */ /* 0x000fc800078e0a03 */
[----:B------:R-:W-:-:S05]  /*0190*/  IMAD R4, R19, R5, R4 ;  /* 0x0000000513047224 */ /* 0x000fca00078e0204 */
[----:B------:R-:W-:-:S13]  /*01a0*/  ISETP.GE.U32.AND P1, PT, R4, R19, PT ;  /* 0x000000130400720c */ /* 0x000fda0003f26070 */
[----:B------:R-:W-:Y:S01]  /*01b0*/  @P1 IADD3 R4, R4, -R19, RZ ;  /* 0x8000001304041210 */ /* 0x000fe20007ffe0ff */
[----:B------:R-:W-:-:S03]  /*01c0*/  @P1 VIADD R3, R3, 0x1 ;  /* 0x0000000103031836 */ /* 0x000fc60000000000 */
[-C--:B------:R-:W-:Y:S02]  /*01d0*/  ISETP.GE.U32.AND P2, PT, R4, R19.reuse, PT ;  /* 0x000000130400720c */ /* 0x080fe40003f46070 */
[----:B------:R-:W0:Y:S11]  /*01e0*/  LDC.64 R4, c[0x0][0x220] ;  /* 0x00008800ff047b82 */ /* 0x000e360000000a00 */
[----:B------:R-:W-:Y:S01]  /*01f0*/  @P2 VIADD R3, R3, 0x1 ;  /* 0x0000000103032836 */ /* 0x000fe20000000000 */
[----:B------:R-:W-:-:S04]  /*0200*/  @!P3 LOP3.LUT R3, RZ, R19, RZ, 0x33, !PT ;  /* 0x00000013ff03b212 */ /* 0x000fc800078e33ff */
[C---:B------:R-:W-:Y:S02]  /*0210*/  IADD3 R2, R3.reuse, 0x1, RZ ;  /* 0x0000000103027810 */ /* 0x040fe40007ffe0ff */
[----:B------:R-:W-:Y:S02]  /*0220*/  ISETP.GE.U32.AND P2, PT, R3, 0x3, PT ;  /* 0x000000030300780c */ /* 0x000fe40003f46070 */
[----:B------:R-:W-:Y:S02]  /*0230*/  LOP3.LUT P1, R7, R2, 0x3, RZ, 0xc0, !PT ;  /* 0x0000000302077812 */ /* 0x000fe4000782c0ff */
[----:B------:R-:W-:-:S11]  /*0240*/  CS2R R2, SRZ ;  /* 0x0000000000027805 */ /* 0x000fd6000001ff00 */
[----:B------:R-:W-:Y:S05]  /*0250*/  @!P1 BRA `(.L_x_243) ;  /* 0x0000000000309947 */ /* 0x000fea0003800000 */
[----:B------:R-:W1:Y:S01]  /*0260*/  LDC.64 R8, c[0x0][0x220] ;  /* 0x00008800ff087b82 */ /* 0x000e620000000a00 */
[--C-:B------:R-:W-:Y:S02]  /*0270*/  IMAD R3, R0, UR4, R18.reuse ;  /* 0x0000000400037c24 */ /* 0x100fe4000f8e0212 */
[----:B------:R-:W-:Y:S02]  /*0280*/  IMAD.MOV.U32 R6, RZ, RZ, R18 ;  /* 0x000000ffff067224 */ /* 0x000fe400078e0012 */
[----:B-1----:R-:W-:Y:S01]  /*0290*/  IMAD.WIDE R8, R3, 0x8, R8 ;  /* 0x0000000803087825 */ /* 0x002fe200078e0208 */
[----:B------:R-:W-:-:S07]  /*02a0*/  CS2R R2, SRZ ;  /* 0x0000000000027805 */ /* 0x000fce000001ff00 */
.L_x_244:
[----:B------:R1:W2:Y:S01]  /*02b0*/  LDG.E.64.CONSTANT R10, desc[UR6][R8.64] ;  /* 0x00000006080a7981 */ /* 0x0002a2000c1e9b00 */
[----:B------:R-:W-:Y:S01]  /*02c0*/  IADD3 R7, R7, -0x1, RZ ;  /* 0xffffffff07077810 */ /* 0x000fe20007ffe0ff */
[----:B------:R-:W-:-:S03]  /*02d0*/  IMAD.IADD R6, R19, 0x1, R6 ;  /* 0x0000000113067824 */ /* 0x000fc600078e0206 */
[----:B------:R-:W-:Y:S01]  /*02e0*/  ISETP.NE.AND P1, PT, R7, RZ, PT ;  /* 0x000000ff0700720c */ /* 0x000fe20003f25270 */
[----:B-1----:R-:W-:Y:S01]  /*02f0*/  IMAD.WIDE R8, R19, 0x8, R8 ;  /* 0x0000000813087825 */ /* 0x002fe200078e0208 */
[----:B--2---:R-:W-:-:S11]  /*0300*/  DFMA R2, R10, R10, R2 ;  /* 0x0000000a0a02722b */ /* 0x004fd60000000002 */
[----:B------:R-:W-:Y:S05]  /*0310*/  @P1 BRA `(.L_x_244) ;  /* 0xfffffffc00e41947 */ /* 0x000fea000383ffff */
.L_x_243:
[----:B------:R-:W-:Y:S05]  /*0320*/  BSYNC B1 ;  /* 0x0000000000017941 */ /* 0x000fea0003800000 */
.L_x_242:
[----:B------:R-:W-:Y:S05]  /*0330*/  @!P2 BRA `(.L_x_241) ;  /* 0x000000000044a947 */ /* 0x000fea0003800000 */
.L_x_245:
[----:B------:R-:W-:-:S04]  /*0340*/  IMAD R11, R0, UR4, R6 ;  /* 0x00000004000b7c24 */ /* 0x000fc8000f8e0206 */
[----:B0-----:R-:W-:-:S05]  /*0350*/  IMAD.WIDE R10, R11, 0x8, R4 ;  /* 0x000000080b0a7825 */ /* 0x001fca00078e0204 */
[----:B------:R-:W2:Y:S01]  /*0360*/  LDG.E.64.CONSTANT R12, desc[UR6][R10.64] ;  /* 0x000000060a0c7981 */ /* 0x000ea2000c1e9b00 */
[----:B------:R-:W-:-:S05]  /*0370*/  IMAD.WIDE R14, R19, 0x8, R10 ;  /* 0x00000008130e7825 */ /* 0x000fca00078e020a */
[----:B------:R-:W3:Y:S01]  /*0380*/  LDG.E.64.CONSTANT R16, desc[UR6][R14.64] ;  /* 0x000000060e107981 */ /* 0x000ee2000c1e9b00 */
[----:B------:R-:W-:-:S05]  /*0390*/  IMAD.WIDE R20, R19, 0x8, R14 ;  /* 0x0000000813147825 */ /* 0x000fca00078e020e */
[----:B------:R-:W4:Y:S01]  /*03a0*/  LDG.E.64.CONSTANT R8, desc[UR6][R20.64] ;  /* 0x0000000614087981 */ /* 0x000f22000c1e9b00 */
[----:B------:R-:W-:-:S06]  /*03b0*/  IMAD.WIDE R22, R19, 0x8, R20 ;  /* 0x0000000813167825 */ /* 0x000fcc00078e0214 */
        /* <DEDUP_REMOVED lines=9> */
.L_x_241:
[----:B------:R-:W-:Y:S05]  /*0450*/  BSYNC B0 ;  /* 0x0000000000007941 */ /* 0x000fea0003800000 */
.L_x_240:
[----:B0-----:R-:W0:Y:S01]  /*0460*/  S2R R4, SR_TID.Y ;  /* 0x0000000000047919 */ /* 0x001e220000002200 */
        /* <DEDUP_REMOVED lines=13> */
.L_x_247:
        /* <DEDUP_REMOVED lines=11> */
.L_x_246:
        /* <DEDUP_REMOVED lines=20> */
.L_x_265:
[----:B------:R-:W-:Y:S01]  /*0730*/  ISETP.GT.AND P1, PT, R4, RZ, PT ;  /* 0x000000ff0400720c */ /* 0x000fe20003f24270 */
[----:B-12---:R-:W-:-:S12]  /*0740*/  DADD R6, R2, R6 ;  /* 0x0000000002067229 */ /* 0x006fd80000000006 */
[----:B------:R1:W-:Y:S02]  /*0750*/  @!P1 STS.64 [R5], R6 ;  /* 0x0000000605009388 */ /* 0x0003e40000000a00 */
.L_x_248:
[----:B------:R-:W-:Y:S05]  /*0760*/  WARPSYNC.ALL ;  /* 0x0000000000007948 */ /* 0x000fea0003800000 */
[----:B01----:R-:W0:Y:S02]  /*0770*/  LDC.64 R4, c[0x0][0x228] ;  /* 0x00008a00ff047b82 */ /* 0x003e240000000a00 */
[----:B0-----:R-:W-:-:S06]  /*0780*/  IMAD.WIDE R4, R0, 0x8, R4 ;  /* 0x0000000800047825 */ /* 0x001fcc00078e0204 */
[----:B------:R-:W5:Y:S01]  /*0790*/  LDG.E.64.CONSTANT R4, desc[UR6][R4.64] ;  /* 0x0000000604047981 */ /* 0x000f62000c1e9b00 */
[----:B------:R-:W0:Y:S01]  /*07a0*/  S2UR UR5, SR_CgaCtaId ;  /* 0x00000000000579c3 */ /* 0x000e220000008800 */
[----:B------:R-:W-:Y:S02]  /*07b0*/  UMOV UR4, 0x400 ;  /* 0x0000040000047882 */ /* 0x000fe40000000000 */
[----:B0-----:R-:W-:-:S05]  /*07c0*/  ULEA UR4, UR5, UR4, 0x18 ;  /* 0x0000000405047291 */ /* 0x001fca000f8ec03f */
[----:B------:R-:W-:Y:S06]  /*07d0*/  BAR.SYNC.DEFER_BLOCKING 0x0 ;  /* 0x0000000000007b1d */ /* 0x000fec0000010000 */
[----:B------:R-:W-:Y:S01]  /*07e0*/  UMOV UR5, 0x380fffff ;  /* 0x380fffff00057882 */ /* 0x000fe20000000000 */
[----:B------:R-:W0:Y:S01]  /*07f0*/  LDS.64 R6, [UR4] ;  /* 0x00000004ff067984 */ /* 0x000e220008000a00 */
[----:B------:R-:W-:Y:S01]  /*0800*/  UMOV UR4, 0xf0000000 ;  /* 0xf000000000047882 */ /* 0x000fe20000000000 */
[----:B0-----:R-:W0:Y:S01]  /*0810*/  F2F.F32.F64 R14, R6 ;  /* 0x00000006000e7310 */ /* 0x001e220000301000 */
[----:B------:R-:W-:-:S14]  /*0820*/  DSETP.GEU.AND P1, PT, |R6|, UR4, PT ;  /* 0x0000000406007e2a */ /* 0x000fdc000bf2e200 */
[----:B0-----:R-:W-:Y:S01]  /*0830*/  @!P1 FMUL R14, R14, 1.175494350822287508e-38 ;  /* 0x008000000e0e9820 */ /* 0x001fe20000400000 */
[----:B------:R-:W-:-:S05]  /*0840*/  ISETP.NE.AND P1, PT, R18, RZ, PT ;  /* 0x000000ff1200720c */ /* 0x000fca0003f25270 */
[----:B------:R-:W0:Y:S08]  /*0850*/  MUFU.SQRT R14, R14 ;  /* 0x0000000e000e7308 */ /* 0x000e300000002000 */
[----:B------:R-:W1:Y:S01]  /*0860*/  @!P1 LDC.64 R12, c[0x0][0x218] ;  /* 0x00008600ff0c9b82 */ /* 0x000e620000000a00 */
[----:B0-----:R-:W-:-:S06]  /*0870*/  FMUL.FTZ R2, R14, 1 ;  /* 0x3f8000000e027820 */ /* 0x001fcc0000410000 */
[----:B------:R-:W0:Y:S08]  /*0880*/  F2F.F64.F32 R2, R2 ;  /* 0x0000000200027310 */ /* 0x000e300000201800 */
[----:B0-----:R-:W0:Y:S01]  /*0890*/  MUFU.RCP64H R11, R3 ;  /* 0x00000003000b7308 */ /* 0x001e220000001800 */
[----:B------:R-:W-:-:S06]  /*08a0*/  VIADD R10, R3, 0x300402 ;  /* 0x00300402030a7836 */ /* 0x000fcc0000000000 */
[----:B0-----:R-:W-:-:S08]  /*08b0*/  DFMA R8, -R2, R10, 1 ;  /* 0x3ff000000208742b */ /* 0x001fd0000000010a */
[----:B------:R-:W-:Y:S01]  /*08c0*/  DFMA R6, R8, R8, R8 ;  /* 0x000000080806722b */ /* 0x000fe20000000008 */
[----:B-1----:R-:W-:-:S05]  /*08d0*/  @!P1 IMAD.WIDE R8, R0, 0x8, R12 ;  /* 0x0000000800089825 */ /* 0x002fca00078e020c */
[----:B------:R0:W-:Y:S02]  /*08e0*/  @!P1 STG.E.64 desc[UR6][R8.64], R2 ;  /* 0x0000000208009986 */ /* 0x0001e4000c101b06 */
[----:B------:R-:W-:Y:S01]  /*08f0*/  DFMA R6, R10, R6, R10 ;  /* 0x000000060a06722b */ /* 0x000fe2000000000a */
[----:B------:R-:W-:-:S07]  /*0900*/  FSETP.GEU.AND P1, PT, |R10|, 5.8789094863358348022e-39, PT ;  /* 0x004004020a00780b */ /* 0x000fce0003f2e200 */
[----:B------:R-:W-:-:S08]  /*0910*/  DFMA R12, -R2, R6, 1 ;  /* 0x3ff00000020c742b */ /* 0x000fd00000000106 */
[----:B------:R-:W-:Y:S01]  /*0920*/  DFMA R6, R6, R12, R6 ;  /* 0x0000000c0606722b */ /* 0x000fe20000000006 */
[----:B0-----:R-:W-:Y:S10]  /*0930*/  @P1 BRA `(.L_x_250) ;  /* 0x0000000000181947 */ /* 0x001ff40003800000 */
[----:B------:R-:W-:-:S04]  /*0940*/  LOP3.LUT R6, R3, 0x7fffffff, RZ, 0xc0, !PT ;  /* 0x7fffffff03067812 */ /* 0x000fc800078ec0ff */
[----:B------:R-:W-:Y:S02]  /*0950*/  IADD3 R10, R6, -0x100000, RZ ;  /* 0xfff00000060a7810 */ /* 0x000fe40007ffe0ff */
[----:B------:R-:W-:-:S07]  /*0960*/  MOV R6, 0x980 ;  /* 0x0000098000067802 */ /* 0x000fce0000000f00 */
[----:B-----5:R-:W-:Y:S05]  /*0970*/  CALL.REL.NOINC `($__internal_3_$__cuda_sm20_dblrcp_rn_slowpath_v3) ;  /* 0x0000000800347944 */ /* 0x020fea0003c00000 */
[----:B------:R-:W-:Y:S01]  /*0980*/  IMAD.MOV.U32 R6, RZ, RZ, R8 ;  /* 0x000000ffff067224 */ /* 0x000fe200078e0008 */
[----:B------:R-:W-:-:S07]  /*0990*/  MOV R7, R9 ;  /* 0x0000000900077202 */ /* 0x000fce0000000f00 */
.L_x_250:
[----:B------:R-:W-:Y:S05]  /*09a0*/  @P0 EXIT ;  /* 0x000000000000094d */ /* 0x000fea0003800000 */
[----:B------:R-:W0:Y:S01]  /*09b0*/  I2F.U32.RP R9, R19 ;  /* 0x0000001300097306 */ /* 0x000e220000209000 */
[----:B------:R-:W-:Y:S01]  /*09c0*/  ULDC UR4, c[0x0][0x230] ;  /* 0x00008c0000047ab9 */ /* 0x000fe20000000800 */
[----:B------:R-:W-:Y:S01]  /*09d0*/  ISETP.NE.U32.AND P2, PT, R19, RZ, PT ;  /* 0x000000ff1300720c */ /* 0x000fe20003f45070 */
[----:B------:R-:W-:Y:S05]  /*09e0*/  BSSY B0, `(.L_x_251) ;  /* 0x0000029000007945 */ /* 0x000fea0003800000 */
[----:B0-----:R-:W0:Y:S02]  /*09f0*/  MUFU.RCP R9, R9 ;  /* 0x0000000900097308 */ /* 0x001e240000001000 */
[----:B0-----:R-:W-:-:S06]  /*0a00*/  VIADD R2, R9, 0xffffffe ;  /* 0x0ffffffe09027836 */ /* 0x001fcc0000000000 */
[----:B------:R0:W1:Y:S02]  /*0a10*/  F2I.FTZ.U32.TRUNC.NTZ R3, R2 ;  /* 0x0000000200037305 */ /* 0x000064000021f000 */
[----:B0-----:R-:W-:Y:S01]  /*0a20*/  IMAD.MOV.U32 R2, RZ, RZ, RZ ;  /* 0x000000ffff027224 */ /* 0x001fe200078e00ff */
[----:B-1----:R-:W-:-:S05]  /*0a30*/  IADD3 R8, RZ, -R3, RZ ;  /* 0x80000003ff087210 */ /* 0x002fca0007ffe0ff */
[----:B------:R-:W-:Y:S01]  /*0a40*/  IMAD R11, R8, R19, RZ ;  /* 0x00000013080b7224 */ /* 0x000fe200078e02ff */
[----:B------:R-:W-:-:S03]  /*0a50*/  LOP3.LUT R8, RZ, R18, RZ, 0x33, !PT ;  /* 0x00000012ff087212 */ /* 0x000fc600078e33ff */
[----:B------:R-:W-:Y:S01]  /*0a60*/  IMAD.HI.U32 R11, R3, R11, R2 ;  /* 0x0000000b030b7227 */ /* 0x000fe200078e0002 */
[----:B------:R-:W-:-:S05]  /*0a70*/  IADD3 R8, R8, UR4, RZ ;  /* 0x0000000408087c10 */ /* 0x000fca000fffe0ff */
[----:B------:R-:W-:-:S04]  /*0a80*/  IMAD.HI.U32 R11, R11, R8, RZ ;  /* 0x000000080b0b7227 */ /* 0x000fc800078e00ff */
[----:B------:R-:W-:-:S04]  /*0a90*/  IMAD.MOV R3, RZ, RZ, -R11 ;  /* 0x000000ffff037224 */ /* 0x000fc800078e0a0b */
[----:B------:R-:W-:Y:S02]  /*0aa0*/  IMAD R8, R19, R3, R8 ;  /* 0x0000000313087224 */ /* 0x000fe400078e0208 */
[----:B------:R-:W0:Y:S03]  /*0ab0*/  LDC.64 R2, c[0x0][0x210] ;  /* 0x00008400ff027b82 */ /* 0x000e260000000a00 */
[----:B------:R-:W-:-:S13]  /*0ac0*/  ISETP.GE.U32.AND P0, PT, R8, R19, PT ;  /* 0x000000130800720c */ /* 0x000fda0003f06070 */
[----:B------:R-:W-:Y:S01]  /*0ad0*/  @P0 IADD3 R8, R8, -R19, RZ ;  /* 0x8000001308080210 */ /* 0x000fe20007ffe0ff */
[----:B------:R-:W-:-:S03]  /*0ae0*/  @P0 VIADD R11, R11, 0x1 ;  /* 0x000000010b0b0836 */ /* 0x000fc60000000000 */
[----:B------:R-:W-:Y:S02]  /*0af0*/  ISETP.GE.U32.AND P1, PT, R8, R19, PT ;  /* 0x000000130800720c */ /* 0x000fe40003f26070 */
[----:B------:R-:W1:Y:S11]  /*0b00*/  LDC.64 R8, c[0x0][0x220] ;  /* 0x00008800ff087b82 */ /* 0x000e760000000a00 */
[----:B------:R-:W-:-:S02]  /*0b10*/  @P1 IADD3 R11, R11, 0x1, RZ ;  /* 0x000000010b0b1810 */ /* 0x000fc40007ffe0ff */
[----:B------:R-:W-:-:S04]  /*0b20*/  @!P2 LOP3.LUT R11, RZ, R19, RZ, 0x33, !PT ;  /* 0x00000013ff0ba212 */ /* 0x000fc800078e33ff */
[C---:B------:R-:W-:Y:S01]  /*0b30*/  ISETP.GE.U32.AND P1, PT, R11.reuse, 0x3, PT ;  /* 0x000000030b00780c */ /* 0x040fe20003f26070 */
[----:B------:R-:W-:-:S05]  /*0b40*/  VIADD R10, R11, 0x1 ;  /* 0x000000010b0a7836 */ /* 0x000fca0000000000 */
[----:B------:R-:W-:-:S13]  /*0b50*/  LOP3.LUT P0, R14, R10, 0x3, RZ, 0xc0, !PT ;  /* 0x000000030a0e7812 */ /* 0x000fda000780c0ff */
[----:B0-----:R-:W-:Y:S05]  /*0b60*/  @!P0 BRA `(.L_x_252) ;  /* 0x0000000000408947 */ /* 0x001fea0003800000 */
[----:B------:R-:W0:Y:S01]  /*0b70*/  LDC.64 R10, c[0x0][0x210] ;  /* 0x00008400ff0a7b82 */ /* 0x000e220000000a00 */
[----:B------:R-:W-:Y:S01]  /*0b80*/  IMAD R15, R0, UR4, R18 ;  /* 0x00000004000f7c24 */ /* 0x000fe2000f8e0212 */
[----:B------:R-:W-:-:S06]  /*0b90*/  MOV R16, R14 ;  /* 0x0000000e00107202 */ /* 0x000fcc0000000f00 */
[----:B------:R-:W2:Y:S01]  /*0ba0*/  LDC.64 R12, c[0x0][0x220] ;  /* 0x00008800ff0c7b82 */ /* 0x000ea20000000a00 */
[----:B0-----:R-:W-:-:S04]  /*0bb0*/  IMAD.WIDE R10, R15, 0x8, R10 ;  /* 0x000000080f0a7825 */ /* 0x001fc800078e020a */
[----:B--2---:R-:W-:-:S07]  /*0bc0*/  IMAD.WIDE R12, R15, 0x8, R12 ;  /* 0x000000080f0c7825 */ /* 0x004fce00078e020c */
.L_x_253:
[----:B------:R0:W2:Y:S01]  /*0bd0*/  LDG.E.64.CONSTANT R14, desc[UR6][R12.64] ;  /* 0x000000060c0e7981 */ /* 0x0000a2000c1e9b00 */
[----:B------:R-:W-:Y:S01]  /*0be0*/  VIADD R16, R16, 0xffffffff ;  /* 0xffffffff10107836 */ /* 0x000fe20000000000 */
[----:B------:R-:W-:-:S04]  /*0bf0*/  IADD3 R18, R19, R18, RZ ;  /* 0x0000001213127210 */ /* 0x000fc80007ffe0ff */
[----:B------:R-:W-:Y:S01]  /*0c00*/  ISETP.NE.AND P0, PT, R16, RZ, PT ;  /* 0x000000ff1000720c */ /* 0x000fe20003f05270 */
[----:B0-----:R-:W-:Y:S01]  /*0c10*/  IMAD.WIDE R12, R19, 0x8, R12 ;  /* 0x00000008130c7825 */ /* 0x001fe200078e020c */
[----:B--2--5:R-:W-:-:S08]  /*0c20*/  DMUL R14, R4, R14 ;  /* 0x0000000e040e7228 */ /* 0x024fd00000000000 */
[----:B------:R-:W-:-:S07]  /*0c30*/  DMUL R14, R14, R6 ;  /* 0x000000060e0e7228 */ /* 0x000fce0000000000 */
[----:B------:R0:W-:Y:S02]  /*0c40*/  STG.E.64 desc[UR6][R10.64], R14 ;  /* 0x0000000e0a007986 */ /* 0x0001e4000c101b06 */
[----:B0-----:R-:W-:Y:S01]  /*0c50*/  IMAD.WIDE R10, R19, 0x8, R10 ;  /* 0x00000008130a7825 */ /* 0x001fe200078e020a */
[----:B------:R-:W-:Y:S06]  /*0c60*/  @P0 BRA `(.L_x_253) ;  /* 0xfffffffc00d80947 */ /* 0x000fec000383ffff */
.L_x_252:
[----:B------:R-:W-:Y:S05]  /*0c70*/  BSYNC B0 ;  /* 0x0000000000007941 */ /* 0x000fea0003800000 */
.L_x_251:
[----:B------:R-:W-:Y:S05]  /*0c80*/  @!P1 EXIT ;  /* 0x000000000000994d */ /* 0x000fea0003800000 */
.L_x_254:
[----:B0-----:R-:W-:-:S04]  /*0c90*/  IMAD R17, R0, UR4, R18 ;  /* 0x0000000400117c24 */ /* 0x001fc8000f8e0212 */
[----:B-1----:R-:W-:-:S05]  /*0ca0*/  IMAD.WIDE R24, R17, 0x8, R8 ;  /* 0x0000000811187825 */ /* 0x002fca00078e0208 */
[----:B------:R-:W2:Y:S01]  /*0cb0*/  LDG.E.64.CONSTANT R10, desc[UR6][R24.64] ;  /* 0x00000006180a7981 */ /* 0x000ea2000c1e9b00 */
[----:B------:R-:W-:-:S05]  /*0cc0*/  IMAD.WIDE R26, R19, 0x8, R24 ;  /* 0x00000008131a7825 */ /* 0x000fca00078e0218 */
[----:B------:R-:W3:Y:S01]  /*0cd0*/  LDG.E.64.CONSTANT R12, desc[UR6][R26.64] ;  /* 0x000000061a0c7981 */ /* 0x000ee2000c1e9b00 */
[----:B------:R-:W-:-:S05]  /*0ce0*/  IMAD.WIDE R28, R19, 0x8, R26 ;  /* 0x00000008131c7825 */ /* 0x000fca00078e021a */
[----:B------:R-:W4:Y:S01]  /*0cf0*/  LDG.E.64.CONSTANT R22, desc[UR6][R28.64] ;  /* 0x000000061c167981 */ /* 0x000f22000c1e9b00 */
[----:B------:R-:W-:-:S06]  /*0d00*/  IMAD.WIDE R20, R19, 0x8, R28 ;  /* 0x0000000813147825 */ /* 0x000fcc00078e021c */
[----:B------:R-:W4:Y:S01]  /*0d10*/  LDG.E.64.CONSTANT R20, desc[UR6][R20.64] ;  /* 0x0000000614147981 */ /* 0x000f22000c1e9b00 */
[----:B------:R-:W-:Y:S01]  /*0d20*/  IMAD.WIDE R16, R17, 0x8, R2 ;  /* 0x0000000811107825 */ /* 0x000fe200078e0202 */
[----:B------:R-:W-:-:S04]  /*0d30*/  IADD3 R18, R19, R18, R19 ;  /* 0x0000001213127210 */ /* 0x000fc80007ffe013 */
[----:B------:R-:W-:-:S04]  /*0d40*/  IADD3 R18, R19, R18, R19 ;  /* 0x0000001213127210 */ /* 0x000fc80007ffe013 */
[----:B------:R-:W-:Y:S01]  /*0d50*/  ISETP.GE.AND P0, PT, R18, UR4, PT ;  /* 0x0000000412007c0c */ /* 0x000fe2000bf06270 */
[C---:B--2--5:R-:W-:Y:S02]  /*0d60*/  DMUL R10, R4.reuse, R10 ;  /* 0x0000000a040a7228 */ /* 0x064fe40000000000 */
[----:B---3--:R-:W-:-:S06]  /*0d70*/  DMUL R12, R4, R12 ;  /* 0x0000000c040c7228 */ /* 0x008fcc0000000000 */
[----:B------:R-:W-:Y:S01]  /*0d80*/  DMUL R14, R10, R6 ;  /* 0x000000060a0e7228 */ /* 0x000fe20000000000 */
[C---:B------:R-:W-:Y:S01]  /*0d90*/  IMAD.WIDE R10, R19.reuse, 0x8, R16 ;  /* 0x00000008130a7825 */ /* 0x040fe200078e0210 */
[C---:B----4-:R-:W-:Y:S02]  /*0da0*/  DMUL R22, R4.reuse, R22 ;  /* 0x0000001604167228 */ /* 0x050fe40000000000 */
[----:B------:R-:W-:Y:S01]  /*0db0*/  DMUL R20, R4, R20 ;  /* 0x0000001404147228 */ /* 0x000fe20000000000 */
[----:B------:R-:W-:Y:S01]  /*0dc0*/  IMAD.WIDE R24, R19, 0x8, R10 ;  /* 0x0000000813187825 */ /* 0x000fe200078e020a */
[----:B------:R-:W-:-:S04]  /*0dd0*/  DMUL R12, R12, R6 ;  /* 0x000000060c0c7228 */ /* 0x000fc80000000000 */
[-C--:B------:R-:W-:Y:S02]  /*0de0*/  DMUL R22, R22, R6.reuse ;  /* 0x0000000616167228 */ /* 0x080fe40000000000 */
[----:B------:R-:W-:Y:S01]  /*0df0*/  DMUL R20, R20, R6 ;  /* 0x0000000614147228 */ /* 0x000fe20000000000 */
[----:B------:R-:W-:Y:S01]  /*0e00*/  IMAD.WIDE R26, R19, 0x8, R24 ;  /* 0x00000008131a7825 */ /* 0x000fe200078e0218 */
[----:B------:R0:W-:Y:S04]  /*0e10*/  STG.E.64 desc[UR6][R16.64], R14 ;  /* 0x0000000e10007986 */ /* 0x0001e8000c101b06 */
[----:B------:R0:W-:Y:S04]  /*0e20*/  STG.E.64 desc[UR6][R10.64], R12 ;  /* 0x0000000c0a007986 */ /* 0x0001e8000c101b06 */
[----:B------:R0:W-:Y:S04]  /*0e30*/  STG.E.64 desc[UR6][R24.64], R22 ;  /* 0x0000001618007986 */ /* 0x0001e8000c101b06 */
[----:B------:R0:W-:Y:S01]  /*0e40*/  STG.E.64 desc[UR6][R26.64], R20 ;  /* 0x000000141a007986 */ /* 0x0001e2000c101b06 */
[----:B------:R-:W-:Y:S05]  /*0e50*/  @!P0 BRA `(.L_x_254) ;  /* 0xfffffffc008c8947 */ /* 0x000fea000383ffff */
[----:B------:R-:W-:Y:S05]  /*0e60*/  EXIT ;  /* 0x000000000000794d */ /* 0x000fea0003800000 */
.L_x_249:
[----:B------:R-:W-:Y:S01]  /*0e70*/  IMAD.MOV.U32 R15, RZ, RZ, R3 ;  /* 0x000000ffff0f7224 */ /* 0x000fe200078e0003 */
[----:B------:R-:W-:Y:S01]  /*0e80*/  MOV R14, 0x10 ;  /* 0x00000010000e7802 */ /* 0x000fe20000000f00 */
[----:B------:R-:W-:Y:S01]  /*0e90*/  IMAD.MOV.U32 R17, RZ, RZ, 0x1f ;  /* 0x0000001fff117424 */ /* 0x000fe200078e00ff */
[----:B------:R-:W-:-:S07]  /*0ea0*/  MOV R12, 0xffffffff ;  /* 0xffffffff000c7802 */ /* 0x000fce0000000f00 */
[----:B------:R-:W-:Y:S05]  /*0eb0*/  WARPSYNC.COLLECTIVE R12, `(.L_x_255) ;  /* 0x000000000c087348 */ /* 0x000fea0003c00000 */
[----:B------:R0:W1:Y:S02]  /*0ec0*/  SHFL.DOWN P1, R13, R15, R14, R17 ;  /* 0x0800000e0f0d7389 */ /* 0x0000640000020011 */
[----:B01----:R-:W-:Y:S01]  /*0ed0*/  ENDCOLLECTIVE ;  /* 0x000000000000791b */ /* 0x003fe20003800000 */
.L_x_255:
[----:B------:R-:W-:Y:S01]  /*0ee0*/  MOV R15, R2 ;  /* 0x00000002000f7202 */ /* 0x000fe20000000f00 */
[----:B------:R-:W-:-:S07]  /*0ef0*/  IMAD.MOV.U32 R7, RZ, RZ, R13 ;  /* 0x000000ffff077224 */ /* 0x000fce00078e000d */
[----:B------:R-:W-:Y:S05]  /*0f00*/  WARPSYNC.COLLECTIVE R12, `(.L_x_256) ;  /* 0x000000000c087348 */ /* 0x000fea0003c00000 */
[----:B------:R0:W1:Y:S02]  /*0f10*/  SHFL.DOWN P1, R13, R15, R14, R17 ;  /* 0x0800000e0f0d7389 */ /* 0x0000640000020011 */
[----:B01----:R-:W-:Y:S01]  /*0f20*/  ENDCOLLECTIVE ;  /* 0x000000000000791b */ /* 0x003fe20003800000 */
.L_x_256:
[----:B------:R-:W-:Y:S02]  /*0f30*/  IMAD.MOV.U32 R14, RZ, RZ, 0x8 ;  /* 0x00000008ff0e7424 */ /* 0x000fe400078e00ff */
[----:B------:R-:W-:-:S06]  /*0f40*/  IMAD.MOV.U32 R6, RZ, RZ, R13 ;  /* 0x000000ffff067224 */ /* 0x000fcc00078e000d */
[----:B------:R-:W-:-:S10]  /*0f50*/  DADD R6, R6, R2 ;  /* 0x0000000006067229 */ /* 0x000fd40000000002 */
[----:B------:R-:W-:-:S07]  /*0f60*/  MOV R15, R7 ;  /* 0x00000007000f7202 */ /* 0x000fce0000000f00 */
[----:B------:R-:W-:Y:S05]  /*0f70*/  WARPSYNC.COLLECTIVE R12, `(.L_x_257) ;  /* 0x000000000c087348 */ /* 0x000fea0003c00000 */
[----:B------:R0:W1:Y:S02]  /*0f80*/  SHFL.DOWN P1, R13, R15, R14, R17 ;  /* 0x0800000e0f0d7389 */ /* 0x0000640000020011 */
[----:B01----:R-:W-:Y:S01]  /*0f90*/  ENDCOLLECTIVE ;  /* 0x000000000000791b */ /* 0x003fe20003800000 */
.L_x_257:
[----:B------:R-:W-:Y:S01]  /*0fa0*/  IMAD.MOV.U32 R15, RZ, RZ, R6 ;  /* 0x000000ffff0f7224 */ /* 0x000fe200078e0006 */
[----:B------:R-:W-:-:S07]  /*0fb0*/  MOV R9, R13 ;  /* 0x0000000d00097202 */ /* 0x000fce0000000f00 */
[----:B------:R-:W-:Y:S05]  /*0fc0*/  WARPSYNC.COLLECTIVE R12, `(.L_x_258) ;  /* 0x000000000c087348 */ /* 0x000fea0003c00000 */
[----:B------:R0:W1:Y:S02]  /*0fd0*/  SHFL.DOWN P1, R13, R15, R14, R17 ;  /* 0x0800000e0f0d7389 */ /* 0x0000640000020011 */
[----:B01----:R-:W-:Y:S01]  /*0fe0*/  ENDCOLLECTIVE ;  /* 0x000000000000791b */ /* 0x003fe20003800000 */
.L_x_258:
[----:B------:R-:W-:Y:S02]  /*0ff0*/  MOV R14, 0x4 ;  /* 0x00000004000e7802 */ /* 0x000fe40000000f00 */
[----:B------:R-:W-:-:S06]  /*1000*/  MOV R8, R13 ;  /* 0x0000000d00087202 */ /* 0x000fcc0000000f00 */
[----:B------:R-:W-:-:S10]  /*1010*/  DADD R8, R6, R8 ;  /* 0x0000000006087229 */ /* 0x000fd40000000008 */
[----:B------:R-:W-:-:S07]  /*1020*/  IMAD.MOV.U32 R15, RZ, RZ, R9 ;  /* 0x000000ffff0f7224 */ /* 0x000fce00078e0009 */
[----:B------:R-:W-:Y:S05]  /*1030*/  WARPSYNC.COLLECTIVE R12, `(.L_x_259) ;  /* 0x000000000c087348 */ /* 0x000fea0003c00000 */
[----:B------:R0:W1:Y:S02]  /*1040*/  SHFL.DOWN P1, R13, R15, R14, R17 ;  /* 0x0800000e0f0d7389 */ /* 0x0000640000020011 */
[----:B01----:R-:W-:Y:S01]  /*1050*/  ENDCOLLECTIVE ;  /* 0x000000000000791b */ /* 0x003fe20003800000 */
.L_x_259:
[----:B------:R-:W-:Y:S01]  /*1060*/  MOV R15, R8 ;  /* 0x00000008000f7202 */ /* 0x000fe20000000f00 */
[----:B------:R-:W-:-:S07]  /*1070*/  IMAD.MOV.U32 R11, RZ, RZ, R13 ;  /* 0x000000ffff0b7224 */ /* 0x000fce00078e000d */
[----:B------:R-:W-:Y:S05]  /*1080*/  WARPSYNC.COLLECTIVE R12, `(.L_x_260) ;  /* 0x000000000c087348 */ /* 0x000fea0003c00000 */
[----:B------:R0:W1:Y:S02]  /*1090*/  SHFL.DOWN P1, R13, R15, R14, R17 ;  /* 0x0800000e0f0d7389 */ /* 0x0000640000020011 */
[----:B01----:R-:W-:Y:S01]  /*10a0*/  ENDCOLLECTIVE ;  /* 0x000000000000791b */ /* 0x003fe20003800000 */
.L_x_260:
[----:B------:R-:W-:Y:S02]  /*10b0*/  IMAD.MOV.U32 R14, RZ, RZ, 0x2 ;  /* 0x00000002ff0e7424 */ /* 0x000fe400078e00ff */
[----:B------:R-:W-:-:S06]  /*10c0*/  IMAD.MOV.U32 R10, RZ, RZ, R13 ;  /* 0x000000ffff0a7224 */ /* 0x000fcc00078e000d */
[----:B------:R-:W-:-:S10]  /*10d0*/  DADD R10, R8, R10 ;  /* 0x00000000080a7229 */ /* 0x000fd4000000000a */
[----:B------:R-:W-:-:S07]  /*10e0*/  MOV R15, R11 ;  /* 0x0000000b000f7202 */ /* 0x000fce0000000f00 */
[----:B------:R-:W-:Y:S05]  /*10f0*/  WARPSYNC.COLLECTIVE R12, `(.L_x_261) ;  /* 0x000000000c087348 */ /* 0x000fea0003c00000 */
[----:B------:R0:W1:Y:S02]  /*1100*/  SHFL.DOWN P1, R13, R15, R14, R17 ;  /* 0x0800000e0f0d7389 */ /* 0x0000640000020011 */
[----:B01----:R-:W-:Y:S01]  /*1110*/  ENDCOLLECTIVE ;  /* 0x000000000000791b */ /* 0x003fe20003800000 */
.L_x_261:
[----:B------:R-:W-:Y:S01]  /*1120*/  IMAD.MOV.U32 R15, RZ, RZ, R10 ;  /* 0x000000ffff0f7224 */ /* 0x000fe200078e000a */
[----:B------:R-:W-:-:S07]  /*1130*/  MOV R3, R13 ;  /* 0x0000000d00037202 */ /* 0x000fce0000000f00 */
[----:B------:R-:W-:Y:S05]  /*1140*/  WARPSYNC.COLLECTIVE R12, `(.L_x_262) ;  /* 0x000000000c087348 */ /* 0x000fea0003c00000 */
[----:B------:R0:W1:Y:S02]  /*1150*/  SHFL.DOWN P1, R13, R15, R14, R17 ;  /* 0x0800000e0f0d7389 */ /* 0x0000640000020011 */
[----:B01----:R-:W-:Y:S01]  /*1160*/  ENDCOLLECTIVE ;  /* 0x000000000000791b */ /* 0x003fe20003800000 */
.L_x_262:
[----:B------:R-:W-:Y:S02]  /*1170*/  MOV R14, 0x1 ;  /* 0x00000001000e7802 */ /* 0x000fe40000000f00 */
[----:B------:R-:W-:-:S06]  /*1180*/  MOV R2, R13 ;  /* 0x0000000d00027202 */ /* 0x000fcc0000000f00 */
[----:B------:R-:W-:-:S10]  /*1190*/  DADD R2, R10, R2 ;  /* 0x000000000a027229 */ /* 0x000fd40000000002 */
[----:B------:R-:W-:-:S07]  /*11a0*/  IMAD.MOV.U32 R15, RZ, RZ, R3 ;  /* 0x000000ffff0f7224 */ /* 0x000fce00078e0003 */
[----:B------:R-:W-:Y:S05]  /*11b0*/  WARPSYNC.COLLECTIVE R12, `(.L_x_263) ;  /* 0x000000000c087348 */ /* 0x000fea0003c00000 */
[----:B------:R0:W1:Y:S02]  /*11c0*/  SHFL.DOWN P1, R13, R15, R14, R17 ;  /* 0x0800000e0f0d7389 */ /* 0x0000640000020011 */
[----:B01----:R-:W-:Y:S01]  /*11d0*/  ENDCOLLECTIVE ;  /* 0x000000000000791b */ /* 0x003fe20003800000 */
.L_x_263:
[----:B------:R-:W-:Y:S01]  /*11e0*/  MOV R15, R2 ;  /* 0x00000002000f7202 */ /* 0x000fe20000000f00 */
[----:B------:R-:W-:-:S07]  /*11f0*/  IMAD.MOV.U32 R7, RZ, RZ, R13 ;  /* 0x000000ffff077224 */ /* 0x000fce00078e000d */
[----:B------:R-:W-:Y:S05]  /*1200*/  WARPSYNC.COLLECTIVE R12, `(.L_x_264) ;  /* 0x000000000c087348 */ /* 0x000fea0003c00000 */
[----:B------:R0:W1:Y:S02]  /*1210*/  SHFL.DOWN P1, R13, R15, R14, R17 ;  /* 0x0800000e0f0d7389 */ /* 0x0000640000020011 */
[----:B01----:R-:W-:Y:S01]  /*1220*/  ENDCOLLECTIVE ;  /* 0x000000000000791b */ /* 0x003fe20003800000 */
.L_x_264:
[----:B------:R-:W-:Y:S01]  /*1230*/  IMAD.MOV.U32 R6, RZ, RZ, R13 ;  /* 0x000000ffff067224 */ /* 0x000fe200078e000d */
[----:B------:R-:W-:Y:S06]  /*1240*/  BRA `(.L_x_265) ;  /* 0xfffffff400387947 */ /* 0x000fec000383ffff */
        .weak           $__internal_3_$__cuda_sm20_dblrcp_rn_slowpath_v3
        .type           $__internal_3_$__cuda_sm20_dblrcp_rn_slowpath_v3,@function
        .size           $__internal_3_$__cuda_sm20_dblrcp_rn_slowpath_v3,(.L_x_288 - $__internal_3_$__cuda_sm20_dblrcp_rn_slowpath_v3)
$__internal_3_$__cuda_sm20_dblrcp_rn_slowpath_v3:
        /* <DEDUP_REMOVED lines=10> */
[----:B------:R-:W-:Y:S01]  /*12f0*/  IADD3 R9, R3, -0x3fe00000, RZ ;  /* 0xc020000003097810 */ /* 0x000fe20007ffe0ff */
[----:B------:R-:W-:-:S03]  /*1300*/  IMAD.MOV.U32 R8, RZ, RZ, R2 ;  /* 0x000000ffff087224 */ /* 0x000fc600078e0002 */
        /* <DEDUP_REMOVED lines=11> */
.L_x_268:
        /* <DEDUP_REMOVED lines=10> */
.L_x_266:
[----:B------:R-:W-:Y:S01]  /*1460*/  LOP3.LUT R9, R3, 0x80000, RZ, 0xfc, !PT ;  /* 0x0008000003097812 */ /* 0x000fe200078efcff */
[----:B------:R-:W-:-:S07]  /*1470*/  IMAD.MOV.U32 R8, RZ, RZ, R2 ;  /* 0x000000ffff087224 */ /* 0x000fce00078e0002 */
.L_x_267:
[----:B------:R-:W-:-:S04]  /*1480*/  MOV R7, 0x0 ;  /* 0x0000000000077802 */ /* 0x000fc80000000f00 */
[----:B------:R-:W-:Y:S05]  /*1490*/  RET.REL.NODEC R6 `(_ZN2at6native46_GLOBAL__N__fbf0e309_13_WeightNorm_cu_b3893b6b32weight_norm_fwd_first_dim_kernelIddEEvPT_PT0_PKS3_S8_i) ;  /* 0xffffffe806d87950 */ /* 0x000fea0003c3ffff */
.L_x_269:
        /* <DEDUP_REMOVED lines=14> */
.L_x_288:


//--------------------- .nv.shared._ZN2at6native46_GLOBAL__N__fbf0e309_13_WeightNorm_cu_b3893b6b31weight_norm_bwd_last_dim_kernelIN3c104HalfEfEEvPT_S6_PKS5_S8_S8_PKT0_ii --------------------------
	.section	.nv.shared._ZN2at6native46_GLOBAL__N__fbf0e309_13_WeightNorm_cu_b3893b6b31weight_norm_bwd_last_dim_kernelIN3c104HalfEfEEvPT_S6_PKS5_S8_S8_PKT0_ii,"aw",@nobits
	.sectionflags	@""
	.align	16
	.zero		1024


//--------------------- .nv.shared.reserved.0     --------------------------
	.section	.nv.shared.reserved.0,"aw",@nobits
	.weak		__nv_reservedSMEM_offset_0_alias
	.size		__nv_reservedSMEM_offset_0_alias, 0, 0
	.other		__nv_reservedSMEM_offset_0_alias,@"STO_CUDA_RESERVED_SHARED STV_DEFAULT"
__nv_reservedSMEM_offset_0_alias:
	.zero		0


//--------------------- .nv.global                --------------------------
	.section	.nv.global,"aw",@nobits
.nv.global:
	.type		_ZN44_INTERNAL_fbf0e309_13_WeightNorm_cu_b3893b6b4cuda3std3__48in_placeE,@object
	.size		_ZN44_INTERNAL_fbf0e309_13_WeightNorm_cu_b3893b6b4cuda3std3__48in_placeE,(_ZN44_INTERNAL_fbf0e309_13_WeightNorm_cu_b3893b6b4cuda3std6ranges3__45__cpo8distanceE - _ZN44_INTERNAL_fbf0e309_13_WeightNorm_cu_b3893b6b4cuda3std3__48in_placeE)
_ZN44_INTERNAL_fbf0e309_13_WeightNorm_cu_b3893b6b4cuda3std3__48in_placeE:
	.zero		1
	.type		_ZN44_INTERNAL_fbf0e309_13_WeightNorm_cu_b3893b6b4cuda3std6ranges3__45__cpo8distanceE,@object
	.size		_ZN44_INTERNAL_fbf0e309_13_WeightNorm_cu_b3893b6b4cuda3std6ranges3__45__cpo8distanceE,(_ZN44_INTERNAL_fbf0e309_13_WeightNorm_cu_b3893b6b4cuda3std3__45__cpo6cbeginE - _ZN44_INTERNAL_fbf0e309_13_WeightNorm_cu_b3893b6b4cuda3std6ranges3__45__cpo8distanceE)
_ZN44_INTERNAL_fbf0e309_13_WeightNorm_cu_b3893b6b4cuda3std6ranges3__45__cpo8distanceE:
	.zero		1
	.type		_ZN44_INTERNAL_fbf0e309_13_WeightNorm_cu_b3893b6b4cuda3std3__45__cpo6cbeginE,@object
	.size		_ZN44_INTERNAL_fbf0e309_13_WeightNorm_cu_b3893b6b4cuda3std3__45__cpo6cbeginE,(_ZN44_INTERNAL_fbf0e309_13_WeightNorm_cu_b3893b6b4cuda3std6ranges3__45__cpo7advanceE - _ZN44_INTERNAL_fbf0e309_13_WeightNorm_cu_b3893b6b4cuda3std3__45__cpo6cbeginE)
_ZN44_INTERNAL_fbf0e309_13_WeightNorm_cu_b3893b6b4cuda3std3__45__cpo6cbeginE:
	.zero		1
	.type		_ZN44_INTERNAL_fbf0e309_13_WeightNorm_cu_b3893b6b4cuda3std6ranges3__45__cpo7advanceE,@object
	.size		_ZN44_INTERNAL_fbf0e309_13_WeightNorm_cu_b3893b6b4cuda3std6ranges3__45__cpo7advanceE,(_ZN44_INTERNAL_fbf0e309_13_WeightNorm_cu_b3893b6b4cuda3std3__45__cpo7crbeginE - _ZN44_INTERNAL_fbf0e309_13_WeightNorm_cu_b3893b6b4cuda3std6ranges3__45__cpo7advanceE)
_ZN44_INTERNAL_fbf0e309_13_WeightNorm_cu_b3893b6b4cuda3std6ranges3__45__cpo7advanceE:
	.zero		1
	.type		_ZN44_INTERNAL_fbf0e309_13_WeightNorm_cu_b3893b6b4cuda3std3__45__cpo7crbeginE,@object
	.size		_ZN44_INTERNAL_fbf0e309_13_WeightNorm_cu_b3893b6b4cuda3std3__45__cpo7crbeginE,(_ZN44_INTERNAL_fbf0e309_13_WeightNorm_cu_b3893b6b4cuda3std6ranges3__45__cpo4dataE - _ZN44_INTERNAL_fbf0e309_13_WeightNorm_cu_b3893b6b4cuda3std3__45__cpo7crbeginE)
_ZN44_INTERNAL_fbf0e309_13_WeightNorm_cu_b3893b6b4cuda3std3__45__cpo7crbeginE:
	.zero		1
	.type		_ZN44_INTERNAL_fbf0e309_13_WeightNorm_cu_b3893b6b4cuda3std6ranges3__45__cpo4dataE,@object
	.size		_ZN44_INTERNAL_fbf0e309_13_WeightNorm_cu_b3893b6b4cuda3std6ranges3__45__cpo4dataE,(_ZN44_INTERNAL_fbf0e309_13_WeightNorm_cu_b3893b6b4cuda3std6ranges3__45__cpo5beginE - _ZN44_INTERNAL_fbf0e309_13_WeightNorm_cu_b3893b6b4cuda3std6ranges3__45__cpo4dataE)
_ZN44_INTERNAL_fbf0e309_13_WeightNorm_cu_b3893b6b4cuda3std6ranges3__45__cpo4dataE:
	.zero		1
	.type		_ZN44_INTERNAL_fbf0e309_13_WeightNorm_cu_b3893b6b4cuda3std6ranges3__45__cpo5beginE,@object
	.size		_ZN44_INTERNAL_fbf0e309_13_WeightNorm_cu_b3893b6b4cuda3std6ranges3__45__cpo5beginE,(_ZN44_INTERNAL_fbf0e309_13_WeightNorm_cu_b3893b6b4cuda3std3__446_GLOBAL__N__fbf0e309_13_WeightNorm_cu_b3893b6b6ignoreE - _ZN44_INTERNAL_fbf0e309_13_WeightNorm_cu_b3893b6b4cuda3std6ranges3__45__cpo5beginE)
_ZN44_INTERNAL_fbf0e309_13_WeightNorm_cu_b3893b6b4cuda3std6ranges3__45__cpo5beginE:
	.zero		1
	.type		_ZN44_INTERNAL_fbf0e309_13_WeightNorm_cu_b3893b6b4cuda3std3__446_GLOBAL__N__fbf0e309_13_WeightNorm_cu_b3893b6b6ignoreE,@object
	.size		_ZN44_INTERNAL_fbf0e309_13_WeightNorm_cu_b3893b6b4cuda3std3__446_GLOBAL__N__fbf0e309_13_WeightNorm_cu_b3893b6b6ignoreE,(_ZN44_INTERNAL_fbf0e309_13_WeightNorm_cu_b3893b6b4cuda3std6ranges3__45__cpo4sizeE - _ZN44_INTERNAL_fbf0e309_13_WeightNorm_cu_b3893b6b4cuda3std3__446_GLOBAL__N__fbf0e309_13_WeightNorm_cu_b3893b6b6ignoreE)
_ZN44_INTERNAL_fbf0e309_13_WeightNorm_cu_b3893b6b4cuda3std3__446_GLOBAL__N__fbf0e309_13_WeightNorm_cu_b3893b6b6ignoreE:
	.zero		1
	.type		_ZN44_INTERNAL_fbf0e309_13_WeightNorm_cu_b3893b6b4cuda3std6ranges3__45__cpo4sizeE,@object
	.size		_ZN44_INTERNAL_fbf0e309_13_WeightNorm_cu_b3893b6b4cuda3std6ranges3__45__cpo4sizeE,(_ZN44_INTERNAL_fbf0e309_13_WeightNorm_cu_b3893b6b4cuda3std3__45__cpo5beginE - _ZN44_INTERNAL_fbf0e309_13_WeightNorm_cu_b3893b6b4cuda3std6ranges3__45__cpo4sizeE)
_ZN44_INTERNAL_fbf0e309_13_WeightNorm_cu_b3893b6b4cuda3std6ranges3__45__cpo4sizeE:
	.zero		1
	.type		_ZN44_INTERNAL_fbf0e309_13_WeightNorm_cu_b3893b6b4cuda3std3__45__cpo5beginE,@object
	.size		_ZN44_INTERNAL_fbf0e309_13_WeightNorm_cu_b3893b6b4cuda3std3__45__cpo5beginE,(_ZN44_INTERNAL_fbf0e309_13_WeightNorm_cu_b3893b6b4cuda3std6ranges3__45__cpo6cbeginE - _ZN44_INTERNAL_fbf0e309_13_WeightNorm_cu_b3893b6b4cuda3std3__45__cpo5beginE)
_ZN44_INTERNAL_fbf0e309_13_WeightNorm_cu_b3893b6b4cuda3std3__45__cpo5beginE:
	.zero		1
	.type		_ZN44_INTERNAL_fbf0e309_13_WeightNorm_cu_b3893b6b4cuda3std6ranges3__45__cpo6cbeginE,@object
	.size		_ZN44_INTERNAL_fbf0e309_13_WeightNorm_cu_b3893b6b4cuda3std6ranges3__45__cpo6cbeginE,(_ZN44_INTERNAL_fbf0e309_13_WeightNorm_cu_b3893b6b4cuda3std3__45__cpo6rbeginE - _ZN44_INTERNAL_fbf0e309_13_WeightNorm_cu_b3893b6b4cuda3std6ranges3__45__cpo6cbeginE)
_ZN44_INTERNAL_fbf0e309_13_WeightNorm_cu_b3893b6b4cuda3std6ranges3__45__cpo6cbeginE:
	.zero		1
	.type		_ZN44_INTERNAL_fbf0e309_13_WeightNorm_cu_b3893b6b4cuda3std3__45__cpo6rbeginE,@object
	.size		_ZN44_INTERNAL_fbf0e309_13_WeightNorm_cu_b3893b6b4cuda3std3__45__cpo6rbeginE,(_ZN44_INTERNAL_fbf0e309_13_WeightNorm_cu_b3893b6b4cuda3std6ranges3__45__cpo4nextE - _ZN44_INTERNAL_fbf0e309_13_WeightNorm_cu_b3893b6b4cuda3std3__45__cpo6rbeginE)
_ZN44_INTERNAL_fbf0e309_13_WeightNorm_cu_b3893b6b4cuda3std3__45__cpo6rbeginE:
	.zero		1
	.type		_ZN44_INTERNAL_fbf0e309_13_WeightNorm_cu_b3893b6b4cuda3std6ranges3__45__cpo4nextE,@object
	.size		_ZN44_INTERNAL_fbf0e309_13_WeightNorm_cu_b3893b6b4cuda3std6ranges3__45__cpo4nextE,(_ZN44_INTERNAL_fbf0e309_13_WeightNorm_cu_b3893b6b4cuda3std6ranges3__45__cpo4swapE - _ZN44_INTERNAL_fbf0e309_13_WeightNorm_cu_b3893b6b4cuda3std6ranges3__45__cpo4nextE)
_ZN44_INTERNAL_fbf0e309_13_WeightNorm_cu_b3893b6b4cuda3std6ranges3__45__cpo4nextE:
	.zero		1
	.type		_ZN44_INTERNAL_fbf0e309_13_WeightNorm_cu_b3893b6b4cuda3std6ranges3__45__cpo4swapE,@object
	.size		_ZN44_INTERNAL_fbf0e309_13_WeightNorm_cu_b3893b6b4cuda3std6ranges3__45__cpo4swapE,(_ZN44_INTERNAL_fbf0e309_13_WeightNorm_cu_b3893b6b4cuda3std3__420unreachable_sentinelE - _ZN44_INTERNAL_fbf0e309_13_WeightNorm_cu_b3893b6b4cuda3std6ranges3__45__cpo4swapE)
_ZN44_INTERNAL_fbf0e309_13_WeightNorm_cu_b3893b6b4cuda3std6ranges3__45__cpo4swapE:
	.zero		1
	.type		_ZN44_INTERNAL_fbf0e309_13_WeightNorm_cu_b3893b6b4cuda3std3__420unreachable_sentinelE,@object
	.size		_ZN44_INTERNAL_fbf0e309_13_WeightNorm_cu_b3893b6b4cuda3std3__420unreachable_sentinelE,(_ZN44_INTERNAL_fbf0e309_13_WeightNorm_cu_b3893b6b6thrust23THRUST_300001_SM_900_NS6system6detail10sequential3seqE - _ZN44_INTERNAL_fbf0e309_13_WeightNorm_cu_b3893b6b4cuda3std3__420unreachable_sentinelE)
_ZN44_INTERNAL_fbf0e309_13_WeightNorm_cu_b3893b6b4cuda3std3__420unreachable_sentinelE:
	.zero		1
	.type		_ZN44_INTERNAL_fbf0e309_13_WeightNorm_cu_b3893b6b6thrust23THRUST_300001_SM_900_NS6system6detail10sequential3seqE,@object
	.size		_ZN44_INTERNAL_fbf0e309_13_WeightNorm_cu_b3893b6b6thrust23THRUST_300001_SM_900_NS6system6detail10sequential3seqE,(_ZN44_INTERNAL_fbf0e309_13_WeightNorm_cu_b3893b6b4cuda3std3__45__cpo4cendE - _ZN44_INTERNAL_fbf0e309_13_WeightNorm_cu_b3893b6b6thrust23THRUST_300001_SM_900_NS6system6detail10sequential3seqE)
_ZN44_INTERNAL_fbf0e309_13_WeightNorm_cu_b3893b6b6thrust23THRUST_300001_SM_900_NS6system6detail10sequential3seqE:
	.zero		1
	.type		_ZN44_INTERNAL_fbf0e309_13_WeightNorm_cu_b3893b6b4cuda3std3__45__cpo4cendE,@object
	.size		_ZN44_INTERNAL_fbf0e309_13_WeightNorm_cu_b3893b6b4cuda3std3__45__cpo4cendE,(_ZN44_INTERNAL_fbf0e309_13_WeightNorm_cu_b3893b6b4cuda3std6ranges3__45__cpo9iter_swapE - _ZN44_INTERNAL_fbf0e309_13_WeightNorm_cu_b3893b6b4cuda3std3__45__cpo4cendE)
_ZN44_INTERNAL_fbf0e309_13_WeightNorm_cu_b3893b6b4cuda3std3__45__cpo4cendE:
	.zero		1
	.type		_ZN44_INTERNAL_fbf0e309_13_WeightNorm_cu_b3893b6b4cuda3std6ranges3__45__cpo9iter_swapE,@object
	.size		_ZN44_INTERNAL_fbf0e309_13_WeightNorm_cu_b3893b6b4cuda3std6ranges3__45__cpo9iter_swapE,(_ZN44_INTERNAL_fbf0e309_13_WeightNorm_cu_b3893b6b4cuda3std3__45__cpo5crendE - _ZN44_INTERNAL_fbf0e309_13_WeightNorm_cu_b3893b6b4cuda3std6ranges3__45__cpo9iter_swapE)
_ZN44_INTERNAL_fbf0e309_13_WeightNorm_cu_b3893b6b4cuda3std6ranges3__45__cpo9iter_swapE:
	.zero		1
	.type		_ZN44_INTERNAL_fbf0e309_13_WeightNorm_cu_b3893b6b4cuda3std3__45__cpo5crendE,@object
	.size		_ZN44_INTERNAL_fbf0e309_13_WeightNorm_cu_b3893b6b4cuda3std3__45__cpo5crendE,(_ZN44_INTERNAL_fbf0e309_13_WeightNorm_cu_b3893b6b4cuda3std6ranges3__45__cpo5cdataE - _ZN44_INTERNAL_fbf0e309_13_WeightNorm_cu_b3893b6b4cuda3std3__45__cpo5crendE)
_ZN44_INTERNAL_fbf0e309_13_WeightNorm_cu_b3893b6b4cuda3std3__45__cpo5crendE:
	.zero		1
	.type		_ZN44_INTERNAL_fbf0e309_13_WeightNorm_cu_b3893b6b4cuda3std6ranges3__45__cpo5cdataE,@object
	.size		_ZN44_INTERNAL_fbf0e309_13_WeightNorm_cu_b3893b6b4cuda3std6ranges3__45__cpo5cdataE,(_ZN44_INTERNAL_fbf0e309_13_WeightNorm_cu_b3893b6b4cuda3std6ranges3__45__cpo3endE - _ZN44_INTERNAL_fbf0e309_13_WeightNorm_cu_b3893b6b4cuda3std6ranges3__45__cpo5cdataE)
_ZN44_INTERNAL_fbf0e309_13_WeightNorm_cu_b3893b6b4cuda3std6ranges3__45__cpo5cdataE:
	.zero		1
	.type		_ZN44_INTERNAL_fbf0e309_13_WeightNorm_cu_b3893b6b4cuda3std6ranges3__45__cpo3endE,@object
	.size		_ZN44_INTERNAL_fbf0e309_13_WeightNorm_cu_b3893b6b4cuda3std6ranges3__45__cpo3endE,(_ZN44_INTERNAL_fbf0e309_13_WeightNorm_cu_b3893b6b4cuda3std3__419piecewise_constructE - _ZN44_INTERNAL_fbf0e309_13_WeightNorm_cu_b3893b6b4cuda3std6ranges3__45__cpo3endE)
_ZN44_INTERNAL_fbf0e309_13_WeightNorm_cu_b3893b6b4cuda3std6ranges3__45__cpo3endE:
	.zero		1
	.type		_ZN44_INTERNAL_fbf0e309_13_WeightNorm_cu_b3893b6b4cuda3std3__419piecewise_constructE,@object
	.size		_ZN44_INTERNAL_fbf0e309_13_WeightNorm_cu_b3893b6b4cuda3std3__419piecewise_constructE,(_ZN44_INTERNAL_fbf0e309_13_WeightNorm_cu_b3893b6b4cuda3std6ranges3__45__cpo5ssizeE - _ZN44_INTERNAL_fbf0e309_13_WeightNorm_cu_b3893b6b4cuda3std3__419piecewise_constructE)
_ZN44_INTERNAL_fbf0e309_13_WeightNorm_cu_b3893b6b4cuda3std3__419piecewise_constructE:
	.zero		1
	.type		_ZN44_INTERNAL_fbf0e309_13_WeightNorm_cu_b3893b6b4cuda3std6ranges3__45__cpo5ssizeE,@object
	.size		_ZN44_INTERNAL_fbf0e309_13_WeightNorm_cu_b3893b6b4cuda3std6ranges3__45__cpo5ssizeE,(_ZN44_INTERNAL_fbf0e309_13_WeightNorm_cu_b3893b6b4cuda3std3__45__cpo3endE - _ZN44_INTERNAL_fbf0e309_13_WeightNorm_cu_b3893b6b4cuda3std6ranges3__45__cpo5ssizeE)
_ZN44_INTERNAL_fbf0e309_13_WeightNorm_cu_b3893b6b4cuda3std6ranges3__45__cpo5ssizeE:
	.zero		1
	.type		_ZN44_INTERNAL_fbf0e309_13_WeightNorm_cu_b3893b6b4cuda3std3__45__cpo3endE,@object
	.size		_ZN44_INTERNAL_fbf0e309_13_WeightNorm_cu_b3893b6b4cuda3std3__45__cpo3endE,(_ZN44_INTERNAL_fbf0e309_13_WeightNorm_cu_b3893b6b4cuda3std6ranges3__45__cpo4cendE - _ZN44_INTERNAL_fbf0e309_13_WeightNorm_cu_b3893b6b4cuda3std3__45__cpo3endE)
_ZN44_INTERNAL_fbf0e309_13_WeightNorm_cu_b3893b6b4cuda3std3__45__cpo3endE:
	.zero		1
	.type		_ZN44_INTERNAL_fbf0e309_13_WeightNorm_cu_b3893b6b4cuda3std6ranges3__45__cpo4cendE,@object
	.size		_ZN44_INTERNAL_fbf0e309_13_WeightNorm_cu_b3893b6b4cuda3std6ranges3__45__cpo4cendE,(_ZN44_INTERNAL_fbf0e309_13_WeightNorm_cu_b3893b6b4cuda3std3__45__cpo4rendE - _ZN44_INTERNAL_fbf0e309_13_WeightNorm_cu_b3893b6b4cuda3std6ranges3__45__cpo4cendE)
_ZN44_INTERNAL_fbf0e309_13_WeightNorm_cu_b3893b6b4cuda3std6ranges3__45__cpo4cendE:
	.zero		1
	.type		_ZN44_INTERNAL_fbf0e309_13_WeightNorm_cu_b3893b6b4cuda3std3__45__cpo4rendE,@object
	.size		_ZN44_INTERNAL_fbf0e309_13_WeightNorm_cu_b3893b6b4cuda3std3__45__cpo4rendE,(_ZN44_INTERNAL_fbf0e309_13_WeightNorm_cu_b3893b6b4cuda3std6ranges3__45__cpo4prevE - _ZN44_INTERNAL_fbf0e309_13_WeightNorm_cu_b3893b6b4cuda3std3__45__cpo4rendE)
_ZN44_INTERNAL_fbf0e309_13_WeightNorm_cu_b3893b6b4cuda3std3__45__cpo4rendE:
	.zero		1
	.type		_ZN44_INTERNAL_fbf0e309_13_WeightNorm_cu_b3893b6b4cuda3std6ranges3__45__cpo4prevE,@object
	.size		_ZN44_INTERNAL_fbf0e309_13_WeightNorm_cu_b3893b6b4cuda3std6ranges3__45__cpo4prevE,(_ZN44_INTERNAL_fbf0e309_13_WeightNorm_cu_b3893b6b4cuda3std6ranges3__45__cpo9iter_moveE - _ZN44_INTERNAL_fbf0e309_13_WeightNorm_cu_b3893b6b4cuda3std6ranges3__45__cpo4prevE)
_ZN44_INTERNAL_fbf0e309_13_WeightNorm_cu_b3893b6b4cuda3std6ranges3__45__cpo4prevE:
	.zero		1
	.type		_ZN44_INTERNAL_fbf0e309_13_WeightNorm_cu_b3893b6b4cuda3std6ranges3__45__cpo9iter_moveE,@object
	.size		_ZN44_INTERNAL_fbf0e309_13_WeightNorm_cu_b3893b6b4cuda3std6ranges3__45__cpo9iter_moveE,(.L_13 - _ZN44_INTERNAL_fbf0e309_13_WeightNorm_cu_b3893b6b4cuda3std6ranges3__45__cpo9iter_moveE)
_ZN44_INTERNAL_fbf0e309_13_WeightNorm_cu_b3893b6b4cuda3std6ranges3__45__cpo9iter_moveE:
	.zero		1
.L_13:


//--------------------- .nv.shared._ZN2at6native46_GLOBAL__N__fbf0e309_13_WeightNorm_cu_b3893b6b31weight_norm_bwd_last_dim_kernelIN3c108BFloat16EfEEvPT_S6_PKS5_S8_S8_PKT0_ii --------------------------
	.section	.nv.shared._ZN2at6native46_GLOBAL__N__fbf0e309_13_WeightNorm_cu_b3893b6b31weight_norm_bwd_last_dim_kernelIN3c108BFloat16EfEEvPT_S6_PKS5_S8_S8_PKT0_ii,"aw",@nobits
	.sectionflags	@""
	.align	16
	.zero		1024


//--------------------- .nv.shared._ZN2at6native46_GLOBAL__N__fbf0e309_13_WeightNorm_cu_b3893b6b31weight_norm_bwd_last_dim_kernelIffEEvPT_S4_PKS3_S6_S6_PKT0_ii --------------------------
	.section	.nv.shared._ZN2at6native46_GLOBAL__N__fbf0e309_13_WeightNorm_cu_b3893b6b31weight_norm_bwd_last_dim_kernelIffEEvPT_S4_PKS3_S6_S6_PKT0_ii,"aw",@nobits
	.sectionflags	@""
	.align	16
	.zero		1024


//--------------------- .nv.shared._ZN2at6native46_GLOBAL__N__fbf0e309_13_WeightNorm_cu_b3893b6b31weight_norm_bwd_last_dim_kernelIddEEvPT_S4_PKS3_S6_S6_PKT0_ii --------------------------
	.section	.nv.shared._ZN2at6native46_GLOBAL__N__fbf0e309_13_WeightNorm_cu_b3893b6b31weight_norm_bwd_last_dim_kernelIddEEvPT_S4_PKS3_S6_S6_PKT0_ii,"aw",@nobits
	.sectionflags	@""
	.align	16
	.zero		1024


//--------------------- .nv.shared._ZN2at6native46_GLOBAL__N__fbf0e309_13_WeightNorm_cu_b3893b6b32weight_norm_bwd_first_dim_kernelIN3c104HalfEfEEvPT_S6_PKS5_S8_S8_PKT0_i --------------------------
	.section	.nv.shared._ZN2at6native46_GLOBAL__N__fbf0e309_13_WeightNorm_cu_b3893b6b32weight_norm_bwd_first_dim_kernelIN3c104HalfEfEEvPT_S6_PKS5_S8_S8_PKT0_i,"aw",@nobits
	.sectionflags	@""
	.align	16
	.zero		1024


//--------------------- .nv.shared._ZN2at6native46_GLOBAL__N__fbf0e309_13_WeightNorm_cu_b3893b6b32weight_norm_bwd_first_dim_kernelIN3c108BFloat16EfEEvPT_S6_PKS5_S8_S8_PKT0_i --------------------------
	.section	.nv.shared._ZN2at6native46_GLOBAL__N__fbf0e309_13_WeightNorm_cu_b3893b6b32weight_norm_bwd_first_dim_kernelIN3c108BFloat16EfEEvPT_S6_PKS5_S8_S8_PKT0_i,"aw",@nobits
	.sectionflags	@""
	.align	16
	.zero		1024


//--------------------- .nv.shared._ZN2at6native46_GLOBAL__N__fbf0e309_13_WeightNorm_cu_b3893b6b32weight_norm_bwd_first_dim_kernelIffEEvPT_S4_PKS3_S6_S6_PKT0_i --------------------------
	.section	.nv.shared._ZN2at6native46_GLOBAL__N__fbf0e309_13_WeightNorm_cu_b3893b6b32weight_norm_bwd_first_dim_kernelIffEEvPT_S4_PKS3_S6_S6_PKT0_i,"aw",@nobits
	.sectionflags	@""
	.align	16
	.zero		1024


//--------------------- .nv.shared._ZN2at6native46_GLOBAL__N__fbf0e309_13_WeightNorm_cu_b3893b6b32weight_norm_bwd_first_dim_kernelIddEEvPT_S4_PKS3_S6_S6_PKT0_i --------------------------
	.section	.nv.shared._ZN2at6native46_GLOBAL__N__fbf0e309_13_WeightNorm_cu_b3893b6b32weight_norm_bwd_first_dim_kernelIddEEvPT_S4_PKS3_S6_S6_PKT0_i,"aw",@nobits
	.sectionflags	@""
	.align	16
	.zero		1024


//--------------------- .nv.shared._ZN2at6native46_GLOBAL__N__fbf0e309_13_WeightNorm_cu_b3893b6b31weight_norm_fwd_last_dim_kernelIN3c104HalfEfEEvPT_PT0_PKS5_SA_ii --------------------------
	.section	.nv.shared._ZN2at6native46_GLOBAL__N__fbf0e309_13_WeightNorm_cu_b3893b6b31weight_norm_fwd_last_dim_kernelIN3c104HalfEfEEvPT_PT0_PKS5_SA_ii,"aw",@nobits
	.sectionflags	@""
	.align	16
	.zero		1024


//--------------------- .nv.shared._ZN2at6native46_GLOBAL__N__fbf0e309_13_WeightNorm_cu_b3893b6b31weight_norm_fwd_last_dim_kernelIN3c108BFloat16EfEEvPT_PT0_PKS5_SA_ii --------------------------
	.section	.nv.shared._ZN2at6native46_GLOBAL__N__fbf0e309_13_WeightNorm_cu_b3893b6b31weight_norm_fwd_last_dim_kernelIN3c108BFloat16EfEEvPT_PT0_PKS5_SA_ii,"aw",@nobits
	.sectionflags	@""
	.align	16
	.zero		1024


//--------------------- .nv.shared._ZN2at6native46_GLOBAL__N__fbf0e309_13_WeightNorm_cu_b3893b6b31weight_norm_fwd_last_dim_kernelIffEEvPT_PT0_PKS3_S8_ii --------------------------
	.section	.nv.shared._ZN2at6native46_GLOBAL__N__fbf0e309_13_WeightNorm_cu_b3893b6b31weight_norm_fwd_last_dim_kernelIffEEvPT_PT0_PKS3_S8_ii,"aw",@nobits
	.sectionflags	@""
	.align	16
	.zero		1024


//--------------------- .nv.shared._ZN2at6native46_GLOBAL__N__fbf0e309_13_WeightNorm_cu_b3893b6b31weight_norm_fwd_last_dim_kernelIddEEvPT_PT0_PKS3_S8_ii --------------------------
	.section	.nv.shared._ZN2at6native46_GLOBAL__N__fbf0e309_13_WeightNorm_cu_b3893b6b31weight_norm_fwd_last_dim_kernelIddEEvPT_PT0_PKS3_S8_ii,"aw",@nobits
	.sectionflags	@""
	.align	16
	.zero		1024


//--------------------- .nv.shared._ZN2at6native46_GLOBAL__N__fbf0e309_13_WeightNorm_cu_b3893b6b32weight_norm_fwd_first_dim_kernelIN3c104HalfEfEEvPT_PT0_PKS5_SA_i --------------------------
	.section	.nv.shared._ZN2at6native46_GLOBAL__N__fbf0e309_13_WeightNorm_cu_b3893b6b32weight_norm_fwd_first_dim_kernelIN3c104HalfEfEEvPT_PT0_PKS5_SA_i,"aw",@nobits
	.sectionflags	@""
	.align	16
	.zero		1024


//--------------------- .nv.shared._ZN2at6native46_GLOBAL__N__fbf0e309_13_WeightNorm_cu_b3893b6b32weight_norm_fwd_first_dim_kernelIN3c108BFloat16EfEEvPT_PT0_PKS5_SA_i --------------------------
	.section	.nv.shared._ZN2at6native46_GLOBAL__N__fbf0e309_13_WeightNorm_cu_b3893b6b32weight_norm_fwd_first_dim_kernelIN3c108BFloat16EfEEvPT_PT0_PKS5_SA_i,"aw",@nobits
	.sectionflags	@""
	.align	16
	.zero		1024


//--------------------- .nv.shared._ZN2at6native46_GLOBAL__N__fbf0e309_13_WeightNorm_cu_b3893b6b32weight_norm_fwd_first_dim_kernelIffEEvPT_PT0_PKS3_S8_i --------------------------
	.section	.nv.shared._ZN2at6native46_GLOBAL__N__fbf0e309_13_WeightNorm_cu_b3893b6b32weight_norm_fwd_first_dim_kernelIffEEvPT_PT0_PKS3_S8_i,"aw",@nobits
	.sectionflags	@""
	.align	16
	.zero		1024


//--------------------- .nv.shared._ZN2at6native46_GLOBAL__N__fbf0e309_13_WeightNorm_cu_b3893b6b32weight_norm_fwd_first_dim_kernelIddEEvPT_PT0_PKS3_S8_i --------------------------
	.section	.nv.shared._ZN2at6native46_GLOBAL__N__fbf0e309_13_WeightNorm_cu_b3893b6b32weight_norm_fwd_first_dim_kernelIddEEvPT_PT0_PKS3_S8_i,"aw",@nobits
	.sectionflags	@""
	.align	16
	.zero		1024


//--------------------- .nv.constant0._ZN2at6native46_GLOBAL__N__fbf0e309_13_WeightNorm_cu_b3893b6b31weight_norm_bwd_last_dim_kernelIN3c104HalfEfEEvPT_S6_PKS5_S8_S8_PKT0_ii --------------------------
	.section	.nv.constant0._ZN2at6native46_GLOBAL__N__fbf0e309_13_WeightNorm_cu_b3893b6b31weight_norm_bwd_last_dim_kernelIN3c104HalfEfEEvPT_S6_PKS5_S8_S8_PKT0_ii,"a",@progbits
	.sectionflags	@""
	.align	4
.nv.constant0._ZN2at6native46_GLOBAL__N__fbf0e309_13_WeightNorm_cu_b3893b6b31weight_norm_bwd_last_dim_kernelIN3c104HalfEfEEvPT_S6_PKS5_S8_S8_PKT0_ii:
	.zero		584


//--------------------- .nv.constant0._ZN2at6native46_GLOBAL__N__fbf0e309_13_WeightNorm_cu_b3893b6b31weight_norm_bwd_last_dim_kernelIN3c108BFloat16EfEEvPT_S6_PKS5_S8_S8_PKT0_ii --------------------------
	.section	.nv.constant0._ZN2at6native46_GLOBAL__N__fbf0e309_13_WeightNorm_cu_b3893b6b31weight_norm_bwd_last_dim_kernelIN3c108BFloat16EfEEvPT_S6_PKS5_S8_S8_PKT0_ii,"a",@progbits
	.sectionflags	@""
	.align	4
.nv.constant0._ZN2at6native46_GLOBAL__N__fbf0e309_13_WeightNorm_cu_b3893b6b31weight_norm_bwd_last_dim_kernelIN3c108BFloat16EfEEvPT_S6_PKS5_S8_S8_PKT0_ii:
	.zero		584


//--------------------- .nv.constant0._ZN2at6native46_GLOBAL__N__fbf0e309_13_WeightNorm_cu_b3893b6b31weight_norm_bwd_last_dim_kernelIffEEvPT_S4_PKS3_S6_S6_PKT0_ii --------------------------
	.section	.nv.constant0._ZN2at6native46_GLOBAL__N__fbf0e309_13_WeightNorm_cu_b3893b6b31weight_norm_bwd_last_dim_kernelIffEEvPT_S4_PKS3_S6_S6_PKT0_ii,"a",@progbits
	.sectionflags	@""
	.align	4
.nv.constant0._ZN2at6native46_GLOBAL__N__fbf0e309_13_WeightNorm_cu_b3893b6b31weight_norm_bwd_last_dim_kernelIffEEvPT_S4_PKS3_S6_S6_PKT0_ii:
	.zero		584


//--------------------- .nv.constant0._ZN2at6native46_GLOBAL__N__fbf0e309_13_WeightNorm_cu_b3893b6b31weight_norm_bwd_last_dim_kernelIddEEvPT_S4_PKS3_S6_S6_PKT0_ii --------------------------
	.section	.nv.constant0._ZN2at6native46_GLOBAL__N__fbf0e309_13_WeightNorm_cu_b3893b6b31weight_norm_bwd_last_dim_kernelIddEEvPT_S4_PKS3_S6_S6_PKT0_ii,"a",@progbits
	.sectionflags	@""
	.align	4
.nv.constant0._ZN2at6native46_GLOBAL__N__fbf0e309_13_WeightNorm_cu_b3893b6b31weight_norm_bwd_last_dim_kernelIddEEvPT_S4_PKS3_S6_S6_PKT0_ii:
	.zero		584


//--------------------- .nv.constant0._ZN2at6native46_GLOBAL__N__fbf0e309_13_WeightNorm_cu_b3893b6b32weight_norm_bwd_first_dim_kernelIN3c104HalfEfEEvPT_S6_PKS5_S8_S8_PKT0_i --------------------------
	.section	.nv.constant0._ZN2at6native46_GLOBAL__N__fbf0e309_13_WeightNorm_cu_b3893b6b32weight_norm_bwd_first_dim_kernelIN3c104HalfEfEEvPT_S6_PKS5_S8_S8_PKT0_i,"a",@progbits
	.sectionflags	@""
	.align	4
.nv.constant0._ZN2at6native46_GLOBAL__N__fbf0e309_13_WeightNorm_cu_b3893b6b32weight_norm_bwd_first_dim_kernelIN3c104HalfEfEEvPT_S6_PKS5_S8_S8_PKT0_i:
	.zero		580


//--------------------- .nv.constant0._ZN2at6native46_GLOBAL__N__fbf0e309_13_WeightNorm_cu_b3893b6b32weight_norm_bwd_first_dim_kernelIN3c108BFloat16EfEEvPT_S6_PKS5_S8_S8_PKT0_i --------------------------
	.section	.nv.constant0._ZN2at6native46_GLOBAL__N__fbf0e309_13_WeightNorm_cu_b3893b6b32weight_norm_bwd_first_dim_kernelIN3c108BFloat16EfEEvPT_S6_PKS5_S8_S8_PKT0_i,"a",@progbits
	.sectionflags	@""
	.align	4
.nv.constant0._ZN2at6native46_GLOBAL__N__fbf0e309_13_WeightNorm_cu_b3893b6b32weight_norm_bwd_first_dim_kernelIN3c108BFloat16EfEEvPT_S6_PKS5_S8_S8_PKT0_i:
	.zero		580


//--------------------- .nv.constant0._ZN2at6native46_GLOBAL__N__fbf0e309_13_WeightNorm_cu_b3893b6b32weight_norm_bwd_first_dim_kernelIffEEvPT_S4_PKS3_S6_S6_PKT0_i --------------------------
	.section	.nv.constant0._ZN2at6native46_GLOBAL__N__fbf0e309_13_WeightNorm_cu_b3893b6b32weight_norm_bwd_first_dim_kernelIffEEvPT_S4_PKS3_S6_S6_PKT0_i,"a",@progbits
	.sectionflags	@""
	.align	4
.nv.constant0._ZN2at6native46_GLOBAL__N__fbf0e309_13_WeightNorm_cu_b3893b6b32weight_norm_bwd_first_dim_kernelIffEEvPT_S4_PKS3_S6_S6_PKT0_i:
	.zero		580


//--------------------- .nv.constant0._ZN2at6native46_GLOBAL__N__fbf0e309_13_WeightNorm_cu_b3893b6b32weight_norm_bwd_first_dim_kernelIddEEvPT_S4_PKS3_S6_S6_PKT0_i --------------------------
	.section	.nv.constant0._ZN2at6native46_GLOBAL__N__fbf0e309_13_WeightNorm_cu_b3893b6b32weight_norm_bwd_first_dim_kernelIddEEvPT_S4_PKS3_S6_S6_PKT0_i,"a",@progbits
	.sectionflags	@""
	.align	4
.nv.constant0._ZN2at6native46_GLOBAL__N__fbf0e309_13_WeightNorm_cu_b3893b6b32weight_norm_bwd_first_dim_kernelIddEEvPT_S4_PKS3_S6_S6_PKT0_i:
	.zero		580


//--------------------- .nv.constant0._ZN2at6native46_GLOBAL__N__fbf0e309_13_WeightNorm_cu_b3893b6b31weight_norm_fwd_last_dim_kernelIN3c104HalfEfEEvPT_PT0_PKS5_SA_ii --------------------------
	.section	.nv.constant0._ZN2at6native46_GLOBAL__N__fbf0e309_13_WeightNorm_cu_b3893b6b31weight_norm_fwd_last_dim_kernelIN3c104HalfEfEEvPT_PT0_PKS5_SA_ii,"a",@progbits
	.sectionflags	@""
	.align	4
.nv.constant0._ZN2at6native46_GLOBAL__N__fbf0e309_13_WeightNorm_cu_b3893b6b31weight_norm_fwd_last_dim_kernelIN3c104HalfEfEEvPT_PT0_PKS5_SA_ii:
	.zero		568


//--------------------- .nv.constant0._ZN2at6native46_GLOBAL__N__fbf0e309_13_WeightNorm_cu_b3893b6b31weight_norm_fwd_last_dim_kernelIN3c108BFloat16EfEEvPT_PT0_PKS5_SA_ii --------------------------
	.section	.nv.constant0._ZN2at6native46_GLOBAL__N__fbf0e309_13_WeightNorm_cu_b3893b6b31weight_norm_fwd_last_dim_kernelIN3c108BFloat16EfEEvPT_PT0_PKS5_SA_ii,"a",@progbits
	.sectionflags	@""
	.align	4
.nv.constant0._ZN2at6native46_GLOBAL__N__fbf0e309_13_WeightNorm_cu_b3893b6b31weight_norm_fwd_last_dim_kernelIN3c108BFloat16EfEEvPT_PT0_PKS5_SA_ii:
	.zero		568


//--------------------- .nv.constant0._ZN2at6native46_GLOBAL__N__fbf0e309_13_WeightNorm_cu_b3893b6b31weight_norm_fwd_last_dim_kernelIffEEvPT_PT0_PKS3_S8_ii --------------------------
	.section	.nv.constant0._ZN2at6native46_GLOBAL__N__fbf0e309_13_WeightNorm_cu_b3893b6b31weight_norm_fwd_last_dim_kernelIffEEvPT_PT0_PKS3_S8_ii,"a",@progbits
	.sectionflags	@""
	.align	4
.nv.constant0._ZN2at6native46_GLOBAL__N__fbf0e309_13_WeightNorm_cu_b3893b6b31weight_norm_fwd_last_dim_kernelIffEEvPT_PT0_PKS3_S8_ii:
	.zero		568


//--------------------- .nv.constant0._ZN2at6native46_GLOBAL__N__fbf0e309_13_WeightNorm_cu_b3893b6b31weight_norm_fwd_last_dim_kernelIddEEvPT_PT0_PKS3_S8_ii --------------------------
	.section	.nv.constant0._ZN2at6native46_GLOBAL__N__fbf0e309_13_WeightNorm_cu_b3893b6b31weight_norm_fwd_last_dim_kernelIddEEvPT_PT0_PKS3_S8_ii,"a",@progbits
	.sectionflags	@""
	.align	4
.nv.constant0._ZN2at6native46_GLOBAL__N__fbf0e309_13_WeightNorm_cu_b3893b6b31weight_norm_fwd_last_dim_kernelIddEEvPT_PT0_PKS3_S8_ii:
	.zero		568


//--------------------- .nv.constant0._ZN2at6native46_GLOBAL__N__fbf0e309_13_WeightNorm_cu_b3893b6b32weight_norm_fwd_first_dim_kernelIN3c104HalfEfEEvPT_PT0_PKS5_SA_i --------------------------
	.section	.nv.constant0._ZN2at6native46_GLOBAL__N__fbf0e309_13_WeightNorm_cu_b3893b6b32weight_norm_fwd_first_dim_kernelIN3c104HalfEfEEvPT_PT0_PKS5_SA_i,"a",@progbits
	.sectionflags	@""
	.align	4
.nv.constant0._ZN2at6native46_GLOBAL__N__fbf0e309_13_WeightNorm_cu_b3893b6b32weight_norm_fwd_first_dim_kernelIN3c104HalfEfEEvPT_PT0_PKS5_SA_i:
	.zero		564


//--------------------- .nv.constant0._ZN2at6native46_GLOBAL__N__fbf0e309_13_WeightNorm_cu_b3893b6b32weight_norm_fwd_first_dim_kernelIN3c108BFloat16EfEEvPT_PT0_PKS5_SA_i --------------------------
	.section	.nv.constant0._ZN2at6native46_GLOBAL__N__fbf0e309_13_WeightNorm_cu_b3893b6b32weight_norm_fwd_first_dim_kernelIN3c108BFloat16EfEEvPT_PT0_PKS5_SA_i,"a",@progbits
	.sectionflags	@""
	.align	4
.nv.constant0._ZN2at6native46_GLOBAL__N__fbf0e309_13_WeightNorm_cu_b3893b6b32weight_norm_fwd_first_dim_kernelIN3c108BFloat16EfEEvPT_PT0_PKS5_SA_i:
	.zero		564


//--------------------- .nv.constant0._ZN2at6native46_GLOBAL__N__fbf0e309_13_WeightNorm_cu_b3893b6b32weight_norm_fwd_first_dim_kernelIffEEvPT_PT0_PKS3_S8_i --------------------------
	.section	.nv.constant0._ZN2at6native46_GLOBAL__N__fbf0e309_13_WeightNorm_cu_b3893b6b32weight_norm_fwd_first_dim_kernelIffEEvPT_PT0_PKS3_S8_i,"a",@progbits
	.sectionflags	@""
	.align	4
.nv.constant0._ZN2at6native46_GLOBAL__N__fbf0e309_13_WeightNorm_cu_b3893b6b32weight_norm_fwd_first_dim_kernelIffEEvPT_PT0_PKS3_S8_i:
	.zero		564


//--------------------- .nv.constant0._ZN2at6native46_GLOBAL__N__fbf0e309_13_WeightNorm_cu_b3893b6b32weight_norm_fwd_first_dim_kernelIddEEvPT_PT0_PKS3_S8_i --------------------------
	.section	.nv.constant0._ZN2at6native46_GLOBAL__N__fbf0e309_13_WeightNorm_cu_b3893b6b32weight_norm_fwd_first_dim_kernelIddEEvPT_PT0_PKS3_S8_i,"a",@progbits
	.sectionflags	@""
	.align	4
.nv.constant0._ZN2at6native46_GLOBAL__N__fbf0e309_13_WeightNorm_cu_b3893b6b32weight_norm_fwd_first_dim_kernelIddEEvPT_PT0_PKS3_S8_i:
	.zero		564


//--------------------- SYMBOLS --------------------------

	.type		.nv.reservedSmem.offset0,@object
	.size		.nv.reservedSmem.offset0,0x4
